//
// Generated by NVIDIA NVVM Compiler
//
// Compiler Build ID: CL-36424714
// Cuda compilation tools, release 13.0, V13.0.88
// Based on NVVM 20.0.0
//

.version 9.0
.target sm_100
.address_size 64

	// .globl	_Z14InitRandStatesP17curandStateXORWOWmi
.func  (.param .b64 func_retval0) __internal_accurate_pow
(
	.param .b64 __internal_accurate_pow_param_0,
	.param .b64 __internal_accurate_pow_param_1
)
;
.global .align 4 .b8 precalc_xorwow_matrix[102400];
.global .align 4 .b8 precalc_xorwow_offset_matrix[102400];
.global .align 4 .b8 mrg32k3aM1[2304];
.global .align 4 .b8 mrg32k3aM2[2304];
.global .align 4 .b8 mrg32k3aM1SubSeq[2016];
.global .align 4 .b8 mrg32k3aM2SubSeq[2016];
.global .align 4 .b8 mrg32k3aM1Seq[2304];
.global .align 4 .b8 mrg32k3aM2Seq[2304];
.const .align 8 .b8 __cr_lgamma_table[72];

.visible .entry _Z14InitRandStatesP17curandStateXORWOWmi(
	.param .u64 .ptr .align 1 _Z14InitRandStatesP17curandStateXORWOWmi_param_0,
	.param .u64 _Z14InitRandStatesP17curandStateXORWOWmi_param_1,
	.param .u32 _Z14InitRandStatesP17curandStateXORWOWmi_param_2
)
{
	.reg .pred 	%p<25>;
	.reg .b32 	%r<414>;
	.reg .b64 	%rd<19>;

	ld.param.u64 	%rd8, [_Z14InitRandStatesP17curandStateXORWOWmi_param_0];
	ld.param.u64 	%rd9, [_Z14InitRandStatesP17curandStateXORWOWmi_param_1];
	ld.param.u32 	%r183, [_Z14InitRandStatesP17curandStateXORWOWmi_param_2];
	mov.u32 	%r184, %ctaid.x;
	mov.u32 	%r185, %ntid.x;
	mov.u32 	%r186, %tid.x;
	mad.lo.s32 	%r1, %r184, %r185, %r186;
	setp.ge.s32 	%p1, %r1, %r183;
	@%p1 bra 	$L__BB0_44;
	cvta.to.global.u64 	%rd10, %rd8;
	cvt.s64.s32 	%rd18, %r1;
	mul.wide.s32 	%rd11, %r1, 48;
	add.s64 	%rd2, %rd10, %rd11;
	cvt.u32.u64 	%r187, %rd9;
	xor.b32  	%r188, %r187, -1429050551;
	mul.lo.s32 	%r189, %r188, 1099087573;
	{ .reg .b32 tmp; mov.b64 {tmp, %r190}, %rd9; }
	xor.b32  	%r191, %r190, -136515619;
	mul.lo.s32 	%r192, %r191, -1703105765;
	add.s32 	%r193, %r189, %r192;
	add.s32 	%r194, %r193, 6615241;
	add.s32 	%r195, %r189, 123456789;
	st.global.v2.u32 	[%rd2], {%r194, %r195};
	xor.b32  	%r196, %r189, 362436069;
	add.s32 	%r197, %r192, 521288629;
	st.global.v2.u32 	[%rd2+8], {%r196, %r197};
	xor.b32  	%r198, %r192, 88675123;
	add.s32 	%r199, %r189, 5783321;
	st.global.v2.u32 	[%rd2+16], {%r198, %r199};
	setp.eq.s32 	%p2, %r1, 0;
	@%p2 bra 	$L__BB0_43;
	mov.b32 	%r320, 0;
$L__BB0_3:
	and.b64  	%rd4, %rd18, 3;
	setp.eq.s64 	%p3, %rd4, 0;
	@%p3 bra 	$L__BB0_42;
	mul.wide.u32 	%rd12, %r320, 3200;
	mov.u64 	%rd13, precalc_xorwow_matrix;
	add.s64 	%rd5, %rd13, %rd12;
	cvt.u32.u64 	%r3, %rd4;
	mov.b32 	%r321, 0;
$L__BB0_5:
	mov.b32 	%r334, 0;
	mov.u32 	%r335, %r334;
	mov.u32 	%r336, %r334;
	mov.u32 	%r337, %r334;
	mov.u32 	%r338, %r334;
	mov.u32 	%r327, %r334;
$L__BB0_6:
	mul.wide.u32 	%rd14, %r327, 4;
	add.s64 	%rd15, %rd2, %rd14;
	ld.global.u32 	%r11, [%rd15+4];
	shl.b32 	%r12, %r327, 5;
	mov.b32 	%r333, 0;
$L__BB0_7:
	.pragma "nounroll";
	shr.u32 	%r204, %r11, %r333;
	and.b32  	%r205, %r204, 1;
	setp.eq.b32 	%p4, %r205, 1;
	not.pred 	%p5, %p4;
	add.s32 	%r206, %r12, %r333;
	mul.lo.s32 	%r207, %r206, 5;
	mul.wide.u32 	%rd16, %r207, 4;
	add.s64 	%rd6, %rd5, %rd16;
	@%p5 bra 	$L__BB0_9;
	ld.global.u32 	%r208, [%rd6];
	xor.b32  	%r338, %r338, %r208;
	ld.global.u32 	%r209, [%rd6+4];
	xor.b32  	%r337, %r337, %r209;
	ld.global.u32 	%r210, [%rd6+8];
	xor.b32  	%r336, %r336, %r210;
	ld.global.u32 	%r211, [%rd6+12];
	xor.b32  	%r335, %r335, %r211;
	ld.global.u32 	%r212, [%rd6+16];
	xor.b32  	%r334, %r334, %r212;
$L__BB0_9:
	and.b32  	%r214, %r204, 2;
	setp.eq.s32 	%p6, %r214, 0;
	@%p6 bra 	$L__BB0_11;
	ld.global.u32 	%r215, [%rd6+20];
	xor.b32  	%r338, %r338, %r215;
	ld.global.u32 	%r216, [%rd6+24];
	xor.b32  	%r337, %r337, %r216;
	ld.global.u32 	%r217, [%rd6+28];
	xor.b32  	%r336, %r336, %r217;
	ld.global.u32 	%r218, [%rd6+32];
	xor.b32  	%r335, %r335, %r218;
	ld.global.u32 	%r219, [%rd6+36];
	xor.b32  	%r334, %r334, %r219;
$L__BB0_11:
	and.b32  	%r221, %r204, 4;
	setp.eq.s32 	%p7, %r221, 0;
	@%p7 bra 	$L__BB0_13;
	ld.global.u32 	%r222, [%rd6+40];
	xor.b32  	%r338, %r338, %r222;
	ld.global.u32 	%r223, [%rd6+44];
	xor.b32  	%r337, %r337, %r223;
	ld.global.u32 	%r224, [%rd6+48];
	xor.b32  	%r336, %r336, %r224;
	ld.global.u32 	%r225, [%rd6+52];
	xor.b32  	%r335, %r335, %r225;
	ld.global.u32 	%r226, [%rd6+56];
	xor.b32  	%r334, %r334, %r226;
$L__BB0_13:
	and.b32  	%r228, %r204, 8;
	setp.eq.s32 	%p8, %r228, 0;
	@%p8 bra 	$L__BB0_15;
	ld.global.u32 	%r229, [%rd6+60];
	xor.b32  	%r338, %r338, %r229;
	ld.global.u32 	%r230, [%rd6+64];
	xor.b32  	%r337, %r337, %r230;
	ld.global.u32 	%r231, [%rd6+68];
	xor.b32  	%r336, %r336, %r231;
	ld.global.u32 	%r232, [%rd6+72];
	xor.b32  	%r335, %r335, %r232;
	ld.global.u32 	%r233, [%rd6+76];
	xor.b32  	%r334, %r334, %r233;
$L__BB0_15:
	and.b32  	%r235, %r204, 16;
	setp.eq.s32 	%p9, %r235, 0;
	@%p9 bra 	$L__BB0_17;
	ld.global.u32 	%r236, [%rd6+80];
	xor.b32  	%r338, %r338, %r236;
	ld.global.u32 	%r237, [%rd6+84];
	xor.b32  	%r337, %r337, %r237;
	ld.global.u32 	%r238, [%rd6+88];
	xor.b32  	%r336, %r336, %r238;
	ld.global.u32 	%r239, [%rd6+92];
	xor.b32  	%r335, %r335, %r239;
	ld.global.u32 	%r240, [%rd6+96];
	xor.b32  	%r334, %r334, %r240;
$L__BB0_17:
	and.b32  	%r242, %r204, 32;
	setp.eq.s32 	%p10, %r242, 0;
	@%p10 bra 	$L__BB0_19;
	ld.global.u32 	%r243, [%rd6+100];
	xor.b32  	%r338, %r338, %r243;
	ld.global.u32 	%r244, [%rd6+104];
	xor.b32  	%r337, %r337, %r244;
	ld.global.u32 	%r245, [%rd6+108];
	xor.b32  	%r336, %r336, %r245;
	ld.global.u32 	%r246, [%rd6+112];
	xor.b32  	%r335, %r335, %r246;
	ld.global.u32 	%r247, [%rd6+116];
	xor.b32  	%r334, %r334, %r247;
$L__BB0_19:
	and.b32  	%r249, %r204, 64;
	setp.eq.s32 	%p11, %r249, 0;
	@%p11 bra 	$L__BB0_21;
	ld.global.u32 	%r250, [%rd6+120];
	xor.b32  	%r338, %r338, %r250;
	ld.global.u32 	%r251, [%rd6+124];
	xor.b32  	%r337, %r337, %r251;
	ld.global.u32 	%r252, [%rd6+128];
	xor.b32  	%r336, %r336, %r252;
	ld.global.u32 	%r253, [%rd6+132];
	xor.b32  	%r335, %r335, %r253;
	ld.global.u32 	%r254, [%rd6+136];
	xor.b32  	%r334, %r334, %r254;
$L__BB0_21:
	and.b32  	%r256, %r204, 128;
	setp.eq.s32 	%p12, %r256, 0;
	@%p12 bra 	$L__BB0_23;
	ld.global.u32 	%r257, [%rd6+140];
	xor.b32  	%r338, %r338, %r257;
	ld.global.u32 	%r258, [%rd6+144];
	xor.b32  	%r337, %r337, %r258;
	ld.global.u32 	%r259, [%rd6+148];
	xor.b32  	%r336, %r336, %r259;
	ld.global.u32 	%r260, [%rd6+152];
	xor.b32  	%r335, %r335, %r260;
	ld.global.u32 	%r261, [%rd6+156];
	xor.b32  	%r334, %r334, %r261;
$L__BB0_23:
	and.b32  	%r263, %r204, 256;
	setp.eq.s32 	%p13, %r263, 0;
	@%p13 bra 	$L__BB0_25;
	ld.global.u32 	%r264, [%rd6+160];
	xor.b32  	%r338, %r338, %r264;
	ld.global.u32 	%r265, [%rd6+164];
	xor.b32  	%r337, %r337, %r265;
	ld.global.u32 	%r266, [%rd6+168];
	xor.b32  	%r336, %r336, %r266;
	ld.global.u32 	%r267, [%rd6+172];
	xor.b32  	%r335, %r335, %r267;
	ld.global.u32 	%r268, [%rd6+176];
	xor.b32  	%r334, %r334, %r268;
$L__BB0_25:
	and.b32  	%r270, %r204, 512;
	setp.eq.s32 	%p14, %r270, 0;
	@%p14 bra 	$L__BB0_27;
	ld.global.u32 	%r271, [%rd6+180];
	xor.b32  	%r338, %r338, %r271;
	ld.global.u32 	%r272, [%rd6+184];
	xor.b32  	%r337, %r337, %r272;
	ld.global.u32 	%r273, [%rd6+188];
	xor.b32  	%r336, %r336, %r273;
	ld.global.u32 	%r274, [%rd6+192];
	xor.b32  	%r335, %r335, %r274;
	ld.global.u32 	%r275, [%rd6+196];
	xor.b32  	%r334, %r334, %r275;
$L__BB0_27:
	and.b32  	%r277, %r204, 1024;
	setp.eq.s32 	%p15, %r277, 0;
	@%p15 bra 	$L__BB0_29;
	ld.global.u32 	%r278, [%rd6+200];
	xor.b32  	%r338, %r338, %r278;
	ld.global.u32 	%r279, [%rd6+204];
	xor.b32  	%r337, %r337, %r279;
	ld.global.u32 	%r280, [%rd6+208];
	xor.b32  	%r336, %r336, %r280;
	ld.global.u32 	%r281, [%rd6+212];
	xor.b32  	%r335, %r335, %r281;
	ld.global.u32 	%r282, [%rd6+216];
	xor.b32  	%r334, %r334, %r282;
$L__BB0_29:
	and.b32  	%r284, %r204, 2048;
	setp.eq.s32 	%p16, %r284, 0;
	@%p16 bra 	$L__BB0_31;
	ld.global.u32 	%r285, [%rd6+220];
	xor.b32  	%r338, %r338, %r285;
	ld.global.u32 	%r286, [%rd6+224];
	xor.b32  	%r337, %r337, %r286;
	ld.global.u32 	%r287, [%rd6+228];
	xor.b32  	%r336, %r336, %r287;
	ld.global.u32 	%r288, [%rd6+232];
	xor.b32  	%r335, %r335, %r288;
	ld.global.u32 	%r289, [%rd6+236];
	xor.b32  	%r334, %r334, %r289;
$L__BB0_31:
	and.b32  	%r291, %r204, 4096;
	setp.eq.s32 	%p17, %r291, 0;
	@%p17 bra 	$L__BB0_33;
	ld.global.u32 	%r292, [%rd6+240];
	xor.b32  	%r338, %r338, %r292;
	ld.global.u32 	%r293, [%rd6+244];
	xor.b32  	%r337, %r337, %r293;
	ld.global.u32 	%r294, [%rd6+248];
	xor.b32  	%r336, %r336, %r294;
	ld.global.u32 	%r295, [%rd6+252];
	xor.b32  	%r335, %r335, %r295;
	ld.global.u32 	%r296, [%rd6+256];
	xor.b32  	%r334, %r334, %r296;
$L__BB0_33:
	and.b32  	%r298, %r204, 8192;
	setp.eq.s32 	%p18, %r298, 0;
	@%p18 bra 	$L__BB0_35;
	ld.global.u32 	%r299, [%rd6+260];
	xor.b32  	%r338, %r338, %r299;
	ld.global.u32 	%r300, [%rd6+264];
	xor.b32  	%r337, %r337, %r300;
	ld.global.u32 	%r301, [%rd6+268];
	xor.b32  	%r336, %r336, %r301;
	ld.global.u32 	%r302, [%rd6+272];
	xor.b32  	%r335, %r335, %r302;
	ld.global.u32 	%r303, [%rd6+276];
	xor.b32  	%r334, %r334, %r303;
$L__BB0_35:
	and.b32  	%r305, %r204, 16384;
	setp.eq.s32 	%p19, %r305, 0;
	@%p19 bra 	$L__BB0_37;
	ld.global.u32 	%r306, [%rd6+280];
	xor.b32  	%r338, %r338, %r306;
	ld.global.u32 	%r307, [%rd6+284];
	xor.b32  	%r337, %r337, %r307;
	ld.global.u32 	%r308, [%rd6+288];
	xor.b32  	%r336, %r336, %r308;
	ld.global.u32 	%r309, [%rd6+292];
	xor.b32  	%r335, %r335, %r309;
	ld.global.u32 	%r310, [%rd6+296];
	xor.b32  	%r334, %r334, %r310;
$L__BB0_37:
	and.b32  	%r312, %r204, 32768;
	setp.eq.s32 	%p20, %r312, 0;
	@%p20 bra 	$L__BB0_39;
	ld.global.u32 	%r313, [%rd6+300];
	xor.b32  	%r338, %r338, %r313;
	ld.global.u32 	%r314, [%rd6+304];
	xor.b32  	%r337, %r337, %r314;
	ld.global.u32 	%r315, [%rd6+308];
	xor.b32  	%r336, %r336, %r315;
	ld.global.u32 	%r316, [%rd6+312];
	xor.b32  	%r335, %r335, %r316;
	ld.global.u32 	%r317, [%rd6+316];
	xor.b32  	%r334, %r334, %r317;
$L__BB0_39:
	add.s32 	%r333, %r333, 16;
	setp.ne.s32 	%p21, %r333, 32;
	@%p21 bra 	$L__BB0_7;
	mad.lo.s32 	%r318, %r327, -31, %r12;
	add.s32 	%r327, %r318, 1;
	setp.ne.s32 	%p22, %r327, 5;
	@%p22 bra 	$L__BB0_6;
	st.global.u32 	[%rd2+4], %r338;
	st.global.u32 	[%rd2+8], %r337;
	st.global.u32 	[%rd2+12], %r336;
	st.global.u32 	[%rd2+16], %r335;
	st.global.u32 	[%rd2+20], %r334;
	add.s32 	%r321, %r321, 1;
	setp.lt.u32 	%p23, %r321, %r3;
	@%p23 bra 	$L__BB0_5;
$L__BB0_42:
	shr.u64 	%rd7, %rd18, 2;
	add.s32 	%r320, %r320, 1;
	setp.gt.u64 	%p24, %rd18, 3;
	mov.u64 	%rd18, %rd7;
	@%p24 bra 	$L__BB0_3;
$L__BB0_43:
	mov.b32 	%r319, 0;
	st.global.v2.u32 	[%rd2+24], {%r319, %r319};
	st.global.u32 	[%rd2+32], %r319;
	mov.b64 	%rd17, 0;
	st.global.u64 	[%rd2+40], %rd17;
$L__BB0_44:
	ret;

}
	// .globl	_Z17FeedForwardKernel9LayerDataPdi
.visible .entry _Z17FeedForwardKernel9LayerDataPdi(
	.param .align 8 .b8 _Z17FeedForwardKernel9LayerDataPdi_param_0[88],
	.param .u64 .ptr .align 1 _Z17FeedForwardKernel9LayerDataPdi_param_1,
	.param .u32 _Z17FeedForwardKernel9LayerDataPdi_param_2
)
{
	.reg .pred 	%p<26>;
	.reg .b16 	%rs<5>;
	.reg .b32 	%r<80>;
	.reg .b32 	%f<9>;
	.reg .b64 	%rd<42>;
	.reg .b64 	%fd<217>;

	ld.param.u32 	%r34, [_Z17FeedForwardKernel9LayerDataPdi_param_0+80];
	ld.param.u64 	%rd13, [_Z17FeedForwardKernel9LayerDataPdi_param_0+16];
	ld.param.u64 	%rd12, [_Z17FeedForwardKernel9LayerDataPdi_param_0+8];
	ld.param.v2.u32 	{%r32, %r33}, [_Z17FeedForwardKernel9LayerDataPdi_param_0+72];
	ld.param.u64 	%rd11, [_Z17FeedForwardKernel9LayerDataPdi_param_0];
	ld.param.u64 	%rd20, [_Z17FeedForwardKernel9LayerDataPdi_param_1];
	ld.param.u32 	%r35, [_Z17FeedForwardKernel9LayerDataPdi_param_2];
	cvta.to.global.u64 	%rd1, %rd20;
	cvta.to.global.u64 	%rd2, %rd11;
	mov.u32 	%r41, %ctaid.x;
	mov.u32 	%r42, %ntid.x;
	mov.u32 	%r43, %tid.x;
	mad.lo.s32 	%r3, %r41, %r42, %r43;
	setp.ge.s32 	%p1, %r3, %r32;
	@%p1 bra 	$L__BB1_34;
	cvta.to.global.u64 	%rd21, %rd12;
	mul.wide.s32 	%rd22, %r3, 8;
	add.s64 	%rd23, %rd21, %rd22;
	ld.global.f64 	%fd213, [%rd23];
	setp.lt.s32 	%p2, %r35, 1;
	@%p2 bra 	$L__BB1_14;
	mul.lo.s32 	%r4, %r33, %r3;
	and.b32  	%r5, %r35, 15;
	setp.lt.u32 	%p3, %r35, 16;
	mov.b32 	%r76, 0;
	@%p3 bra 	$L__BB1_5;
	and.b32  	%r76, %r35, 2147483632;
	neg.s32 	%r74, %r76;
	add.s64 	%rd40, %rd1, 64;
	add.s64 	%rd5, %rd2, 64;
	mov.u32 	%r73, %r4;
$L__BB1_4:
	.pragma "nounroll";
	mul.wide.s32 	%rd24, %r73, 8;
	add.s64 	%rd25, %rd5, %rd24;
	ld.global.f64 	%fd31, [%rd40+-64];
	ld.global.f64 	%fd32, [%rd25+-64];
	fma.rn.f64 	%fd33, %fd31, %fd32, %fd213;
	ld.global.f64 	%fd34, [%rd40+-56];
	ld.global.f64 	%fd35, [%rd25+-56];
	fma.rn.f64 	%fd36, %fd34, %fd35, %fd33;
	ld.global.f64 	%fd37, [%rd40+-48];
	ld.global.f64 	%fd38, [%rd25+-48];
	fma.rn.f64 	%fd39, %fd37, %fd38, %fd36;
	ld.global.f64 	%fd40, [%rd40+-40];
	ld.global.f64 	%fd41, [%rd25+-40];
	fma.rn.f64 	%fd42, %fd40, %fd41, %fd39;
	ld.global.f64 	%fd43, [%rd40+-32];
	ld.global.f64 	%fd44, [%rd25+-32];
	fma.rn.f64 	%fd45, %fd43, %fd44, %fd42;
	ld.global.f64 	%fd46, [%rd40+-24];
	ld.global.f64 	%fd47, [%rd25+-24];
	fma.rn.f64 	%fd48, %fd46, %fd47, %fd45;
	ld.global.f64 	%fd49, [%rd40+-16];
	ld.global.f64 	%fd50, [%rd25+-16];
	fma.rn.f64 	%fd51, %fd49, %fd50, %fd48;
	ld.global.f64 	%fd52, [%rd40+-8];
	ld.global.f64 	%fd53, [%rd25+-8];
	fma.rn.f64 	%fd54, %fd52, %fd53, %fd51;
	ld.global.f64 	%fd55, [%rd40];
	ld.global.f64 	%fd56, [%rd25];
	fma.rn.f64 	%fd57, %fd55, %fd56, %fd54;
	ld.global.f64 	%fd58, [%rd40+8];
	ld.global.f64 	%fd59, [%rd25+8];
	fma.rn.f64 	%fd60, %fd58, %fd59, %fd57;
	ld.global.f64 	%fd61, [%rd40+16];
	ld.global.f64 	%fd62, [%rd25+16];
	fma.rn.f64 	%fd63, %fd61, %fd62, %fd60;
	ld.global.f64 	%fd64, [%rd40+24];
	ld.global.f64 	%fd65, [%rd25+24];
	fma.rn.f64 	%fd66, %fd64, %fd65, %fd63;
	ld.global.f64 	%fd67, [%rd40+32];
	ld.global.f64 	%fd68, [%rd25+32];
	fma.rn.f64 	%fd69, %fd67, %fd68, %fd66;
	ld.global.f64 	%fd70, [%rd40+40];
	ld.global.f64 	%fd71, [%rd25+40];
	fma.rn.f64 	%fd72, %fd70, %fd71, %fd69;
	ld.global.f64 	%fd73, [%rd40+48];
	ld.global.f64 	%fd74, [%rd25+48];
	fma.rn.f64 	%fd75, %fd73, %fd74, %fd72;
	ld.global.f64 	%fd76, [%rd40+56];
	ld.global.f64 	%fd77, [%rd25+56];
	fma.rn.f64 	%fd213, %fd76, %fd77, %fd75;
	add.s32 	%r74, %r74, 16;
	add.s64 	%rd40, %rd40, 128;
	add.s32 	%r73, %r73, 16;
	setp.ne.s32 	%p4, %r74, 0;
	@%p4 bra 	$L__BB1_4;
$L__BB1_5:
	setp.eq.s32 	%p5, %r5, 0;
	@%p5 bra 	$L__BB1_14;
	and.b32  	%r13, %r35, 7;
	setp.lt.u32 	%p6, %r5, 8;
	@%p6 bra 	$L__BB1_8;
	mul.wide.u32 	%rd26, %r76, 8;
	add.s64 	%rd27, %rd1, %rd26;
	ld.global.f64 	%fd79, [%rd27];
	add.s32 	%r45, %r76, %r4;
	mul.wide.s32 	%rd28, %r45, 8;
	add.s64 	%rd29, %rd2, %rd28;
	ld.global.f64 	%fd80, [%rd29];
	fma.rn.f64 	%fd81, %fd79, %fd80, %fd213;
	ld.global.f64 	%fd82, [%rd27+8];
	ld.global.f64 	%fd83, [%rd29+8];
	fma.rn.f64 	%fd84, %fd82, %fd83, %fd81;
	ld.global.f64 	%fd85, [%rd27+16];
	ld.global.f64 	%fd86, [%rd29+16];
	fma.rn.f64 	%fd87, %fd85, %fd86, %fd84;
	ld.global.f64 	%fd88, [%rd27+24];
	ld.global.f64 	%fd89, [%rd29+24];
	fma.rn.f64 	%fd90, %fd88, %fd89, %fd87;
	ld.global.f64 	%fd91, [%rd27+32];
	ld.global.f64 	%fd92, [%rd29+32];
	fma.rn.f64 	%fd93, %fd91, %fd92, %fd90;
	ld.global.f64 	%fd94, [%rd27+40];
	ld.global.f64 	%fd95, [%rd29+40];
	fma.rn.f64 	%fd96, %fd94, %fd95, %fd93;
	ld.global.f64 	%fd97, [%rd27+48];
	ld.global.f64 	%fd98, [%rd29+48];
	fma.rn.f64 	%fd99, %fd97, %fd98, %fd96;
	ld.global.f64 	%fd100, [%rd27+56];
	ld.global.f64 	%fd101, [%rd29+56];
	fma.rn.f64 	%fd213, %fd100, %fd101, %fd99;
	add.s32 	%r76, %r76, 8;
$L__BB1_8:
	setp.eq.s32 	%p7, %r13, 0;
	@%p7 bra 	$L__BB1_14;
	and.b32  	%r16, %r35, 3;
	setp.lt.u32 	%p8, %r13, 4;
	@%p8 bra 	$L__BB1_11;
	mul.wide.u32 	%rd30, %r76, 8;
	add.s64 	%rd31, %rd1, %rd30;
	ld.global.f64 	%fd103, [%rd31];
	add.s32 	%r46, %r76, %r4;
	mul.wide.s32 	%rd32, %r46, 8;
	add.s64 	%rd33, %rd2, %rd32;
	ld.global.f64 	%fd104, [%rd33];
	fma.rn.f64 	%fd105, %fd103, %fd104, %fd213;
	ld.global.f64 	%fd106, [%rd31+8];
	ld.global.f64 	%fd107, [%rd33+8];
	fma.rn.f64 	%fd108, %fd106, %fd107, %fd105;
	ld.global.f64 	%fd109, [%rd31+16];
	ld.global.f64 	%fd110, [%rd33+16];
	fma.rn.f64 	%fd111, %fd109, %fd110, %fd108;
	ld.global.f64 	%fd112, [%rd31+24];
	ld.global.f64 	%fd113, [%rd33+24];
	fma.rn.f64 	%fd213, %fd112, %fd113, %fd111;
	add.s32 	%r76, %r76, 4;
$L__BB1_11:
	setp.eq.s32 	%p9, %r16, 0;
	@%p9 bra 	$L__BB1_14;
	add.s32 	%r79, %r76, %r4;
	mul.wide.u32 	%rd34, %r76, 8;
	add.s64 	%rd41, %rd1, %rd34;
	neg.s32 	%r78, %r16;
$L__BB1_13:
	.pragma "nounroll";
	mul.wide.s32 	%rd35, %r79, 8;
	add.s64 	%rd36, %rd2, %rd35;
	ld.global.f64 	%fd114, [%rd41];
	ld.global.f64 	%fd115, [%rd36];
	fma.rn.f64 	%fd213, %fd114, %fd115, %fd213;
	add.s32 	%r79, %r79, 1;
	add.s64 	%rd41, %rd41, 8;
	add.s32 	%r78, %r78, 1;
	setp.ne.s32 	%p10, %r78, 0;
	@%p10 bra 	$L__BB1_13;
$L__BB1_14:
	setp.eq.s32 	%p11, %r34, 2;
	@%p11 bra 	$L__BB1_26;
	setp.eq.s32 	%p12, %r34, 1;
	@%p12 bra 	$L__BB1_23;
	setp.ne.s32 	%p13, %r34, 0;
	mov.f64 	%fd216, 0d0000000000000000;
	@%p13 bra 	$L__BB1_27;
	setp.lt.f64 	%p16, %fd213, 0dC07F400000000000;
	@%p16 bra 	$L__BB1_33;
	setp.gt.f64 	%p17, %fd213, 0d407F400000000000;
	mov.f64 	%fd216, 0d3FF0000000000000;
	@%p17 bra 	$L__BB1_33;
	neg.f64 	%fd158, %fd213;
	fma.rn.f64 	%fd159, %fd213, 0dBFF71547652B82FE, 0d4338000000000000;
	{
	.reg .b32 %temp; 
	mov.b64 	{%r25, %temp}, %fd159;
	}
	mov.f64 	%fd160, 0dC338000000000000;
	add.rn.f64 	%fd161, %fd159, %fd160;
	fma.rn.f64 	%fd162, %fd161, 0dBFE62E42FEFA39EF, %fd158;
	fma.rn.f64 	%fd163, %fd161, 0dBC7ABC9E3B39803F, %fd162;
	fma.rn.f64 	%fd164, %fd163, 0d3E5ADE1569CE2BDF, 0d3E928AF3FCA213EA;
	fma.rn.f64 	%fd165, %fd164, %fd163, 0d3EC71DEE62401315;
	fma.rn.f64 	%fd166, %fd165, %fd163, 0d3EFA01997C89EB71;
	fma.rn.f64 	%fd167, %fd166, %fd163, 0d3F2A01A014761F65;
	fma.rn.f64 	%fd168, %fd167, %fd163, 0d3F56C16C1852B7AF;
	fma.rn.f64 	%fd169, %fd168, %fd163, 0d3F81111111122322;
	fma.rn.f64 	%fd170, %fd169, %fd163, 0d3FA55555555502A1;
	fma.rn.f64 	%fd171, %fd170, %fd163, 0d3FC5555555555511;
	fma.rn.f64 	%fd172, %fd171, %fd163, 0d3FE000000000000B;
	fma.rn.f64 	%fd173, %fd172, %fd163, 0d3FF0000000000000;
	fma.rn.f64 	%fd174, %fd173, %fd163, 0d3FF0000000000000;
	{
	.reg .b32 %temp; 
	mov.b64 	{%r26, %temp}, %fd174;
	}
	{
	.reg .b32 %temp; 
	mov.b64 	{%temp, %r27}, %fd174;
	}
	shl.b32 	%r49, %r25, 20;
	add.s32 	%r50, %r49, %r27;
	mov.b64 	%fd214, {%r26, %r50};
	{
	.reg .b32 %temp; 
	mov.b64 	{%temp, %r51}, %fd158;
	}
	mov.b32 	%f7, %r51;
	abs.f32 	%f1, %f7;
	setp.lt.f32 	%p18, %f1, 0f4086232B;
	@%p18 bra 	$L__BB1_22;
	setp.gt.f64 	%p19, %fd213, 0d0000000000000000;
	mov.f64 	%fd175, 0d7FF0000000000000;
	sub.f64 	%fd176, %fd175, %fd213;
	selp.f64 	%fd214, 0d0000000000000000, %fd176, %p19;
	setp.geu.f32 	%p20, %f1, 0f40874800;
	@%p20 bra 	$L__BB1_22;
	shr.u32 	%r52, %r25, 31;
	add.s32 	%r53, %r25, %r52;
	shr.s32 	%r54, %r53, 1;
	shl.b32 	%r55, %r54, 20;
	add.s32 	%r56, %r27, %r55;
	mov.b64 	%fd177, {%r26, %r56};
	sub.s32 	%r57, %r25, %r54;
	shl.b32 	%r58, %r57, 20;
	add.s32 	%r59, %r58, 1072693248;
	mov.b32 	%r60, 0;
	mov.b64 	%fd178, {%r60, %r59};
	mul.f64 	%fd214, %fd178, %fd177;
$L__BB1_22:
	add.f64 	%fd179, %fd214, 0d3FF0000000000000;
	rcp.rn.f64 	%fd216, %fd179;
	bra.uni 	$L__BB1_33;
$L__BB1_23:
	{
	.reg .b32 %temp; 
	mov.b64 	{%temp, %r47}, %fd213;
	}
	and.b32  	%r28, %r47, 2147483647;
	{
	.reg .b32 %temp; 
	mov.b64 	{%r48, %temp}, %fd213;
	}
	mov.b64 	%fd20, {%r48, %r28};
	setp.ltu.f64 	%p14, %fd20, 0d3FE4F92224DD2F1A;
	@%p14 bra 	$L__BB1_25;
	add.f64 	%fd116, %fd20, %fd20;
	cvt.rn.f32.f64 	%f3, %fd116;
	mul.f32 	%f4, %f3, 0f3FB8AA3B;
	cvt.rni.f32.f32 	%f5, %f4;
	cvt.f64.f32 	%fd117, %f5;
	fma.rn.f64 	%fd118, %fd117, 0dBFE62E42FEFA39EF, %fd116;
	fma.rn.f64 	%fd119, %fd118, 0d3E5AE904A4741B81, 0d3E928A27F89B6999;
	fma.rn.f64 	%fd120, %fd119, %fd118, 0d3EC71DE715FF7E07;
	fma.rn.f64 	%fd121, %fd120, %fd118, 0d3EFA019A6B0AC45A;
	fma.rn.f64 	%fd122, %fd121, %fd118, 0d3F2A01A017EED94F;
	fma.rn.f64 	%fd123, %fd122, %fd118, 0d3F56C16C17F2A71B;
	fma.rn.f64 	%fd124, %fd123, %fd118, 0d3F811111111173C4;
	fma.rn.f64 	%fd125, %fd124, %fd118, 0d3FA555555555211A;
	fma.rn.f64 	%fd126, %fd125, %fd118, 0d3FC5555555555540;
	fma.rn.f64 	%fd127, %fd126, %fd118, 0d3FE0000000000005;
	mul.f64 	%fd128, %fd118, %fd127;
	fma.rn.f64 	%fd129, %fd128, %fd118, %fd118;
	ex2.approx.ftz.f32 	%f6, %f5;
	cvt.f64.f32 	%fd130, %f6;
	mov.f64 	%fd131, 0d3FF0000000000000;
	sub.f64 	%fd132, %fd131, %fd130;
	neg.f64 	%fd133, %fd129;
	fma.rn.f64 	%fd134, %fd133, %fd130, %fd132;
	mov.f64 	%fd135, 0d4000000000000000;
	sub.f64 	%fd136, %fd135, %fd134;
	rcp.approx.ftz.f64 	%fd137, %fd136;
	neg.f64 	%fd138, %fd136;
	fma.rn.f64 	%fd139, %fd138, %fd137, 0d3FF0000000000000;
	fma.rn.f64 	%fd140, %fd139, %fd139, %fd139;
	fma.rn.f64 	%fd141, %fd140, %fd137, %fd137;
	fma.rn.f64 	%fd142, %fd141, 0dC000000000000000, 0d3FF0000000000000;
	setp.gt.u32 	%p15, %r28, 1077088193;
	selp.f64 	%fd143, 0d3FF0000000000000, %fd142, %p15;
	copysign.f64 	%fd216, %fd213, %fd143;
	bra.uni 	$L__BB1_33;
$L__BB1_25:
	mul.f64 	%fd144, %fd213, %fd213;
	fma.rn.f64 	%fd145, %fd144, 0dBEF0BC46E2F5E964, 0d3F14359F420AFC3D;
	fma.rn.f64 	%fd146, %fd145, %fd144, 0dBF2DF9F0728C5D84;
	fma.rn.f64 	%fd147, %fd146, %fd144, 0d3F4337D1CEC4F033;
	fma.rn.f64 	%fd148, %fd147, %fd144, 0dBF57D6E9674335B3;
	fma.rn.f64 	%fd149, %fd148, %fd144, 0d3F6D6D000D7AAD3D;
	fma.rn.f64 	%fd150, %fd149, %fd144, 0dBF8226E1F3CF1EF5;
	fma.rn.f64 	%fd151, %fd150, %fd144, 0d3F9664F47EC0C8CF;
	fma.rn.f64 	%fd152, %fd151, %fd144, 0dBFABA1BA1B80AB40;
	fma.rn.f64 	%fd153, %fd152, %fd144, 0d3FC111111110FA4A;
	fma.rn.f64 	%fd154, %fd153, %fd144, 0dBFD5555555555550;
	fma.rn.f64 	%fd155, %fd154, %fd144, 0d0000000000000000;
	fma.rn.f64 	%fd216, %fd155, %fd213, %fd213;
	bra.uni 	$L__BB1_33;
$L__BB1_26:
	max.f64 	%fd216, %fd213, 0d0000000000000000;
	bra.uni 	$L__BB1_33;
$L__BB1_27:
	setp.lt.f64 	%p21, %fd213, 0dC07F400000000000;
	@%p21 bra 	$L__BB1_33;
	setp.gt.f64 	%p22, %fd213, 0d407F400000000000;
	mov.f64 	%fd216, 0d3FF0000000000000;
	@%p22 bra 	$L__BB1_33;
	neg.f64 	%fd182, %fd213;
	fma.rn.f64 	%fd183, %fd213, 0dBFF71547652B82FE, 0d4338000000000000;
	{
	.reg .b32 %temp; 
	mov.b64 	{%r29, %temp}, %fd183;
	}
	mov.f64 	%fd184, 0dC338000000000000;
	add.rn.f64 	%fd185, %fd183, %fd184;
	fma.rn.f64 	%fd186, %fd185, 0dBFE62E42FEFA39EF, %fd182;
	fma.rn.f64 	%fd187, %fd185, 0dBC7ABC9E3B39803F, %fd186;
	fma.rn.f64 	%fd188, %fd187, 0d3E5ADE1569CE2BDF, 0d3E928AF3FCA213EA;
	fma.rn.f64 	%fd189, %fd188, %fd187, 0d3EC71DEE62401315;
	fma.rn.f64 	%fd190, %fd189, %fd187, 0d3EFA01997C89EB71;
	fma.rn.f64 	%fd191, %fd190, %fd187, 0d3F2A01A014761F65;
	fma.rn.f64 	%fd192, %fd191, %fd187, 0d3F56C16C1852B7AF;
	fma.rn.f64 	%fd193, %fd192, %fd187, 0d3F81111111122322;
	fma.rn.f64 	%fd194, %fd193, %fd187, 0d3FA55555555502A1;
	fma.rn.f64 	%fd195, %fd194, %fd187, 0d3FC5555555555511;
	fma.rn.f64 	%fd196, %fd195, %fd187, 0d3FE000000000000B;
	fma.rn.f64 	%fd197, %fd196, %fd187, 0d3FF0000000000000;
	fma.rn.f64 	%fd198, %fd197, %fd187, 0d3FF0000000000000;
	{
	.reg .b32 %temp; 
	mov.b64 	{%r30, %temp}, %fd198;
	}
	{
	.reg .b32 %temp; 
	mov.b64 	{%temp, %r31}, %fd198;
	}
	shl.b32 	%r61, %r29, 20;
	add.s32 	%r62, %r61, %r31;
	mov.b64 	%fd215, {%r30, %r62};
	{
	.reg .b32 %temp; 
	mov.b64 	{%temp, %r63}, %fd182;
	}
	mov.b32 	%f8, %r63;
	abs.f32 	%f2, %f8;
	setp.lt.f32 	%p23, %f2, 0f4086232B;
	@%p23 bra 	$L__BB1_32;
	setp.gt.f64 	%p24, %fd213, 0d0000000000000000;
	mov.f64 	%fd199, 0d7FF0000000000000;
	sub.f64 	%fd200, %fd199, %fd213;
	selp.f64 	%fd215, 0d0000000000000000, %fd200, %p24;
	setp.geu.f32 	%p25, %f2, 0f40874800;
	@%p25 bra 	$L__BB1_32;
	shr.u32 	%r64, %r29, 31;
	add.s32 	%r65, %r29, %r64;
	shr.s32 	%r66, %r65, 1;
	shl.b32 	%r67, %r66, 20;
	add.s32 	%r68, %r31, %r67;
	mov.b64 	%fd201, {%r30, %r68};
	sub.s32 	%r69, %r29, %r66;
	shl.b32 	%r70, %r69, 20;
	add.s32 	%r71, %r70, 1072693248;
	mov.b32 	%r72, 0;
	mov.b64 	%fd202, {%r72, %r71};
	mul.f64 	%fd215, %fd202, %fd201;
$L__BB1_32:
	add.f64 	%fd203, %fd215, 0d3FF0000000000000;
	rcp.rn.f64 	%fd216, %fd203;
$L__BB1_33:
	cvta.to.global.u64 	%rd37, %rd13;
	add.s64 	%rd39, %rd37, %rd22;
	st.global.f64 	[%rd39], %fd216;
$L__BB1_34:
	ret;

}
	// .globl	_Z27FeedForwardSoftmaxSumKernel9LayerDataPdiS0_
.visible .entry _Z27FeedForwardSoftmaxSumKernel9LayerDataPdiS0_(
	.param .align 8 .b8 _Z27FeedForwardSoftmaxSumKernel9LayerDataPdiS0__param_0[88],
	.param .u64 .ptr .align 1 _Z27FeedForwardSoftmaxSumKernel9LayerDataPdiS0__param_1,
	.param .u32 _Z27FeedForwardSoftmaxSumKernel9LayerDataPdiS0__param_2,
	.param .u64 .ptr .align 1 _Z27FeedForwardSoftmaxSumKernel9LayerDataPdiS0__param_3
)
{
	.reg .pred 	%p<11>;
	.reg .b16 	%rs<5>;
	.reg .b32 	%r<46>;
	.reg .b64 	%rd<42>;
	.reg .b64 	%fd<110>;

	ld.param.u64 	%rd11, [_Z27FeedForwardSoftmaxSumKernel9LayerDataPdiS0__param_0+8];
	ld.param.v2.u32 	{%r24, %r25}, [_Z27FeedForwardSoftmaxSumKernel9LayerDataPdiS0__param_0+72];
	ld.param.u64 	%rd10, [_Z27FeedForwardSoftmaxSumKernel9LayerDataPdiS0__param_0];
	ld.param.u64 	%rd20, [_Z27FeedForwardSoftmaxSumKernel9LayerDataPdiS0__param_1];
	ld.param.u32 	%r27, [_Z27FeedForwardSoftmaxSumKernel9LayerDataPdiS0__param_2];
	ld.param.u64 	%rd19, [_Z27FeedForwardSoftmaxSumKernel9LayerDataPdiS0__param_3];
	cvta.to.global.u64 	%rd1, %rd20;
	cvta.to.global.u64 	%rd2, %rd10;
	mov.u32 	%r33, %ctaid.x;
	mov.u32 	%r34, %ntid.x;
	mov.u32 	%r35, %tid.x;
	mad.lo.s32 	%r2, %r33, %r34, %r35;
	setp.ge.s32 	%p1, %r2, %r24;
	@%p1 bra 	$L__BB2_15;
	cvta.to.global.u64 	%rd21, %rd11;
	mul.wide.s32 	%rd22, %r2, 8;
	add.s64 	%rd23, %rd21, %rd22;
	ld.global.f64 	%fd109, [%rd23];
	setp.lt.s32 	%p2, %r27, 1;
	@%p2 bra 	$L__BB2_14;
	mul.lo.s32 	%r3, %r25, %r2;
	and.b32  	%r4, %r27, 15;
	setp.lt.u32 	%p3, %r27, 16;
	mov.b32 	%r42, 0;
	@%p3 bra 	$L__BB2_5;
	and.b32  	%r42, %r27, 2147483632;
	neg.s32 	%r40, %r42;
	add.s64 	%rd40, %rd1, 64;
	add.s64 	%rd4, %rd2, 64;
	mov.u32 	%r39, %r3;
$L__BB2_4:
	.pragma "nounroll";
	mul.wide.s32 	%rd24, %r39, 8;
	add.s64 	%rd25, %rd4, %rd24;
	ld.global.f64 	%fd16, [%rd40+-64];
	ld.global.f64 	%fd17, [%rd25+-64];
	fma.rn.f64 	%fd18, %fd16, %fd17, %fd109;
	ld.global.f64 	%fd19, [%rd40+-56];
	ld.global.f64 	%fd20, [%rd25+-56];
	fma.rn.f64 	%fd21, %fd19, %fd20, %fd18;
	ld.global.f64 	%fd22, [%rd40+-48];
	ld.global.f64 	%fd23, [%rd25+-48];
	fma.rn.f64 	%fd24, %fd22, %fd23, %fd21;
	ld.global.f64 	%fd25, [%rd40+-40];
	ld.global.f64 	%fd26, [%rd25+-40];
	fma.rn.f64 	%fd27, %fd25, %fd26, %fd24;
	ld.global.f64 	%fd28, [%rd40+-32];
	ld.global.f64 	%fd29, [%rd25+-32];
	fma.rn.f64 	%fd30, %fd28, %fd29, %fd27;
	ld.global.f64 	%fd31, [%rd40+-24];
	ld.global.f64 	%fd32, [%rd25+-24];
	fma.rn.f64 	%fd33, %fd31, %fd32, %fd30;
	ld.global.f64 	%fd34, [%rd40+-16];
	ld.global.f64 	%fd35, [%rd25+-16];
	fma.rn.f64 	%fd36, %fd34, %fd35, %fd33;
	ld.global.f64 	%fd37, [%rd40+-8];
	ld.global.f64 	%fd38, [%rd25+-8];
	fma.rn.f64 	%fd39, %fd37, %fd38, %fd36;
	ld.global.f64 	%fd40, [%rd40];
	ld.global.f64 	%fd41, [%rd25];
	fma.rn.f64 	%fd42, %fd40, %fd41, %fd39;
	ld.global.f64 	%fd43, [%rd40+8];
	ld.global.f64 	%fd44, [%rd25+8];
	fma.rn.f64 	%fd45, %fd43, %fd44, %fd42;
	ld.global.f64 	%fd46, [%rd40+16];
	ld.global.f64 	%fd47, [%rd25+16];
	fma.rn.f64 	%fd48, %fd46, %fd47, %fd45;
	ld.global.f64 	%fd49, [%rd40+24];
	ld.global.f64 	%fd50, [%rd25+24];
	fma.rn.f64 	%fd51, %fd49, %fd50, %fd48;
	ld.global.f64 	%fd52, [%rd40+32];
	ld.global.f64 	%fd53, [%rd25+32];
	fma.rn.f64 	%fd54, %fd52, %fd53, %fd51;
	ld.global.f64 	%fd55, [%rd40+40];
	ld.global.f64 	%fd56, [%rd25+40];
	fma.rn.f64 	%fd57, %fd55, %fd56, %fd54;
	ld.global.f64 	%fd58, [%rd40+48];
	ld.global.f64 	%fd59, [%rd25+48];
	fma.rn.f64 	%fd60, %fd58, %fd59, %fd57;
	ld.global.f64 	%fd61, [%rd40+56];
	ld.global.f64 	%fd62, [%rd25+56];
	fma.rn.f64 	%fd109, %fd61, %fd62, %fd60;
	add.s32 	%r40, %r40, 16;
	add.s64 	%rd40, %rd40, 128;
	add.s32 	%r39, %r39, 16;
	setp.ne.s32 	%p4, %r40, 0;
	@%p4 bra 	$L__BB2_4;
$L__BB2_5:
	setp.eq.s32 	%p5, %r4, 0;
	@%p5 bra 	$L__BB2_14;
	and.b32  	%r12, %r27, 7;
	setp.lt.u32 	%p6, %r4, 8;
	@%p6 bra 	$L__BB2_8;
	mul.wide.u32 	%rd26, %r42, 8;
	add.s64 	%rd27, %rd1, %rd26;
	ld.global.f64 	%fd64, [%rd27];
	add.s32 	%r37, %r42, %r3;
	mul.wide.s32 	%rd28, %r37, 8;
	add.s64 	%rd29, %rd2, %rd28;
	ld.global.f64 	%fd65, [%rd29];
	fma.rn.f64 	%fd66, %fd64, %fd65, %fd109;
	ld.global.f64 	%fd67, [%rd27+8];
	ld.global.f64 	%fd68, [%rd29+8];
	fma.rn.f64 	%fd69, %fd67, %fd68, %fd66;
	ld.global.f64 	%fd70, [%rd27+16];
	ld.global.f64 	%fd71, [%rd29+16];
	fma.rn.f64 	%fd72, %fd70, %fd71, %fd69;
	ld.global.f64 	%fd73, [%rd27+24];
	ld.global.f64 	%fd74, [%rd29+24];
	fma.rn.f64 	%fd75, %fd73, %fd74, %fd72;
	ld.global.f64 	%fd76, [%rd27+32];
	ld.global.f64 	%fd77, [%rd29+32];
	fma.rn.f64 	%fd78, %fd76, %fd77, %fd75;
	ld.global.f64 	%fd79, [%rd27+40];
	ld.global.f64 	%fd80, [%rd29+40];
	fma.rn.f64 	%fd81, %fd79, %fd80, %fd78;
	ld.global.f64 	%fd82, [%rd27+48];
	ld.global.f64 	%fd83, [%rd29+48];
	fma.rn.f64 	%fd84, %fd82, %fd83, %fd81;
	ld.global.f64 	%fd85, [%rd27+56];
	ld.global.f64 	%fd86, [%rd29+56];
	fma.rn.f64 	%fd109, %fd85, %fd86, %fd84;
	add.s32 	%r42, %r42, 8;
$L__BB2_8:
	setp.eq.s32 	%p7, %r12, 0;
	@%p7 bra 	$L__BB2_14;
	and.b32  	%r15, %r27, 3;
	setp.lt.u32 	%p8, %r12, 4;
	@%p8 bra 	$L__BB2_11;
	mul.wide.u32 	%rd30, %r42, 8;
	add.s64 	%rd31, %rd1, %rd30;
	ld.global.f64 	%fd88, [%rd31];
	add.s32 	%r38, %r42, %r3;
	mul.wide.s32 	%rd32, %r38, 8;
	add.s64 	%rd33, %rd2, %rd32;
	ld.global.f64 	%fd89, [%rd33];
	fma.rn.f64 	%fd90, %fd88, %fd89, %fd109;
	ld.global.f64 	%fd91, [%rd31+8];
	ld.global.f64 	%fd92, [%rd33+8];
	fma.rn.f64 	%fd93, %fd91, %fd92, %fd90;
	ld.global.f64 	%fd94, [%rd31+16];
	ld.global.f64 	%fd95, [%rd33+16];
	fma.rn.f64 	%fd96, %fd94, %fd95, %fd93;
	ld.global.f64 	%fd97, [%rd31+24];
	ld.global.f64 	%fd98, [%rd33+24];
	fma.rn.f64 	%fd109, %fd97, %fd98, %fd96;
	add.s32 	%r42, %r42, 4;
$L__BB2_11:
	setp.eq.s32 	%p9, %r15, 0;
	@%p9 bra 	$L__BB2_14;
	add.s32 	%r45, %r42, %r3;
	mul.wide.u32 	%rd34, %r42, 8;
	add.s64 	%rd41, %rd1, %rd34;
	neg.s32 	%r44, %r15;
$L__BB2_13:
	.pragma "nounroll";
	mul.wide.s32 	%rd35, %r45, 8;
	add.s64 	%rd36, %rd2, %rd35;
	ld.global.f64 	%fd99, [%rd41];
	ld.global.f64 	%fd100, [%rd36];
	fma.rn.f64 	%fd109, %fd99, %fd100, %fd109;
	add.s32 	%r45, %r45, 1;
	add.s64 	%rd41, %rd41, 8;
	add.s32 	%r44, %r44, 1;
	setp.ne.s32 	%p10, %r44, 0;
	@%p10 bra 	$L__BB2_13;
$L__BB2_14:
	cvta.to.global.u64 	%rd37, %rd19;
	add.s64 	%rd39, %rd37, %rd22;
	st.global.f64 	[%rd39], %fd109;
$L__BB2_15:
	ret;

}
	// .globl	_Z13SoftmaxKernelPdS_idd
.visible .entry _Z13SoftmaxKernelPdS_idd(
	.param .u64 .ptr .align 1 _Z13SoftmaxKernelPdS_idd_param_0,
	.param .u64 .ptr .align 1 _Z13SoftmaxKernelPdS_idd_param_1,
	.param .u32 _Z13SoftmaxKernelPdS_idd_param_2,
	.param .f64 _Z13SoftmaxKernelPdS_idd_param_3,
	.param .f64 _Z13SoftmaxKernelPdS_idd_param_4
)
{
	.reg .pred 	%p<7>;
	.reg .b32 	%r<21>;
	.reg .b32 	%f<3>;
	.reg .b64 	%rd<9>;
	.reg .b64 	%fd<32>;

	ld.param.u64 	%rd1, [_Z13SoftmaxKernelPdS_idd_param_0];
	ld.param.u64 	%rd2, [_Z13SoftmaxKernelPdS_idd_param_1];
	ld.param.u32 	%r5, [_Z13SoftmaxKernelPdS_idd_param_2];
	ld.param.f64 	%fd6, [_Z13SoftmaxKernelPdS_idd_param_3];
	ld.param.f64 	%fd7, [_Z13SoftmaxKernelPdS_idd_param_4];
	mov.u32 	%r6, %ctaid.x;
	mov.u32 	%r7, %ntid.x;
	mov.u32 	%r8, %tid.x;
	mad.lo.s32 	%r1, %r6, %r7, %r8;
	setp.ge.s32 	%p1, %r1, %r5;
	@%p1 bra 	$L__BB3_5;
	cvta.to.global.u64 	%rd3, %rd1;
	mul.wide.s32 	%rd4, %r1, 8;
	add.s64 	%rd5, %rd3, %rd4;
	ld.global.f64 	%fd8, [%rd5];
	sub.f64 	%fd1, %fd8, %fd6;
	fma.rn.f64 	%fd9, %fd1, 0d3FF71547652B82FE, 0d4338000000000000;
	{
	.reg .b32 %temp; 
	mov.b64 	{%r2, %temp}, %fd9;
	}
	mov.f64 	%fd10, 0dC338000000000000;
	add.rn.f64 	%fd11, %fd9, %fd10;
	fma.rn.f64 	%fd12, %fd11, 0dBFE62E42FEFA39EF, %fd1;
	fma.rn.f64 	%fd13, %fd11, 0dBC7ABC9E3B39803F, %fd12;
	fma.rn.f64 	%fd14, %fd13, 0d3E5ADE1569CE2BDF, 0d3E928AF3FCA213EA;
	fma.rn.f64 	%fd15, %fd14, %fd13, 0d3EC71DEE62401315;
	fma.rn.f64 	%fd16, %fd15, %fd13, 0d3EFA01997C89EB71;
	fma.rn.f64 	%fd17, %fd16, %fd13, 0d3F2A01A014761F65;
	fma.rn.f64 	%fd18, %fd17, %fd13, 0d3F56C16C1852B7AF;
	fma.rn.f64 	%fd19, %fd18, %fd13, 0d3F81111111122322;
	fma.rn.f64 	%fd20, %fd19, %fd13, 0d3FA55555555502A1;
	fma.rn.f64 	%fd21, %fd20, %fd13, 0d3FC5555555555511;
	fma.rn.f64 	%fd22, %fd21, %fd13, 0d3FE000000000000B;
	fma.rn.f64 	%fd23, %fd22, %fd13, 0d3FF0000000000000;
	fma.rn.f64 	%fd24, %fd23, %fd13, 0d3FF0000000000000;
	{
	.reg .b32 %temp; 
	mov.b64 	{%r3, %temp}, %fd24;
	}
	{
	.reg .b32 %temp; 
	mov.b64 	{%temp, %r4}, %fd24;
	}
	shl.b32 	%r9, %r2, 20;
	add.s32 	%r10, %r9, %r4;
	mov.b64 	%fd31, {%r3, %r10};
	{
	.reg .b32 %temp; 
	mov.b64 	{%temp, %r11}, %fd1;
	}
	mov.b32 	%f2, %r11;
	abs.f32 	%f1, %f2;
	setp.lt.f32 	%p2, %f1, 0f4086232B;
	@%p2 bra 	$L__BB3_4;
	setp.lt.f64 	%p3, %fd1, 0d0000000000000000;
	add.f64 	%fd25, %fd1, 0d7FF0000000000000;
	selp.f64 	%fd31, 0d0000000000000000, %fd25, %p3;
	setp.geu.f32 	%p4, %f1, 0f40874800;
	@%p4 bra 	$L__BB3_4;
	shr.u32 	%r12, %r2, 31;
	add.s32 	%r13, %r2, %r12;
	shr.s32 	%r14, %r13, 1;
	shl.b32 	%r15, %r14, 20;
	add.s32 	%r16, %r4, %r15;
	mov.b64 	%fd26, {%r3, %r16};
	sub.s32 	%r17, %r2, %r14;
	shl.b32 	%r18, %r17, 20;
	add.s32 	%r19, %r18, 1072693248;
	mov.b32 	%r20, 0;
	mov.b64 	%fd27, {%r20, %r19};
	mul.f64 	%fd31, %fd27, %fd26;
$L__BB3_4:
	div.rn.f64 	%fd28, %fd31, %fd7;
	setp.lt.f64 	%p5, %fd28, 0d3CD203AF9EE75616;
	setp.gt.f64 	%p6, %fd28, 0d3FEFFFFFFFFFFFF7;
	selp.f64 	%fd29, 0d3FEFFFFFFFFFFFF7, %fd28, %p6;
	selp.f64 	%fd30, 0d3CD203AF9EE75616, %fd29, %p5;
	cvta.to.global.u64 	%rd6, %rd2;
	add.s64 	%rd8, %rd6, %rd4;
	st.global.f64 	[%rd8], %fd30;
$L__BB3_5:
	ret;

}
	// .globl	_Z18ApplyDropoutKernel9LayerDataP17curandStateXORWOWdd
.visible .entry _Z18ApplyDropoutKernel9LayerDataP17curandStateXORWOWdd(
	.param .align 8 .b8 _Z18ApplyDropoutKernel9LayerDataP17curandStateXORWOWdd_param_0[88],
	.param .u64 .ptr .align 1 _Z18ApplyDropoutKernel9LayerDataP17curandStateXORWOWdd_param_1,
	.param .f64 _Z18ApplyDropoutKernel9LayerDataP17curandStateXORWOWdd_param_2,
	.param .f64 _Z18ApplyDropoutKernel9LayerDataP17curandStateXORWOWdd_param_3
)
{
	.reg .pred 	%p<4>;
	.reg .b16 	%rs<4>;
	.reg .b32 	%r<21>;
	.reg .b32 	%f<3>;
	.reg .b64 	%rd<20>;
	.reg .b64 	%fd<6>;

	ld.param.u32 	%r2, [_Z18ApplyDropoutKernel9LayerDataP17curandStateXORWOWdd_param_0+72];
	ld.param.u64 	%rd4, [_Z18ApplyDropoutKernel9LayerDataP17curandStateXORWOWdd_param_0+64];
	ld.param.u64 	%rd5, [_Z18ApplyDropoutKernel9LayerDataP17curandStateXORWOWdd_param_0+16];
	ld.param.u64 	%rd3, [_Z18ApplyDropoutKernel9LayerDataP17curandStateXORWOWdd_param_1];
	ld.param.f64 	%fd1, [_Z18ApplyDropoutKernel9LayerDataP17curandStateXORWOWdd_param_2];
	ld.param.f64 	%fd2, [_Z18ApplyDropoutKernel9LayerDataP17curandStateXORWOWdd_param_3];
	cvta.to.global.u64 	%rd1, %rd5;
	cvta.to.global.u64 	%rd2, %rd4;
	mov.u32 	%r3, %ctaid.x;
	mov.u32 	%r4, %ntid.x;
	mov.u32 	%r5, %tid.x;
	mad.lo.s32 	%r1, %r3, %r4, %r5;
	setp.ge.s32 	%p1, %r1, %r2;
	@%p1 bra 	$L__BB4_6;
	setp.gtu.f64 	%p2, %fd1, 0d0000000000000000;
	@%p2 bra 	$L__BB4_3;
	cvt.s64.s32 	%rd6, %r1;
	add.s64 	%rd7, %rd2, %rd6;
	mov.b16 	%rs1, 1;
	st.global.u8 	[%rd7], %rs1;
	bra.uni 	$L__BB4_6;
$L__BB4_3:
	cvta.to.global.u64 	%rd8, %rd3;
	mul.wide.s32 	%rd9, %r1, 48;
	add.s64 	%rd10, %rd8, %rd9;
	ld.global.v2.u32 	{%r6, %r7}, [%rd10];
	shr.u32 	%r8, %r7, 2;
	xor.b32  	%r9, %r8, %r7;
	ld.global.v2.u32 	{%r10, %r11}, [%rd10+8];
	ld.global.v2.u32 	{%r12, %r13}, [%rd10+16];
	st.global.v2.u32 	[%rd10+8], {%r11, %r12};
	shl.b32 	%r14, %r13, 4;
	shl.b32 	%r15, %r9, 1;
	xor.b32  	%r16, %r15, %r14;
	xor.b32  	%r17, %r16, %r9;
	xor.b32  	%r18, %r17, %r13;
	st.global.v2.u32 	[%rd10+16], {%r13, %r18};
	add.s32 	%r19, %r6, 362437;
	st.global.v2.u32 	[%rd10], {%r19, %r10};
	add.s32 	%r20, %r18, %r19;
	cvt.rn.f32.u32 	%f1, %r20;
	fma.rn.f32 	%f2, %f1, 0f2F800000, 0f2F000000;
	cvt.f64.f32 	%fd3, %f2;
	setp.geu.f64 	%p3, %fd1, %fd3;
	@%p3 bra 	$L__BB4_5;
	cvt.s64.s32 	%rd16, %r1;
	add.s64 	%rd17, %rd2, %rd16;
	mov.b16 	%rs3, 1;
	st.global.u8 	[%rd17], %rs3;
	mul.wide.s32 	%rd18, %r1, 8;
	add.s64 	%rd19, %rd1, %rd18;
	ld.global.f64 	%fd4, [%rd19];
	mul.f64 	%fd5, %fd2, %fd4;
	st.global.f64 	[%rd19], %fd5;
	bra.uni 	$L__BB4_6;
$L__BB4_5:
	cvt.s64.s32 	%rd11, %r1;
	add.s64 	%rd12, %rd2, %rd11;
	mov.b16 	%rs2, 0;
	st.global.u8 	[%rd12], %rs2;
	mul.wide.s32 	%rd13, %r1, 8;
	add.s64 	%rd14, %rd1, %rd13;
	mov.b64 	%rd15, 0;
	st.global.u64 	[%rd14], %rd15;
$L__BB4_6:
	ret;

}
	// .globl	_Z20BackPropOutputKernel9LayerDataPdb
.visible .entry _Z20BackPropOutputKernel9LayerDataPdb(
	.param .align 8 .b8 _Z20BackPropOutputKernel9LayerDataPdb_param_0[88],
	.param .u64 .ptr .align 1 _Z20BackPropOutputKernel9LayerDataPdb_param_1,
	.param .u8 _Z20BackPropOutputKernel9LayerDataPdb_param_2
)
{
	.reg .pred 	%p<7>;
	.reg .b16 	%rs<2>;
	.reg .b32 	%r<7>;
	.reg .b64 	%rd<16>;
	.reg .b64 	%fd<20>;

	ld.param.u32 	%r1, [_Z20BackPropOutputKernel9LayerDataPdb_param_0+80];
	ld.param.u32 	%r3, [_Z20BackPropOutputKernel9LayerDataPdb_param_0+72];
	ld.param.u64 	%rd4, [_Z20BackPropOutputKernel9LayerDataPdb_param_0+24];
	ld.param.u64 	%rd5, [_Z20BackPropOutputKernel9LayerDataPdb_param_0+16];
	ld.param.u64 	%rd6, [_Z20BackPropOutputKernel9LayerDataPdb_param_1];
	ld.param.s8 	%rs1, [_Z20BackPropOutputKernel9LayerDataPdb_param_2];
	cvta.to.global.u64 	%rd1, %rd6;
	cvta.to.global.u64 	%rd2, %rd5;
	cvta.to.global.u64 	%rd3, %rd4;
	mov.u32 	%r4, %ctaid.x;
	mov.u32 	%r5, %ntid.x;
	mov.u32 	%r6, %tid.x;
	mad.lo.s32 	%r2, %r4, %r5, %r6;
	setp.ge.s32 	%p1, %r2, %r3;
	@%p1 bra 	$L__BB5_11;
	setp.eq.s16 	%p2, %rs1, 0;
	@%p2 bra 	$L__BB5_3;
	mul.wide.s32 	%rd7, %r2, 8;
	add.s64 	%rd8, %rd1, %rd7;
	ld.global.f64 	%fd7, [%rd8];
	add.s64 	%rd9, %rd2, %rd7;
	ld.global.f64 	%fd8, [%rd9];
	sub.f64 	%fd9, %fd7, %fd8;
	add.s64 	%rd10, %rd3, %rd7;
	st.global.f64 	[%rd10], %fd9;
	bra.uni 	$L__BB5_11;
$L__BB5_3:
	mul.wide.s32 	%rd11, %r2, 8;
	add.s64 	%rd12, %rd2, %rd11;
	ld.global.f64 	%fd1, [%rd12];
	setp.eq.s32 	%p3, %r1, 2;
	@%p3 bra 	$L__BB5_8;
	setp.eq.s32 	%p4, %r1, 1;
	@%p4 bra 	$L__BB5_7;
	setp.ne.s32 	%p5, %r1, 0;
	@%p5 bra 	$L__BB5_9;
	mov.f64 	%fd12, 0d3FF0000000000000;
	sub.f64 	%fd13, %fd12, %fd1;
	mul.f64 	%fd19, %fd1, %fd13;
	bra.uni 	$L__BB5_10;
$L__BB5_7:
	mul.f64 	%fd10, %fd1, %fd1;
	mov.f64 	%fd11, 0d3FF0000000000000;
	sub.f64 	%fd19, %fd11, %fd10;
	bra.uni 	$L__BB5_10;
$L__BB5_8:
	setp.gt.f64 	%p6, %fd1, 0d0000000000000000;
	selp.f64 	%fd19, 0d3FF0000000000000, 0d0000000000000000, %p6;
	bra.uni 	$L__BB5_10;
$L__BB5_9:
	mov.f64 	%fd14, 0d3FF0000000000000;
	sub.f64 	%fd15, %fd14, %fd1;
	mul.f64 	%fd19, %fd1, %fd15;
$L__BB5_10:
	add.s64 	%rd14, %rd1, %rd11;
	ld.global.f64 	%fd16, [%rd14];
	sub.f64 	%fd17, %fd16, %fd1;
	mul.f64 	%fd18, %fd19, %fd17;
	add.s64 	%rd15, %rd3, %rd11;
	st.global.f64 	[%rd15], %fd18;
$L__BB5_11:
	ret;

}
	// .globl	_Z20BackPropHiddenKernel9LayerDataS_
.visible .entry _Z20BackPropHiddenKernel9LayerDataS_(
	.param .align 8 .b8 _Z20BackPropHiddenKernel9LayerDataS__param_0[88],
	.param .align 8 .b8 _Z20BackPropHiddenKernel9LayerDataS__param_1[88]
)
{
	.reg .pred 	%p<16>;
	.reg .b16 	%rs<6>;
	.reg .b32 	%r<47>;
	.reg .b64 	%rd<76>;
	.reg .b64 	%fd<126>;

	ld.param.u32 	%r28, [_Z20BackPropHiddenKernel9LayerDataS__param_0+80];
	ld.param.u64 	%rd19, [_Z20BackPropHiddenKernel9LayerDataS__param_0+64];
	ld.param.u64 	%rd13, [_Z20BackPropHiddenKernel9LayerDataS__param_0+16];
	ld.param.v2.u32 	{%r26, %r27}, [_Z20BackPropHiddenKernel9LayerDataS__param_0+72];
	ld.param.u64 	%rd20, [_Z20BackPropHiddenKernel9LayerDataS__param_1+24];
	ld.param.u64 	%rd21, [_Z20BackPropHiddenKernel9LayerDataS__param_1];
	ld.param.u64 	%rd14, [_Z20BackPropHiddenKernel9LayerDataS__param_0+24];
	ld.param.v2.u32 	{%r2, %r3}, [_Z20BackPropHiddenKernel9LayerDataS__param_1+72];
	cvta.to.global.u64 	%rd2, %rd14;
	cvta.to.global.u64 	%rd3, %rd21;
	cvta.to.global.u64 	%rd4, %rd20;
	mov.u32 	%r34, %ctaid.x;
	mov.u32 	%r35, %ntid.x;
	mov.u32 	%r36, %tid.x;
	mad.lo.s32 	%r4, %r34, %r35, %r36;
	setp.ge.s32 	%p1, %r4, %r26;
	@%p1 bra 	$L__BB6_23;
	cvta.to.global.u64 	%rd22, %rd19;
	cvt.s64.s32 	%rd23, %r4;
	add.s64 	%rd24, %rd22, %rd23;
	ld.global.u8 	%rs5, [%rd24];
	setp.eq.s16 	%p2, %rs5, 0;
	@%p2 bra 	$L__BB6_24;
	setp.lt.s32 	%p3, %r2, 1;
	mov.f64 	%fd124, 0d0000000000000000;
	@%p3 bra 	$L__BB6_15;
	and.b32  	%r5, %r2, 15;
	setp.lt.u32 	%p4, %r2, 16;
	mov.f64 	%fd124, 0d0000000000000000;
	mov.b32 	%r42, 0;
	@%p4 bra 	$L__BB6_6;
	and.b32  	%r42, %r2, 2147483632;
	neg.s32 	%r41, %r42;
	shl.b32 	%r8, %r3, 4;
	add.s64 	%rd74, %rd4, 64;
	mov.f64 	%fd124, 0d0000000000000000;
	mul.wide.s32 	%rd27, %r3, 8;
	mov.u32 	%r40, %r4;
$L__BB6_5:
	.pragma "nounroll";
	ld.global.f64 	%fd24, [%rd74+-64];
	mul.wide.s32 	%rd25, %r40, 8;
	add.s64 	%rd26, %rd3, %rd25;
	ld.global.f64 	%fd25, [%rd26];
	fma.rn.f64 	%fd26, %fd24, %fd25, %fd124;
	ld.global.f64 	%fd27, [%rd74+-56];
	add.s64 	%rd28, %rd26, %rd27;
	ld.global.f64 	%fd28, [%rd28];
	fma.rn.f64 	%fd29, %fd27, %fd28, %fd26;
	ld.global.f64 	%fd30, [%rd74+-48];
	add.s64 	%rd29, %rd28, %rd27;
	ld.global.f64 	%fd31, [%rd29];
	fma.rn.f64 	%fd32, %fd30, %fd31, %fd29;
	ld.global.f64 	%fd33, [%rd74+-40];
	add.s64 	%rd30, %rd29, %rd27;
	ld.global.f64 	%fd34, [%rd30];
	fma.rn.f64 	%fd35, %fd33, %fd34, %fd32;
	ld.global.f64 	%fd36, [%rd74+-32];
	add.s64 	%rd31, %rd30, %rd27;
	ld.global.f64 	%fd37, [%rd31];
	fma.rn.f64 	%fd38, %fd36, %fd37, %fd35;
	ld.global.f64 	%fd39, [%rd74+-24];
	add.s64 	%rd32, %rd31, %rd27;
	ld.global.f64 	%fd40, [%rd32];
	fma.rn.f64 	%fd41, %fd39, %fd40, %fd38;
	ld.global.f64 	%fd42, [%rd74+-16];
	add.s64 	%rd33, %rd32, %rd27;
	ld.global.f64 	%fd43, [%rd33];
	fma.rn.f64 	%fd44, %fd42, %fd43, %fd41;
	ld.global.f64 	%fd45, [%rd74+-8];
	add.s64 	%rd34, %rd33, %rd27;
	ld.global.f64 	%fd46, [%rd34];
	fma.rn.f64 	%fd47, %fd45, %fd46, %fd44;
	ld.global.f64 	%fd48, [%rd74];
	add.s64 	%rd35, %rd34, %rd27;
	ld.global.f64 	%fd49, [%rd35];
	fma.rn.f64 	%fd50, %fd48, %fd49, %fd47;
	ld.global.f64 	%fd51, [%rd74+8];
	add.s64 	%rd36, %rd35, %rd27;
	ld.global.f64 	%fd52, [%rd36];
	fma.rn.f64 	%fd53, %fd51, %fd52, %fd50;
	ld.global.f64 	%fd54, [%rd74+16];
	add.s64 	%rd37, %rd36, %rd27;
	ld.global.f64 	%fd55, [%rd37];
	fma.rn.f64 	%fd56, %fd54, %fd55, %fd53;
	ld.global.f64 	%fd57, [%rd74+24];
	add.s64 	%rd38, %rd37, %rd27;
	ld.global.f64 	%fd58, [%rd38];
	fma.rn.f64 	%fd59, %fd57, %fd58, %fd56;
	ld.global.f64 	%fd60, [%rd74+32];
	add.s64 	%rd39, %rd38, %rd27;
	ld.global.f64 	%fd61, [%rd39];
	fma.rn.f64 	%fd62, %fd60, %fd61, %fd59;
	ld.global.f64 	%fd63, [%rd74+40];
	add.s64 	%rd40, %rd39, %rd27;
	ld.global.f64 	%fd64, [%rd40];
	fma.rn.f64 	%fd65, %fd63, %fd64, %fd62;
	ld.global.f64 	%fd66, [%rd74+48];
	add.s64 	%rd41, %rd40, %rd27;
	ld.global.f64 	%fd67, [%rd41];
	fma.rn.f64 	%fd68, %fd66, %fd67, %fd65;
	ld.global.f64 	%fd69, [%rd74+56];
	add.s64 	%rd42, %rd41, %rd27;
	ld.global.f64 	%fd70, [%rd42];
	fma.rn.f64 	%fd124, %fd69, %fd70, %fd68;
	add.s32 	%r41, %r41, 16;
	add.s32 	%r40, %r40, %r8;
	add.s64 	%rd74, %rd74, 128;
	setp.ne.s32 	%p5, %r41, 0;
	@%p5 bra 	$L__BB6_5;
$L__BB6_6:
	setp.eq.s32 	%p6, %r5, 0;
	@%p6 bra 	$L__BB6_15;
	and.b32  	%r14, %r2, 7;
	setp.lt.u32 	%p7, %r5, 8;
	@%p7 bra 	$L__BB6_9;
	mul.wide.u32 	%rd43, %r42, 8;
	add.s64 	%rd44, %rd4, %rd43;
	ld.global.f64 	%fd72, [%rd44];
	mad.lo.s32 	%r38, %r42, %r3, %r4;
	mul.wide.s32 	%rd45, %r38, 8;
	add.s64 	%rd46, %rd3, %rd45;
	ld.global.f64 	%fd73, [%rd46];
	fma.rn.f64 	%fd74, %fd72, %fd73, %fd124;
	ld.global.f64 	%fd75, [%rd44+8];
	mul.wide.s32 	%rd47, %r3, 8;
	add.s64 	%rd48, %rd46, %rd47;
	ld.global.f64 	%fd76, [%rd48];
	fma.rn.f64 	%fd77, %fd75, %fd76, %fd74;
	ld.global.f64 	%fd78, [%rd44+16];
	add.s64 	%rd49, %rd48, %rd47;
	ld.global.f64 	%fd79, [%rd49];
	fma.rn.f64 	%fd80, %fd78, %fd79, %fd77;
	ld.global.f64 	%fd81, [%rd44+24];
	add.s64 	%rd50, %rd49, %rd47;
	ld.global.f64 	%fd82, [%rd50];
	fma.rn.f64 	%fd83, %fd81, %fd82, %fd80;
	ld.global.f64 	%fd84, [%rd44+32];
	add.s64 	%rd51, %rd50, %rd47;
	ld.global.f64 	%fd85, [%rd51];
	fma.rn.f64 	%fd86, %fd84, %fd85, %fd83;
	ld.global.f64 	%fd87, [%rd44+40];
	add.s64 	%rd52, %rd51, %rd47;
	ld.global.f64 	%fd88, [%rd52];
	fma.rn.f64 	%fd89, %fd87, %fd88, %fd86;
	ld.global.f64 	%fd90, [%rd44+48];
	add.s64 	%rd53, %rd52, %rd47;
	ld.global.f64 	%fd91, [%rd53];
	fma.rn.f64 	%fd92, %fd90, %fd91, %fd89;
	ld.global.f64 	%fd93, [%rd44+56];
	add.s64 	%rd54, %rd53, %rd47;
	ld.global.f64 	%fd94, [%rd54];
	fma.rn.f64 	%fd124, %fd93, %fd94, %fd92;
	add.s32 	%r42, %r42, 8;
$L__BB6_9:
	setp.eq.s32 	%p8, %r14, 0;
	@%p8 bra 	$L__BB6_15;
	and.b32  	%r17, %r2, 3;
	setp.lt.u32 	%p9, %r14, 4;
	@%p9 bra 	$L__BB6_12;
	mul.wide.u32 	%rd55, %r42, 8;
	add.s64 	%rd56, %rd4, %rd55;
	ld.global.f64 	%fd96, [%rd56];
	mad.lo.s32 	%r39, %r42, %r3, %r4;
	mul.wide.s32 	%rd57, %r39, 8;
	add.s64 	%rd58, %rd3, %rd57;
	ld.global.f64 	%fd97, [%rd58];
	fma.rn.f64 	%fd98, %fd96, %fd97, %fd124;
	ld.global.f64 	%fd99, [%rd56+8];
	mul.wide.s32 	%rd59, %r3, 8;
	add.s64 	%rd60, %rd58, %rd59;
	ld.global.f64 	%fd100, [%rd60];
	fma.rn.f64 	%fd101, %fd99, %fd100, %fd98;
	ld.global.f64 	%fd102, [%rd56+16];
	add.s64 	%rd61, %rd60, %rd59;
	ld.global.f64 	%fd103, [%rd61];
	fma.rn.f64 	%fd104, %fd102, %fd103, %fd101;
	ld.global.f64 	%fd105, [%rd56+24];
	add.s64 	%rd62, %rd61, %rd59;
	ld.global.f64 	%fd106, [%rd62];
	fma.rn.f64 	%fd124, %fd105, %fd106, %fd104;
	add.s32 	%r42, %r42, 4;
$L__BB6_12:
	setp.eq.s32 	%p10, %r17, 0;
	@%p10 bra 	$L__BB6_15;
	mad.lo.s32 	%r46, %r3, %r42, %r4;
	mul.wide.u32 	%rd63, %r42, 8;
	add.s64 	%rd75, %rd4, %rd63;
	neg.s32 	%r45, %r17;
$L__BB6_14:
	.pragma "nounroll";
	ld.global.f64 	%fd107, [%rd75];
	mul.wide.s32 	%rd64, %r46, 8;
	add.s64 	%rd65, %rd3, %rd64;
	ld.global.f64 	%fd108, [%rd65];
	fma.rn.f64 	%fd124, %fd107, %fd108, %fd124;
	add.s32 	%r46, %r46, %r3;
	add.s64 	%rd75, %rd75, 8;
	add.s32 	%r45, %r45, 1;
	setp.ne.s32 	%p11, %r45, 0;
	@%p11 bra 	$L__BB6_14;
$L__BB6_15:
	cvta.to.global.u64 	%rd66, %rd13;
	mul.wide.s32 	%rd67, %r4, 8;
	add.s64 	%rd68, %rd66, %rd67;
	ld.global.f64 	%fd14, [%rd68];
	setp.eq.s32 	%p12, %r28, 2;
	@%p12 bra 	$L__BB6_20;
	setp.eq.s32 	%p13, %r28, 1;
	@%p13 bra 	$L__BB6_19;
	setp.ne.s32 	%p14, %r28, 0;
	@%p14 bra 	$L__BB6_21;
	mov.f64 	%fd111, 0d3FF0000000000000;
	sub.f64 	%fd112, %fd111, %fd14;
	mul.f64 	%fd125, %fd14, %fd112;
	bra.uni 	$L__BB6_22;
$L__BB6_19:
	mul.f64 	%fd109, %fd14, %fd14;
	mov.f64 	%fd110, 0d3FF0000000000000;
	sub.f64 	%fd125, %fd110, %fd109;
	bra.uni 	$L__BB6_22;
$L__BB6_20:
	setp.gt.f64 	%p15, %fd14, 0d0000000000000000;
	selp.f64 	%fd125, 0d3FF0000000000000, 0d0000000000000000, %p15;
	bra.uni 	$L__BB6_22;
$L__BB6_21:
	mov.f64 	%fd113, 0d3FF0000000000000;
	sub.f64 	%fd114, %fd113, %fd14;
	mul.f64 	%fd125, %fd14, %fd114;
$L__BB6_22:
	mul.f64 	%fd115, %fd124, %fd125;
	add.s64 	%rd70, %rd2, %rd67;
	st.global.f64 	[%rd70], %fd115;
$L__BB6_23:
	ret;
$L__BB6_24:
	mul.wide.s32 	%rd71, %r4, 8;
	add.s64 	%rd72, %rd2, %rd71;
	mov.b64 	%rd73, 0;
	st.global.u64 	[%rd72], %rd73;
	bra.uni 	$L__BB6_23;

}
	// .globl	_Z22UpdateWeightsSGDKernel9LayerDataPddd
.visible .entry _Z22UpdateWeightsSGDKernel9LayerDataPddd(
	.param .align 8 .b8 _Z22UpdateWeightsSGDKernel9LayerDataPddd_param_0[88],
	.param .u64 .ptr .align 1 _Z22UpdateWeightsSGDKernel9LayerDataPddd_param_1,
	.param .f64 _Z22UpdateWeightsSGDKernel9LayerDataPddd_param_2,
	.param .f64 _Z22UpdateWeightsSGDKernel9LayerDataPddd_param_3
)
{
	.reg .pred 	%p<20>;
	.reg .b16 	%rs<5>;
	.reg .b32 	%r<61>;
	.reg .b64 	%rd<56>;
	.reg .b64 	%fd<186>;

	ld.param.u64 	%rd14, [_Z22UpdateWeightsSGDKernel9LayerDataPddd_param_0+24];
	ld.param.u64 	%rd12, [_Z22UpdateWeightsSGDKernel9LayerDataPddd_param_0+8];
	ld.param.v2.u32 	{%r30, %r31}, [_Z22UpdateWeightsSGDKernel9LayerDataPddd_param_0+72];
	ld.param.u64 	%rd11, [_Z22UpdateWeightsSGDKernel9LayerDataPddd_param_0];
	ld.param.u64 	%rd20, [_Z22UpdateWeightsSGDKernel9LayerDataPddd_param_1];
	ld.param.f64 	%fd1, [_Z22UpdateWeightsSGDKernel9LayerDataPddd_param_2];
	ld.param.f64 	%fd2, [_Z22UpdateWeightsSGDKernel9LayerDataPddd_param_3];
	cvta.to.global.u64 	%rd1, %rd20;
	cvta.to.global.u64 	%rd2, %rd11;
	mov.u32 	%r38, %ctaid.x;
	mov.u32 	%r39, %ntid.x;
	mov.u32 	%r40, %tid.x;
	mad.lo.s32 	%r2, %r38, %r39, %r40;
	setp.ge.s32 	%p1, %r2, %r30;
	@%p1 bra 	$L__BB7_26;
	cvta.to.global.u64 	%rd21, %rd14;
	setp.lt.s32 	%p2, %r31, 1;
	mul.wide.s32 	%rd22, %r2, 8;
	add.s64 	%rd3, %rd21, %rd22;
	@%p2 bra 	$L__BB7_25;
	setp.leu.f64 	%p3, %fd2, 0d0000000000000000;
	mul.lo.s32 	%r3, %r31, %r2;
	@%p3 bra 	$L__BB7_14;
	and.b32  	%r4, %r31, 7;
	setp.lt.u32 	%p12, %r31, 8;
	mov.b32 	%r54, 0;
	@%p12 bra 	$L__BB7_6;
	and.b32  	%r54, %r31, 2147483640;
	neg.s32 	%r52, %r54;
	add.s64 	%rd54, %rd1, 32;
	mov.u32 	%r51, %r3;
$L__BB7_5:
	.pragma "nounroll";
	mul.wide.s32 	%rd37, %r51, 8;
	add.s64 	%rd38, %rd2, %rd37;
	ld.global.f64 	%fd78, [%rd3];
	ld.global.f64 	%fd79, [%rd54+-32];
	mul.f64 	%fd80, %fd78, %fd79;
	ld.global.f64 	%fd81, [%rd38];
	mul.f64 	%fd82, %fd2, %fd81;
	sub.f64 	%fd83, %fd80, %fd82;
	fma.rn.f64 	%fd84, %fd1, %fd83, %fd81;
	st.global.f64 	[%rd38], %fd84;
	ld.global.f64 	%fd85, [%rd3];
	ld.global.f64 	%fd86, [%rd54+-24];
	mul.f64 	%fd87, %fd85, %fd86;
	ld.global.f64 	%fd88, [%rd38+8];
	mul.f64 	%fd89, %fd2, %fd88;
	sub.f64 	%fd90, %fd87, %fd89;
	fma.rn.f64 	%fd91, %fd1, %fd90, %fd88;
	st.global.f64 	[%rd38+8], %fd91;
	ld.global.f64 	%fd92, [%rd3];
	ld.global.f64 	%fd93, [%rd54+-16];
	mul.f64 	%fd94, %fd92, %fd93;
	ld.global.f64 	%fd95, [%rd38+16];
	mul.f64 	%fd96, %fd2, %fd95;
	sub.f64 	%fd97, %fd94, %fd96;
	fma.rn.f64 	%fd98, %fd1, %fd97, %fd95;
	st.global.f64 	[%rd38+16], %fd98;
	ld.global.f64 	%fd99, [%rd3];
	ld.global.f64 	%fd100, [%rd54+-8];
	mul.f64 	%fd101, %fd99, %fd100;
	ld.global.f64 	%fd102, [%rd38+24];
	mul.f64 	%fd103, %fd2, %fd102;
	sub.f64 	%fd104, %fd101, %fd103;
	fma.rn.f64 	%fd105, %fd1, %fd104, %fd102;
	st.global.f64 	[%rd38+24], %fd105;
	ld.global.f64 	%fd106, [%rd3];
	ld.global.f64 	%fd107, [%rd54];
	mul.f64 	%fd108, %fd106, %fd107;
	ld.global.f64 	%fd109, [%rd38+32];
	mul.f64 	%fd110, %fd2, %fd109;
	sub.f64 	%fd111, %fd108, %fd110;
	fma.rn.f64 	%fd112, %fd1, %fd111, %fd109;
	st.global.f64 	[%rd38+32], %fd112;
	ld.global.f64 	%fd113, [%rd3];
	ld.global.f64 	%fd114, [%rd54+8];
	mul.f64 	%fd115, %fd113, %fd114;
	ld.global.f64 	%fd116, [%rd38+40];
	mul.f64 	%fd117, %fd2, %fd116;
	sub.f64 	%fd118, %fd115, %fd117;
	fma.rn.f64 	%fd119, %fd1, %fd118, %fd116;
	st.global.f64 	[%rd38+40], %fd119;
	ld.global.f64 	%fd120, [%rd3];
	ld.global.f64 	%fd121, [%rd54+16];
	mul.f64 	%fd122, %fd120, %fd121;
	ld.global.f64 	%fd123, [%rd38+48];
	mul.f64 	%fd124, %fd2, %fd123;
	sub.f64 	%fd125, %fd122, %fd124;
	fma.rn.f64 	%fd126, %fd1, %fd125, %fd123;
	st.global.f64 	[%rd38+48], %fd126;
	ld.global.f64 	%fd127, [%rd3];
	ld.global.f64 	%fd128, [%rd54+24];
	mul.f64 	%fd129, %fd127, %fd128;
	ld.global.f64 	%fd130, [%rd38+56];
	mul.f64 	%fd131, %fd2, %fd130;
	sub.f64 	%fd132, %fd129, %fd131;
	fma.rn.f64 	%fd133, %fd1, %fd132, %fd130;
	st.global.f64 	[%rd38+56], %fd133;
	add.s32 	%r52, %r52, 8;
	add.s64 	%rd54, %rd54, 64;
	add.s32 	%r51, %r51, 8;
	setp.ne.s32 	%p13, %r52, 0;
	@%p13 bra 	$L__BB7_5;
$L__BB7_6:
	setp.eq.s32 	%p14, %r4, 0;
	@%p14 bra 	$L__BB7_25;
	and.b32  	%r12, %r31, 3;
	setp.lt.u32 	%p15, %r4, 4;
	@%p15 bra 	$L__BB7_9;
	ld.global.f64 	%fd134, [%rd3];
	mul.wide.u32 	%rd39, %r54, 8;
	add.s64 	%rd40, %rd1, %rd39;
	ld.global.f64 	%fd135, [%rd40];
	mul.f64 	%fd136, %fd134, %fd135;
	add.s32 	%r47, %r54, %r3;
	mul.wide.s32 	%rd41, %r47, 8;
	add.s64 	%rd42, %rd2, %rd41;
	ld.global.f64 	%fd137, [%rd42];
	mul.f64 	%fd138, %fd2, %fd137;
	sub.f64 	%fd139, %fd136, %fd138;
	fma.rn.f64 	%fd140, %fd1, %fd139, %fd137;
	st.global.f64 	[%rd42], %fd140;
	ld.global.f64 	%fd141, [%rd3];
	ld.global.f64 	%fd142, [%rd40+8];
	mul.f64 	%fd143, %fd141, %fd142;
	ld.global.f64 	%fd144, [%rd42+8];
	mul.f64 	%fd145, %fd2, %fd144;
	sub.f64 	%fd146, %fd143, %fd145;
	fma.rn.f64 	%fd147, %fd1, %fd146, %fd144;
	st.global.f64 	[%rd42+8], %fd147;
	ld.global.f64 	%fd148, [%rd3];
	ld.global.f64 	%fd149, [%rd40+16];
	mul.f64 	%fd150, %fd148, %fd149;
	ld.global.f64 	%fd151, [%rd42+16];
	mul.f64 	%fd152, %fd2, %fd151;
	sub.f64 	%fd153, %fd150, %fd152;
	fma.rn.f64 	%fd154, %fd1, %fd153, %fd151;
	st.global.f64 	[%rd42+16], %fd154;
	ld.global.f64 	%fd155, [%rd3];
	ld.global.f64 	%fd156, [%rd40+24];
	mul.f64 	%fd157, %fd155, %fd156;
	ld.global.f64 	%fd158, [%rd42+24];
	mul.f64 	%fd159, %fd2, %fd158;
	sub.f64 	%fd160, %fd157, %fd159;
	fma.rn.f64 	%fd161, %fd1, %fd160, %fd158;
	st.global.f64 	[%rd42+24], %fd161;
	add.s32 	%r54, %r54, 4;
$L__BB7_9:
	setp.eq.s32 	%p16, %r12, 0;
	@%p16 bra 	$L__BB7_25;
	setp.eq.s32 	%p17, %r12, 1;
	@%p17 bra 	$L__BB7_12;
	ld.global.f64 	%fd162, [%rd3];
	mul.wide.u32 	%rd43, %r54, 8;
	add.s64 	%rd44, %rd1, %rd43;
	ld.global.f64 	%fd163, [%rd44];
	mul.f64 	%fd164, %fd162, %fd163;
	add.s32 	%r48, %r54, %r3;
	mul.wide.s32 	%rd45, %r48, 8;
	add.s64 	%rd46, %rd2, %rd45;
	ld.global.f64 	%fd165, [%rd46];
	mul.f64 	%fd166, %fd2, %fd165;
	sub.f64 	%fd167, %fd164, %fd166;
	fma.rn.f64 	%fd168, %fd1, %fd167, %fd165;
	st.global.f64 	[%rd46], %fd168;
	ld.global.f64 	%fd169, [%rd3];
	ld.global.f64 	%fd170, [%rd44+8];
	mul.f64 	%fd171, %fd169, %fd170;
	ld.global.f64 	%fd172, [%rd46+8];
	mul.f64 	%fd173, %fd2, %fd172;
	sub.f64 	%fd174, %fd171, %fd173;
	fma.rn.f64 	%fd175, %fd1, %fd174, %fd172;
	st.global.f64 	[%rd46+8], %fd175;
	add.s32 	%r54, %r54, 2;
$L__BB7_12:
	and.b32  	%r49, %r31, 1;
	setp.eq.b32 	%p18, %r49, 1;
	not.pred 	%p19, %p18;
	@%p19 bra 	$L__BB7_25;
	ld.global.f64 	%fd176, [%rd3];
	mul.wide.u32 	%rd47, %r54, 8;
	add.s64 	%rd48, %rd1, %rd47;
	ld.global.f64 	%fd177, [%rd48];
	mul.f64 	%fd178, %fd176, %fd177;
	add.s32 	%r50, %r54, %r3;
	mul.wide.s32 	%rd49, %r50, 8;
	add.s64 	%rd50, %rd2, %rd49;
	ld.global.f64 	%fd179, [%rd50];
	mul.f64 	%fd180, %fd2, %fd179;
	sub.f64 	%fd181, %fd178, %fd180;
	fma.rn.f64 	%fd182, %fd1, %fd181, %fd179;
	st.global.f64 	[%rd50], %fd182;
	bra.uni 	$L__BB7_25;
$L__BB7_14:
	and.b32  	%r17, %r31, 7;
	setp.lt.u32 	%p4, %r31, 8;
	mov.b32 	%r59, 0;
	@%p4 bra 	$L__BB7_17;
	and.b32  	%r59, %r31, 2147483640;
	neg.s32 	%r57, %r59;
	add.s64 	%rd55, %rd1, 32;
	add.s64 	%rd8, %rd2, 32;
	mov.u32 	%r56, %r3;
$L__BB7_16:
	.pragma "nounroll";
	mul.wide.s32 	%rd23, %r56, 8;
	add.s64 	%rd24, %rd8, %rd23;
	ld.global.f64 	%fd3, [%rd3];
	ld.global.f64 	%fd4, [%rd55+-32];
	mul.f64 	%fd5, %fd3, %fd4;
	ld.global.f64 	%fd6, [%rd24+-32];
	fma.rn.f64 	%fd7, %fd1, %fd5, %fd6;
	st.global.f64 	[%rd24+-32], %fd7;
	ld.global.f64 	%fd8, [%rd3];
	ld.global.f64 	%fd9, [%rd55+-24];
	mul.f64 	%fd10, %fd8, %fd9;
	ld.global.f64 	%fd11, [%rd24+-24];
	fma.rn.f64 	%fd12, %fd1, %fd10, %fd11;
	st.global.f64 	[%rd24+-24], %fd12;
	ld.global.f64 	%fd13, [%rd3];
	ld.global.f64 	%fd14, [%rd55+-16];
	mul.f64 	%fd15, %fd13, %fd14;
	ld.global.f64 	%fd16, [%rd24+-16];
	fma.rn.f64 	%fd17, %fd1, %fd15, %fd16;
	st.global.f64 	[%rd24+-16], %fd17;
	ld.global.f64 	%fd18, [%rd3];
	ld.global.f64 	%fd19, [%rd55+-8];
	mul.f64 	%fd20, %fd18, %fd19;
	ld.global.f64 	%fd21, [%rd24+-8];
	fma.rn.f64 	%fd22, %fd1, %fd20, %fd21;
	st.global.f64 	[%rd24+-8], %fd22;
	ld.global.f64 	%fd23, [%rd3];
	ld.global.f64 	%fd24, [%rd55];
	mul.f64 	%fd25, %fd23, %fd24;
	ld.global.f64 	%fd26, [%rd24];
	fma.rn.f64 	%fd27, %fd1, %fd25, %fd26;
	st.global.f64 	[%rd24], %fd27;
	ld.global.f64 	%fd28, [%rd3];
	ld.global.f64 	%fd29, [%rd55+8];
	mul.f64 	%fd30, %fd28, %fd29;
	ld.global.f64 	%fd31, [%rd24+8];
	fma.rn.f64 	%fd32, %fd1, %fd30, %fd31;
	st.global.f64 	[%rd24+8], %fd32;
	ld.global.f64 	%fd33, [%rd3];
	ld.global.f64 	%fd34, [%rd55+16];
	mul.f64 	%fd35, %fd33, %fd34;
	ld.global.f64 	%fd36, [%rd24+16];
	fma.rn.f64 	%fd37, %fd1, %fd35, %fd36;
	st.global.f64 	[%rd24+16], %fd37;
	ld.global.f64 	%fd38, [%rd3];
	ld.global.f64 	%fd39, [%rd55+24];
	mul.f64 	%fd40, %fd38, %fd39;
	ld.global.f64 	%fd41, [%rd24+24];
	fma.rn.f64 	%fd42, %fd1, %fd40, %fd41;
	st.global.f64 	[%rd24+24], %fd42;
	add.s32 	%r57, %r57, 8;
	add.s64 	%rd55, %rd55, 64;
	add.s32 	%r56, %r56, 8;
	setp.ne.s32 	%p5, %r57, 0;
	@%p5 bra 	$L__BB7_16;
$L__BB7_17:
	setp.eq.s32 	%p6, %r17, 0;
	@%p6 bra 	$L__BB7_25;
	and.b32  	%r25, %r31, 3;
	setp.lt.u32 	%p7, %r17, 4;
	@%p7 bra 	$L__BB7_20;
	ld.global.f64 	%fd43, [%rd3];
	mul.wide.u32 	%rd25, %r59, 8;
	add.s64 	%rd26, %rd1, %rd25;
	ld.global.f64 	%fd44, [%rd26];
	mul.f64 	%fd45, %fd43, %fd44;
	add.s32 	%r42, %r59, %r3;
	mul.wide.s32 	%rd27, %r42, 8;
	add.s64 	%rd28, %rd2, %rd27;
	ld.global.f64 	%fd46, [%rd28];
	fma.rn.f64 	%fd47, %fd1, %fd45, %fd46;
	st.global.f64 	[%rd28], %fd47;
	ld.global.f64 	%fd48, [%rd3];
	ld.global.f64 	%fd49, [%rd26+8];
	mul.f64 	%fd50, %fd48, %fd49;
	ld.global.f64 	%fd51, [%rd28+8];
	fma.rn.f64 	%fd52, %fd1, %fd50, %fd51;
	st.global.f64 	[%rd28+8], %fd52;
	ld.global.f64 	%fd53, [%rd3];
	ld.global.f64 	%fd54, [%rd26+16];
	mul.f64 	%fd55, %fd53, %fd54;
	ld.global.f64 	%fd56, [%rd28+16];
	fma.rn.f64 	%fd57, %fd1, %fd55, %fd56;
	st.global.f64 	[%rd28+16], %fd57;
	ld.global.f64 	%fd58, [%rd3];
	ld.global.f64 	%fd59, [%rd26+24];
	mul.f64 	%fd60, %fd58, %fd59;
	ld.global.f64 	%fd61, [%rd28+24];
	fma.rn.f64 	%fd62, %fd1, %fd60, %fd61;
	st.global.f64 	[%rd28+24], %fd62;
	add.s32 	%r59, %r59, 4;
$L__BB7_20:
	setp.eq.s32 	%p8, %r25, 0;
	@%p8 bra 	$L__BB7_25;
	setp.eq.s32 	%p9, %r25, 1;
	@%p9 bra 	$L__BB7_23;
	ld.global.f64 	%fd63, [%rd3];
	mul.wide.u32 	%rd29, %r59, 8;
	add.s64 	%rd30, %rd1, %rd29;
	ld.global.f64 	%fd64, [%rd30];
	mul.f64 	%fd65, %fd63, %fd64;
	add.s32 	%r43, %r59, %r3;
	mul.wide.s32 	%rd31, %r43, 8;
	add.s64 	%rd32, %rd2, %rd31;
	ld.global.f64 	%fd66, [%rd32];
	fma.rn.f64 	%fd67, %fd1, %fd65, %fd66;
	st.global.f64 	[%rd32], %fd67;
	ld.global.f64 	%fd68, [%rd3];
	ld.global.f64 	%fd69, [%rd30+8];
	mul.f64 	%fd70, %fd68, %fd69;
	ld.global.f64 	%fd71, [%rd32+8];
	fma.rn.f64 	%fd72, %fd1, %fd70, %fd71;
	st.global.f64 	[%rd32+8], %fd72;
	add.s32 	%r59, %r59, 2;
$L__BB7_23:
	and.b32  	%r44, %r31, 1;
	setp.eq.b32 	%p10, %r44, 1;
	not.pred 	%p11, %p10;
	@%p11 bra 	$L__BB7_25;
	ld.global.f64 	%fd73, [%rd3];
	mul.wide.u32 	%rd33, %r59, 8;
	add.s64 	%rd34, %rd1, %rd33;
	ld.global.f64 	%fd74, [%rd34];
	mul.f64 	%fd75, %fd73, %fd74;
	add.s32 	%r45, %r59, %r3;
	mul.wide.s32 	%rd35, %r45, 8;
	add.s64 	%rd36, %rd2, %rd35;
	ld.global.f64 	%fd76, [%rd36];
	fma.rn.f64 	%fd77, %fd1, %fd75, %fd76;
	st.global.f64 	[%rd36], %fd77;
$L__BB7_25:
	ld.global.f64 	%fd183, [%rd3];
	cvta.to.global.u64 	%rd51, %rd12;
	mul.wide.s32 	%rd52, %r2, 8;
	add.s64 	%rd53, %rd51, %rd52;
	ld.global.f64 	%fd184, [%rd53];
	fma.rn.f64 	%fd185, %fd1, %fd183, %fd184;
	st.global.f64 	[%rd53], %fd185;
$L__BB7_26:
	ret;

}
	// .globl	_Z23UpdateWeightsAdamKernel9LayerDataPdddddi
.visible .entry _Z23UpdateWeightsAdamKernel9LayerDataPdddddi(
	.param .align 8 .b8 _Z23UpdateWeightsAdamKernel9LayerDataPdddddi_param_0[88],
	.param .u64 .ptr .align 1 _Z23UpdateWeightsAdamKernel9LayerDataPdddddi_param_1,
	.param .f64 _Z23UpdateWeightsAdamKernel9LayerDataPdddddi_param_2,
	.param .f64 _Z23UpdateWeightsAdamKernel9LayerDataPdddddi_param_3,
	.param .f64 _Z23UpdateWeightsAdamKernel9LayerDataPdddddi_param_4,
	.param .f64 _Z23UpdateWeightsAdamKernel9LayerDataPdddddi_param_5,
	.param .u32 _Z23UpdateWeightsAdamKernel9LayerDataPdddddi_param_6
)
{
	.reg .pred 	%p<51>;
	.reg .b16 	%rs<5>;
	.reg .b32 	%r<84>;
	.reg .b64 	%rd<71>;
	.reg .b64 	%fd<362>;

	ld.param.u64 	%rd24, [_Z23UpdateWeightsAdamKernel9LayerDataPdddddi_param_0+56];
	ld.param.u64 	%rd23, [_Z23UpdateWeightsAdamKernel9LayerDataPdddddi_param_0+48];
	ld.param.u64 	%rd20, [_Z23UpdateWeightsAdamKernel9LayerDataPdddddi_param_0+24];
	ld.param.u64 	%rd18, [_Z23UpdateWeightsAdamKernel9LayerDataPdddddi_param_0+8];
	ld.param.v2.u32 	{%r27, %r28}, [_Z23UpdateWeightsAdamKernel9LayerDataPdddddi_param_0+72];
	ld.param.u64 	%rd22, [_Z23UpdateWeightsAdamKernel9LayerDataPdddddi_param_0+40];
	ld.param.u64 	%rd21, [_Z23UpdateWeightsAdamKernel9LayerDataPdddddi_param_0+32];
	ld.param.u64 	%rd17, [_Z23UpdateWeightsAdamKernel9LayerDataPdddddi_param_0];
	ld.param.u64 	%rd26, [_Z23UpdateWeightsAdamKernel9LayerDataPdddddi_param_1];
	ld.param.f64 	%fd22, [_Z23UpdateWeightsAdamKernel9LayerDataPdddddi_param_2];
	ld.param.f64 	%fd23, [_Z23UpdateWeightsAdamKernel9LayerDataPdddddi_param_3];
	ld.param.f64 	%fd24, [_Z23UpdateWeightsAdamKernel9LayerDataPdddddi_param_4];
	ld.param.f64 	%fd25, [_Z23UpdateWeightsAdamKernel9LayerDataPdddddi_param_5];
	ld.param.u32 	%r30, [_Z23UpdateWeightsAdamKernel9LayerDataPdddddi_param_6];
	cvta.to.global.u64 	%rd1, %rd26;
	cvta.to.global.u64 	%rd2, %rd17;
	cvta.to.global.u64 	%rd4, %rd21;
	cvta.to.global.u64 	%rd5, %rd22;
	mov.u32 	%r36, %ctaid.x;
	mov.u32 	%r37, %ntid.x;
	mov.u32 	%r38, %tid.x;
	mad.lo.s32 	%r2, %r36, %r37, %r38;
	setp.ge.s32 	%p6, %r2, %r27;
	@%p6 bra 	$L__BB8_34;
	cvt.rn.f64.s32 	%fd1, %r30;
	{
	.reg .b32 %temp; 
	mov.b64 	{%temp, %r3}, %fd24;
	}
	{
	.reg .b32 %temp; 
	mov.b64 	{%temp, %r4}, %fd1;
	}
	shr.u32 	%r39, %r4, 20;
	and.b32  	%r40, %r39, 2047;
	add.s32 	%r41, %r40, -1012;
	mov.b64 	%rd27, %fd1;
	shl.b64 	%rd6, %rd27, %r41;
	setp.eq.s64 	%p50, %rd6, -9223372036854775808;
	abs.f64 	%fd2, %fd24;
	{ // callseq 0, 0
	.param .b64 param0;
	st.param.f64 	[param0], %fd2;
	.param .b64 param1;
	st.param.f64 	[param1], %fd1;
	.param .b64 retval0;
	call.uni (retval0), 
	__internal_accurate_pow, 
	(
	param0, 
	param1
	);
	ld.param.f64 	%fd26, [retval0];
	} // callseq 0
	setp.lt.s32 	%p8, %r3, 0;
	neg.f64 	%fd28, %fd26;
	selp.f64 	%fd29, %fd28, %fd26, %p50;
	selp.f64 	%fd359, %fd29, %fd26, %p8;
	setp.neu.f64 	%p9, %fd24, 0d0000000000000000;
	mov.pred 	%p49, %p50;
	@%p9 bra 	$L__BB8_3;
	setp.eq.s64 	%p10, %rd6, -9223372036854775808;
	abs.f64 	%fd30, %fd1;
	setp.neu.f64 	%p11, %fd30, 0d3FE0000000000000;
	and.pred  	%p49, %p11, %p10;
	selp.b32 	%r42, %r3, 0, %p49;
	setp.lt.s32 	%p12, %r4, 0;
	or.b32  	%r43, %r42, 2146435072;
	selp.b32 	%r44, %r43, %r42, %p12;
	mov.b32 	%r45, 0;
	mov.b64 	%fd359, {%r45, %r44};
$L__BB8_3:
	add.f64 	%fd31, %fd24, %fd1;
	{
	.reg .b32 %temp; 
	mov.b64 	{%temp, %r46}, %fd31;
	}
	and.b32  	%r47, %r46, 2146435072;
	setp.ne.s32 	%p13, %r47, 2146435072;
	@%p13 bra 	$L__BB8_8;
	setp.num.f64 	%p14, %fd24, %fd24;
	@%p14 bra 	$L__BB8_6;
	add.rn.f64 	%fd359, %fd24, %fd1;
	bra.uni 	$L__BB8_8;
$L__BB8_6:
	setp.neu.f64 	%p15, %fd2, 0d7FF0000000000000;
	@%p15 bra 	$L__BB8_8;
	setp.lt.s32 	%p16, %r3, 0;
	setp.lt.s32 	%p17, %r4, 0;
	selp.b32 	%r48, 0, 2146435072, %p17;
	and.b32  	%r49, %r4, 2147483647;
	setp.ne.s32 	%p18, %r49, 1071644672;
	or.b32  	%r50, %r48, -2147483648;
	selp.b32 	%r51, %r50, %r48, %p18;
	selp.b32 	%r52, %r51, %r48, %p49;
	selp.b32 	%r53, %r52, %r48, %p16;
	mov.b32 	%r54, 0;
	mov.b64 	%fd359, {%r54, %r53};
$L__BB8_8:
	setp.eq.s64 	%p19, %rd6, -9223372036854775808;
	setp.eq.f64 	%p20, %fd24, 0d3FF0000000000000;
	setp.eq.s32 	%p21, %r30, 0;
	selp.f64 	%fd32, 0d3FF0000000000000, %fd359, %p21;
	selp.f64 	%fd9, 0d3FF0000000000000, %fd32, %p20;
	{
	.reg .b32 %temp; 
	mov.b64 	{%temp, %r5}, %fd25;
	}
	abs.f64 	%fd10, %fd25;
	{ // callseq 1, 0
	.param .b64 param0;
	st.param.f64 	[param0], %fd10;
	.param .b64 param1;
	st.param.f64 	[param1], %fd1;
	.param .b64 retval0;
	call.uni (retval0), 
	__internal_accurate_pow, 
	(
	param0, 
	param1
	);
	ld.param.f64 	%fd33, [retval0];
	} // callseq 1
	setp.lt.s32 	%p22, %r5, 0;
	neg.f64 	%fd35, %fd33;
	selp.f64 	%fd36, %fd35, %fd33, %p19;
	selp.f64 	%fd361, %fd36, %fd33, %p22;
	setp.neu.f64 	%p23, %fd25, 0d0000000000000000;
	@%p23 bra 	$L__BB8_10;
	abs.f64 	%fd37, %fd1;
	setp.neu.f64 	%p25, %fd37, 0d3FE0000000000000;
	and.pred  	%p50, %p25, %p19;
	selp.b32 	%r55, %r5, 0, %p50;
	setp.lt.s32 	%p26, %r4, 0;
	or.b32  	%r56, %r55, 2146435072;
	selp.b32 	%r57, %r56, %r55, %p26;
	mov.b32 	%r58, 0;
	mov.b64 	%fd361, {%r58, %r57};
$L__BB8_10:
	add.f64 	%fd38, %fd25, %fd1;
	{
	.reg .b32 %temp; 
	mov.b64 	{%temp, %r59}, %fd38;
	}
	and.b32  	%r60, %r59, 2146435072;
	setp.ne.s32 	%p27, %r60, 2146435072;
	@%p27 bra 	$L__BB8_15;
	setp.num.f64 	%p28, %fd25, %fd25;
	@%p28 bra 	$L__BB8_13;
	add.rn.f64 	%fd361, %fd25, %fd1;
	bra.uni 	$L__BB8_15;
$L__BB8_13:
	setp.neu.f64 	%p29, %fd10, 0d7FF0000000000000;
	@%p29 bra 	$L__BB8_15;
	setp.lt.s32 	%p30, %r5, 0;
	setp.lt.s32 	%p31, %r4, 0;
	selp.b32 	%r61, 0, 2146435072, %p31;
	and.b32  	%r62, %r4, 2147483647;
	setp.ne.s32 	%p32, %r62, 1071644672;
	or.b32  	%r63, %r61, -2147483648;
	selp.b32 	%r64, %r63, %r61, %p32;
	selp.b32 	%r65, %r64, %r61, %p50;
	selp.b32 	%r66, %r65, %r61, %p30;
	mov.b32 	%r67, 0;
	mov.b64 	%fd361, {%r67, %r66};
$L__BB8_15:
	setp.eq.s32 	%p33, %r30, 0;
	setp.eq.f64 	%p34, %fd25, 0d3FF0000000000000;
	selp.f64 	%fd39, 0d3FF0000000000000, %fd361, %p33;
	selp.f64 	%fd17, 0d3FF0000000000000, %fd39, %p34;
	setp.lt.s32 	%p35, %r28, 1;
	cvta.to.global.u64 	%rd28, %rd20;
	mul.wide.s32 	%rd29, %r2, 8;
	add.s64 	%rd7, %rd28, %rd29;
	@%p35 bra 	$L__BB8_33;
	mul.lo.s32 	%r6, %r28, %r2;
	setp.leu.f64 	%p36, %fd23, 0d0000000000000000;
	mov.f64 	%fd40, 0d3FF0000000000000;
	sub.f64 	%fd18, %fd40, %fd24;
	sub.f64 	%fd19, %fd40, %fd25;
	sub.f64 	%fd20, %fd40, %fd9;
	sub.f64 	%fd21, %fd40, %fd17;
	@%p36 bra 	$L__BB8_25;
	and.b32  	%r7, %r28, 3;
	setp.lt.u32 	%p43, %r28, 4;
	mov.b32 	%r79, 0;
	@%p43 bra 	$L__BB8_20;
	and.b32  	%r79, %r28, 2147483644;
	neg.s32 	%r77, %r79;
	add.s64 	%rd8, %rd5, 16;
	add.s64 	%rd9, %rd4, 16;
	add.s64 	%rd69, %rd1, 16;
	mov.u32 	%r76, %r6;
$L__BB8_19:
	.pragma "nounroll";
	mul.wide.s32 	%rd46, %r76, 8;
	add.s64 	%rd47, %rd2, %rd46;
	add.s64 	%rd48, %rd8, %rd46;
	add.s64 	%rd49, %rd9, %rd46;
	ld.global.f64 	%fd181, [%rd7];
	ld.global.f64 	%fd182, [%rd69+-16];
	ld.global.f64 	%fd183, [%rd47];
	mul.f64 	%fd184, %fd23, %fd183;
	mul.f64 	%fd185, %fd181, %fd182;
	sub.f64 	%fd186, %fd184, %fd185;
	ld.global.f64 	%fd187, [%rd49+-16];
	mul.f64 	%fd188, %fd24, %fd187;
	fma.rn.f64 	%fd189, %fd18, %fd186, %fd188;
	st.global.f64 	[%rd49+-16], %fd189;
	ld.global.f64 	%fd190, [%rd48+-16];
	mul.f64 	%fd191, %fd25, %fd190;
	mul.f64 	%fd192, %fd19, %fd186;
	fma.rn.f64 	%fd193, %fd186, %fd192, %fd191;
	st.global.f64 	[%rd48+-16], %fd193;
	ld.global.f64 	%fd194, [%rd49+-16];
	div.rn.f64 	%fd195, %fd194, %fd20;
	div.rn.f64 	%fd196, %fd193, %fd21;
	mul.f64 	%fd197, %fd22, %fd195;
	sqrt.rn.f64 	%fd198, %fd196;
	add.f64 	%fd199, %fd198, 0d3E45798EE2308C3A;
	div.rn.f64 	%fd200, %fd197, %fd199;
	ld.global.f64 	%fd201, [%rd47];
	sub.f64 	%fd202, %fd201, %fd200;
	st.global.f64 	[%rd47], %fd202;
	ld.global.f64 	%fd203, [%rd7];
	ld.global.f64 	%fd204, [%rd69+-8];
	ld.global.f64 	%fd205, [%rd47+8];
	mul.f64 	%fd206, %fd23, %fd205;
	mul.f64 	%fd207, %fd203, %fd204;
	sub.f64 	%fd208, %fd206, %fd207;
	ld.global.f64 	%fd209, [%rd49+-8];
	mul.f64 	%fd210, %fd24, %fd209;
	fma.rn.f64 	%fd211, %fd18, %fd208, %fd210;
	st.global.f64 	[%rd49+-8], %fd211;
	ld.global.f64 	%fd212, [%rd48+-8];
	mul.f64 	%fd213, %fd25, %fd212;
	mul.f64 	%fd214, %fd19, %fd208;
	fma.rn.f64 	%fd215, %fd208, %fd214, %fd213;
	st.global.f64 	[%rd48+-8], %fd215;
	ld.global.f64 	%fd216, [%rd49+-8];
	div.rn.f64 	%fd217, %fd216, %fd20;
	div.rn.f64 	%fd218, %fd215, %fd21;
	mul.f64 	%fd219, %fd22, %fd217;
	sqrt.rn.f64 	%fd220, %fd218;
	add.f64 	%fd221, %fd220, 0d3E45798EE2308C3A;
	div.rn.f64 	%fd222, %fd219, %fd221;
	ld.global.f64 	%fd223, [%rd47+8];
	sub.f64 	%fd224, %fd223, %fd222;
	st.global.f64 	[%rd47+8], %fd224;
	ld.global.f64 	%fd225, [%rd7];
	ld.global.f64 	%fd226, [%rd69];
	ld.global.f64 	%fd227, [%rd47+16];
	mul.f64 	%fd228, %fd23, %fd227;
	mul.f64 	%fd229, %fd225, %fd226;
	sub.f64 	%fd230, %fd228, %fd229;
	ld.global.f64 	%fd231, [%rd49];
	mul.f64 	%fd232, %fd24, %fd231;
	fma.rn.f64 	%fd233, %fd18, %fd230, %fd232;
	st.global.f64 	[%rd49], %fd233;
	ld.global.f64 	%fd234, [%rd48];
	mul.f64 	%fd235, %fd25, %fd234;
	mul.f64 	%fd236, %fd19, %fd230;
	fma.rn.f64 	%fd237, %fd230, %fd236, %fd235;
	st.global.f64 	[%rd48], %fd237;
	ld.global.f64 	%fd238, [%rd49];
	div.rn.f64 	%fd239, %fd238, %fd20;
	div.rn.f64 	%fd240, %fd237, %fd21;
	mul.f64 	%fd241, %fd22, %fd239;
	sqrt.rn.f64 	%fd242, %fd240;
	add.f64 	%fd243, %fd242, 0d3E45798EE2308C3A;
	div.rn.f64 	%fd244, %fd241, %fd243;
	ld.global.f64 	%fd245, [%rd47+16];
	sub.f64 	%fd246, %fd245, %fd244;
	st.global.f64 	[%rd47+16], %fd246;
	ld.global.f64 	%fd247, [%rd7];
	ld.global.f64 	%fd248, [%rd69+8];
	ld.global.f64 	%fd249, [%rd47+24];
	mul.f64 	%fd250, %fd23, %fd249;
	mul.f64 	%fd251, %fd247, %fd248;
	sub.f64 	%fd252, %fd250, %fd251;
	ld.global.f64 	%fd253, [%rd49+8];
	mul.f64 	%fd254, %fd24, %fd253;
	fma.rn.f64 	%fd255, %fd18, %fd252, %fd254;
	st.global.f64 	[%rd49+8], %fd255;
	ld.global.f64 	%fd256, [%rd48+8];
	mul.f64 	%fd257, %fd25, %fd256;
	mul.f64 	%fd258, %fd19, %fd252;
	fma.rn.f64 	%fd259, %fd252, %fd258, %fd257;
	st.global.f64 	[%rd48+8], %fd259;
	ld.global.f64 	%fd260, [%rd49+8];
	div.rn.f64 	%fd261, %fd260, %fd20;
	div.rn.f64 	%fd262, %fd259, %fd21;
	mul.f64 	%fd263, %fd22, %fd261;
	sqrt.rn.f64 	%fd264, %fd262;
	add.f64 	%fd265, %fd264, 0d3E45798EE2308C3A;
	div.rn.f64 	%fd266, %fd263, %fd265;
	ld.global.f64 	%fd267, [%rd47+24];
	sub.f64 	%fd268, %fd267, %fd266;
	st.global.f64 	[%rd47+24], %fd268;
	add.s32 	%r77, %r77, 4;
	add.s32 	%r76, %r76, 4;
	add.s64 	%rd69, %rd69, 32;
	setp.ne.s32 	%p44, %r77, 0;
	@%p44 bra 	$L__BB8_19;
$L__BB8_20:
	setp.eq.s32 	%p45, %r7, 0;
	@%p45 bra 	$L__BB8_33;
	setp.eq.s32 	%p46, %r7, 1;
	@%p46 bra 	$L__BB8_23;
	add.s32 	%r73, %r79, %r6;
	mul.wide.u32 	%rd50, %r79, 8;
	add.s64 	%rd51, %rd1, %rd50;
	ld.global.f64 	%fd269, [%rd7];
	ld.global.f64 	%fd270, [%rd51];
	mul.wide.s32 	%rd52, %r73, 8;
	add.s64 	%rd53, %rd2, %rd52;
	ld.global.f64 	%fd271, [%rd53];
	mul.f64 	%fd272, %fd23, %fd271;
	mul.f64 	%fd273, %fd269, %fd270;
	sub.f64 	%fd274, %fd272, %fd273;
	add.s64 	%rd54, %rd4, %rd52;
	ld.global.f64 	%fd275, [%rd54];
	mul.f64 	%fd276, %fd24, %fd275;
	fma.rn.f64 	%fd277, %fd18, %fd274, %fd276;
	st.global.f64 	[%rd54], %fd277;
	add.s64 	%rd55, %rd5, %rd52;
	ld.global.f64 	%fd278, [%rd55];
	mul.f64 	%fd279, %fd25, %fd278;
	mul.f64 	%fd280, %fd19, %fd274;
	fma.rn.f64 	%fd281, %fd274, %fd280, %fd279;
	st.global.f64 	[%rd55], %fd281;
	ld.global.f64 	%fd282, [%rd54];
	div.rn.f64 	%fd283, %fd282, %fd20;
	div.rn.f64 	%fd284, %fd281, %fd21;
	mul.f64 	%fd285, %fd22, %fd283;
	sqrt.rn.f64 	%fd286, %fd284;
	add.f64 	%fd287, %fd286, 0d3E45798EE2308C3A;
	div.rn.f64 	%fd288, %fd285, %fd287;
	ld.global.f64 	%fd289, [%rd53];
	sub.f64 	%fd290, %fd289, %fd288;
	st.global.f64 	[%rd53], %fd290;
	ld.global.f64 	%fd291, [%rd7];
	ld.global.f64 	%fd292, [%rd51+8];
	ld.global.f64 	%fd293, [%rd53+8];
	mul.f64 	%fd294, %fd23, %fd293;
	mul.f64 	%fd295, %fd291, %fd292;
	sub.f64 	%fd296, %fd294, %fd295;
	ld.global.f64 	%fd297, [%rd54+8];
	mul.f64 	%fd298, %fd24, %fd297;
	fma.rn.f64 	%fd299, %fd18, %fd296, %fd298;
	st.global.f64 	[%rd54+8], %fd299;
	ld.global.f64 	%fd300, [%rd55+8];
	mul.f64 	%fd301, %fd25, %fd300;
	mul.f64 	%fd302, %fd19, %fd296;
	fma.rn.f64 	%fd303, %fd296, %fd302, %fd301;
	st.global.f64 	[%rd55+8], %fd303;
	ld.global.f64 	%fd304, [%rd54+8];
	div.rn.f64 	%fd305, %fd304, %fd20;
	div.rn.f64 	%fd306, %fd303, %fd21;
	mul.f64 	%fd307, %fd22, %fd305;
	sqrt.rn.f64 	%fd308, %fd306;
	add.f64 	%fd309, %fd308, 0d3E45798EE2308C3A;
	div.rn.f64 	%fd310, %fd307, %fd309;
	ld.global.f64 	%fd311, [%rd53+8];
	sub.f64 	%fd312, %fd311, %fd310;
	st.global.f64 	[%rd53+8], %fd312;
	add.s32 	%r79, %r79, 2;
$L__BB8_23:
	and.b32  	%r74, %r28, 1;
	setp.eq.b32 	%p47, %r74, 1;
	not.pred 	%p48, %p47;
	@%p48 bra 	$L__BB8_33;
	add.s32 	%r75, %r79, %r6;
	mul.wide.u32 	%rd56, %r79, 8;
	add.s64 	%rd57, %rd1, %rd56;
	ld.global.f64 	%fd313, [%rd7];
	ld.global.f64 	%fd314, [%rd57];
	mul.wide.s32 	%rd58, %r75, 8;
	add.s64 	%rd59, %rd2, %rd58;
	ld.global.f64 	%fd315, [%rd59];
	mul.f64 	%fd316, %fd23, %fd315;
	mul.f64 	%fd317, %fd313, %fd314;
	sub.f64 	%fd318, %fd316, %fd317;
	add.s64 	%rd60, %rd4, %rd58;
	ld.global.f64 	%fd319, [%rd60];
	mul.f64 	%fd320, %fd24, %fd319;
	fma.rn.f64 	%fd321, %fd18, %fd318, %fd320;
	st.global.f64 	[%rd60], %fd321;
	add.s64 	%rd61, %rd5, %rd58;
	ld.global.f64 	%fd322, [%rd61];
	mul.f64 	%fd323, %fd25, %fd322;
	mul.f64 	%fd324, %fd19, %fd318;
	fma.rn.f64 	%fd325, %fd318, %fd324, %fd323;
	st.global.f64 	[%rd61], %fd325;
	ld.global.f64 	%fd326, [%rd60];
	div.rn.f64 	%fd327, %fd326, %fd20;
	div.rn.f64 	%fd328, %fd325, %fd21;
	mul.f64 	%fd329, %fd22, %fd327;
	sqrt.rn.f64 	%fd330, %fd328;
	add.f64 	%fd331, %fd330, 0d3E45798EE2308C3A;
	div.rn.f64 	%fd332, %fd329, %fd331;
	ld.global.f64 	%fd333, [%rd59];
	sub.f64 	%fd334, %fd333, %fd332;
	st.global.f64 	[%rd59], %fd334;
	bra.uni 	$L__BB8_33;
$L__BB8_25:
	and.b32  	%r17, %r28, 3;
	setp.lt.u32 	%p37, %r28, 4;
	mov.b32 	%r83, 0;
	@%p37 bra 	$L__BB8_28;
	and.b32  	%r83, %r28, 2147483644;
	neg.s32 	%r81, %r83;
	add.s64 	%rd13, %rd4, 16;
	add.s64 	%rd70, %rd1, 16;
	mov.u32 	%r80, %r6;
$L__BB8_27:
	.pragma "nounroll";
	mul.wide.s32 	%rd30, %r80, 8;
	add.s64 	%rd31, %rd13, %rd30;
	add.s64 	%rd32, %rd5, %rd30;
	add.s64 	%rd33, %rd2, %rd30;
	ld.global.f64 	%fd41, [%rd7];
	neg.f64 	%fd42, %fd41;
	ld.global.f64 	%fd43, [%rd70+-16];
	mul.f64 	%fd44, %fd43, %fd42;
	ld.global.f64 	%fd45, [%rd31+-16];
	mul.f64 	%fd46, %fd24, %fd45;
	fma.rn.f64 	%fd47, %fd18, %fd44, %fd46;
	st.global.f64 	[%rd31+-16], %fd47;
	ld.global.f64 	%fd48, [%rd32];
	mul.f64 	%fd49, %fd25, %fd48;
	mul.f64 	%fd50, %fd19, %fd44;
	fma.rn.f64 	%fd51, %fd44, %fd50, %fd49;
	st.global.f64 	[%rd32], %fd51;
	ld.global.f64 	%fd52, [%rd31+-16];
	div.rn.f64 	%fd53, %fd52, %fd20;
	div.rn.f64 	%fd54, %fd51, %fd21;
	mul.f64 	%fd55, %fd22, %fd53;
	sqrt.rn.f64 	%fd56, %fd54;
	add.f64 	%fd57, %fd56, 0d3E45798EE2308C3A;
	div.rn.f64 	%fd58, %fd55, %fd57;
	ld.global.f64 	%fd59, [%rd33];
	sub.f64 	%fd60, %fd59, %fd58;
	st.global.f64 	[%rd33], %fd60;
	ld.global.f64 	%fd61, [%rd7];
	neg.f64 	%fd62, %fd61;
	ld.global.f64 	%fd63, [%rd70+-8];
	mul.f64 	%fd64, %fd63, %fd62;
	ld.global.f64 	%fd65, [%rd31+-8];
	mul.f64 	%fd66, %fd24, %fd65;
	fma.rn.f64 	%fd67, %fd18, %fd64, %fd66;
	st.global.f64 	[%rd31+-8], %fd67;
	ld.global.f64 	%fd68, [%rd32+8];
	mul.f64 	%fd69, %fd25, %fd68;
	mul.f64 	%fd70, %fd19, %fd64;
	fma.rn.f64 	%fd71, %fd64, %fd70, %fd69;
	st.global.f64 	[%rd32+8], %fd71;
	ld.global.f64 	%fd72, [%rd31+-8];
	div.rn.f64 	%fd73, %fd72, %fd20;
	div.rn.f64 	%fd74, %fd71, %fd21;
	mul.f64 	%fd75, %fd22, %fd73;
	sqrt.rn.f64 	%fd76, %fd74;
	add.f64 	%fd77, %fd76, 0d3E45798EE2308C3A;
	div.rn.f64 	%fd78, %fd75, %fd77;
	ld.global.f64 	%fd79, [%rd33+8];
	sub.f64 	%fd80, %fd79, %fd78;
	st.global.f64 	[%rd33+8], %fd80;
	ld.global.f64 	%fd81, [%rd7];
	neg.f64 	%fd82, %fd81;
	ld.global.f64 	%fd83, [%rd70];
	mul.f64 	%fd84, %fd83, %fd82;
	ld.global.f64 	%fd85, [%rd31];
	mul.f64 	%fd86, %fd24, %fd85;
	fma.rn.f64 	%fd87, %fd18, %fd84, %fd86;
	st.global.f64 	[%rd31], %fd87;
	ld.global.f64 	%fd88, [%rd32+16];
	mul.f64 	%fd89, %fd25, %fd88;
	mul.f64 	%fd90, %fd19, %fd84;
	fma.rn.f64 	%fd91, %fd84, %fd90, %fd89;
	st.global.f64 	[%rd32+16], %fd91;
	ld.global.f64 	%fd92, [%rd31];
	div.rn.f64 	%fd93, %fd92, %fd20;
	div.rn.f64 	%fd94, %fd91, %fd21;
	mul.f64 	%fd95, %fd22, %fd93;
	sqrt.rn.f64 	%fd96, %fd94;
	add.f64 	%fd97, %fd96, 0d3E45798EE2308C3A;
	div.rn.f64 	%fd98, %fd95, %fd97;
	ld.global.f64 	%fd99, [%rd33+16];
	sub.f64 	%fd100, %fd99, %fd98;
	st.global.f64 	[%rd33+16], %fd100;
	ld.global.f64 	%fd101, [%rd7];
	neg.f64 	%fd102, %fd101;
	ld.global.f64 	%fd103, [%rd70+8];
	mul.f64 	%fd104, %fd103, %fd102;
	ld.global.f64 	%fd105, [%rd31+8];
	mul.f64 	%fd106, %fd24, %fd105;
	fma.rn.f64 	%fd107, %fd18, %fd104, %fd106;
	st.global.f64 	[%rd31+8], %fd107;
	ld.global.f64 	%fd108, [%rd32+24];
	mul.f64 	%fd109, %fd25, %fd108;
	mul.f64 	%fd110, %fd19, %fd104;
	fma.rn.f64 	%fd111, %fd104, %fd110, %fd109;
	st.global.f64 	[%rd32+24], %fd111;
	ld.global.f64 	%fd112, [%rd31+8];
	div.rn.f64 	%fd113, %fd112, %fd20;
	div.rn.f64 	%fd114, %fd111, %fd21;
	mul.f64 	%fd115, %fd22, %fd113;
	sqrt.rn.f64 	%fd116, %fd114;
	add.f64 	%fd117, %fd116, 0d3E45798EE2308C3A;
	div.rn.f64 	%fd118, %fd115, %fd117;
	ld.global.f64 	%fd119, [%rd33+24];
	sub.f64 	%fd120, %fd119, %fd118;
	st.global.f64 	[%rd33+24], %fd120;
	add.s32 	%r81, %r81, 4;
	add.s32 	%r80, %r80, 4;
	add.s64 	%rd70, %rd70, 32;
	setp.ne.s32 	%p38, %r81, 0;
	@%p38 bra 	$L__BB8_27;
$L__BB8_28:
	setp.eq.s32 	%p39, %r17, 0;
	@%p39 bra 	$L__BB8_33;
	setp.eq.s32 	%p40, %r17, 1;
	@%p40 bra 	$L__BB8_31;
	add.s32 	%r69, %r83, %r6;
	ld.global.f64 	%fd121, [%rd7];
	neg.f64 	%fd122, %fd121;
	mul.wide.u32 	%rd34, %r83, 8;
	add.s64 	%rd35, %rd1, %rd34;
	ld.global.f64 	%fd123, [%rd35];
	mul.f64 	%fd124, %fd123, %fd122;
	mul.wide.s32 	%rd36, %r69, 8;
	add.s64 	%rd37, %rd4, %rd36;
	ld.global.f64 	%fd125, [%rd37];
	mul.f64 	%fd126, %fd24, %fd125;
	fma.rn.f64 	%fd127, %fd18, %fd124, %fd126;
	st.global.f64 	[%rd37], %fd127;
	add.s64 	%rd38, %rd5, %rd36;
	ld.global.f64 	%fd128, [%rd38];
	mul.f64 	%fd129, %fd25, %fd128;
	mul.f64 	%fd130, %fd19, %fd124;
	fma.rn.f64 	%fd131, %fd124, %fd130, %fd129;
	st.global.f64 	[%rd38], %fd131;
	ld.global.f64 	%fd132, [%rd37];
	div.rn.f64 	%fd133, %fd132, %fd20;
	div.rn.f64 	%fd134, %fd131, %fd21;
	mul.f64 	%fd135, %fd22, %fd133;
	sqrt.rn.f64 	%fd136, %fd134;
	add.f64 	%fd137, %fd136, 0d3E45798EE2308C3A;
	div.rn.f64 	%fd138, %fd135, %fd137;
	add.s64 	%rd39, %rd2, %rd36;
	ld.global.f64 	%fd139, [%rd39];
	sub.f64 	%fd140, %fd139, %fd138;
	st.global.f64 	[%rd39], %fd140;
	ld.global.f64 	%fd141, [%rd7];
	neg.f64 	%fd142, %fd141;
	ld.global.f64 	%fd143, [%rd35+8];
	mul.f64 	%fd144, %fd143, %fd142;
	ld.global.f64 	%fd145, [%rd37+8];
	mul.f64 	%fd146, %fd24, %fd145;
	fma.rn.f64 	%fd147, %fd18, %fd144, %fd146;
	st.global.f64 	[%rd37+8], %fd147;
	ld.global.f64 	%fd148, [%rd38+8];
	mul.f64 	%fd149, %fd25, %fd148;
	mul.f64 	%fd150, %fd19, %fd144;
	fma.rn.f64 	%fd151, %fd144, %fd150, %fd149;
	st.global.f64 	[%rd38+8], %fd151;
	ld.global.f64 	%fd152, [%rd37+8];
	div.rn.f64 	%fd153, %fd152, %fd20;
	div.rn.f64 	%fd154, %fd151, %fd21;
	mul.f64 	%fd155, %fd22, %fd153;
	sqrt.rn.f64 	%fd156, %fd154;
	add.f64 	%fd157, %fd156, 0d3E45798EE2308C3A;
	div.rn.f64 	%fd158, %fd155, %fd157;
	ld.global.f64 	%fd159, [%rd39+8];
	sub.f64 	%fd160, %fd159, %fd158;
	st.global.f64 	[%rd39+8], %fd160;
	add.s32 	%r83, %r83, 2;
$L__BB8_31:
	and.b32  	%r70, %r28, 1;
	setp.eq.b32 	%p41, %r70, 1;
	not.pred 	%p42, %p41;
	@%p42 bra 	$L__BB8_33;
	add.s32 	%r71, %r83, %r6;
	ld.global.f64 	%fd161, [%rd7];
	neg.f64 	%fd162, %fd161;
	mul.wide.u32 	%rd40, %r83, 8;
	add.s64 	%rd41, %rd1, %rd40;
	ld.global.f64 	%fd163, [%rd41];
	mul.f64 	%fd164, %fd163, %fd162;
	mul.wide.s32 	%rd42, %r71, 8;
	add.s64 	%rd43, %rd4, %rd42;
	ld.global.f64 	%fd165, [%rd43];
	mul.f64 	%fd166, %fd24, %fd165;
	fma.rn.f64 	%fd167, %fd18, %fd164, %fd166;
	st.global.f64 	[%rd43], %fd167;
	add.s64 	%rd44, %rd5, %rd42;
	ld.global.f64 	%fd168, [%rd44];
	mul.f64 	%fd169, %fd25, %fd168;
	mul.f64 	%fd170, %fd19, %fd164;
	fma.rn.f64 	%fd171, %fd164, %fd170, %fd169;
	st.global.f64 	[%rd44], %fd171;
	ld.global.f64 	%fd172, [%rd43];
	div.rn.f64 	%fd173, %fd172, %fd20;
	div.rn.f64 	%fd174, %fd171, %fd21;
	mul.f64 	%fd175, %fd22, %fd173;
	sqrt.rn.f64 	%fd176, %fd174;
	add.f64 	%fd177, %fd176, 0d3E45798EE2308C3A;
	div.rn.f64 	%fd178, %fd175, %fd177;
	add.s64 	%rd45, %rd2, %rd42;
	ld.global.f64 	%fd179, [%rd45];
	sub.f64 	%fd180, %fd179, %fd178;
	st.global.f64 	[%rd45], %fd180;
$L__BB8_33:
	ld.global.f64 	%fd335, [%rd7];
	cvta.to.global.u64 	%rd62, %rd23;
	mul.wide.s32 	%rd63, %r2, 8;
	add.s64 	%rd64, %rd62, %rd63;
	ld.global.f64 	%fd336, [%rd64];
	mul.f64 	%fd337, %fd24, %fd336;
	mov.f64 	%fd338, 0d3FF0000000000000;
	sub.f64 	%fd339, %fd338, %fd24;
	mul.f64 	%fd340, %fd339, %fd335;
	sub.f64 	%fd341, %fd337, %fd340;
	st.global.f64 	[%rd64], %fd341;
	cvta.to.global.u64 	%rd65, %rd24;
	add.s64 	%rd66, %rd65, %rd63;
	ld.global.f64 	%fd342, [%rd66];
	sub.f64 	%fd343, %fd338, %fd25;
	mul.f64 	%fd344, %fd343, %fd335;
	mul.f64 	%fd345, %fd335, %fd344;
	fma.rn.f64 	%fd346, %fd25, %fd342, %fd345;
	st.global.f64 	[%rd66], %fd346;
	ld.global.f64 	%fd347, [%rd64];
	sub.f64 	%fd348, %fd338, %fd9;
	div.rn.f64 	%fd349, %fd347, %fd348;
	sub.f64 	%fd350, %fd338, %fd17;
	div.rn.f64 	%fd351, %fd346, %fd350;
	mul.f64 	%fd352, %fd22, %fd349;
	sqrt.rn.f64 	%fd353, %fd351;
	add.f64 	%fd354, %fd353, 0d3E45798EE2308C3A;
	div.rn.f64 	%fd355, %fd352, %fd354;
	cvta.to.global.u64 	%rd67, %rd18;
	add.s64 	%rd68, %rd67, %rd63;
	ld.global.f64 	%fd356, [%rd68];
	sub.f64 	%fd357, %fd356, %fd355;
	st.global.f64 	[%rd68], %fd357;
$L__BB8_34:
	ret;

}
	// .globl	_Z26UpdateWeightsRMSPropKernel9LayerDataPddd
.visible .entry _Z26UpdateWeightsRMSPropKernel9LayerDataPddd(
	.param .align 8 .b8 _Z26UpdateWeightsRMSPropKernel9LayerDataPddd_param_0[88],
	.param .u64 .ptr .align 1 _Z26UpdateWeightsRMSPropKernel9LayerDataPddd_param_1,
	.param .f64 _Z26UpdateWeightsRMSPropKernel9LayerDataPddd_param_2,
	.param .f64 _Z26UpdateWeightsRMSPropKernel9LayerDataPddd_param_3
)
{
	.reg .pred 	%p<16>;
	.reg .b16 	%rs<5>;
	.reg .b32 	%r<51>;
	.reg .b64 	%rd<59>;
	.reg .b64 	%fd<224>;

	ld.param.u64 	%rd21, [_Z26UpdateWeightsRMSPropKernel9LayerDataPddd_param_0+56];
	ld.param.u64 	%rd17, [_Z26UpdateWeightsRMSPropKernel9LayerDataPddd_param_0+24];
	ld.param.u64 	%rd15, [_Z26UpdateWeightsRMSPropKernel9LayerDataPddd_param_0+8];
	ld.param.v2.u32 	{%r24, %r25}, [_Z26UpdateWeightsRMSPropKernel9LayerDataPddd_param_0+72];
	ld.param.u64 	%rd19, [_Z26UpdateWeightsRMSPropKernel9LayerDataPddd_param_0+40];
	ld.param.u64 	%rd14, [_Z26UpdateWeightsRMSPropKernel9LayerDataPddd_param_0];
	ld.param.u64 	%rd23, [_Z26UpdateWeightsRMSPropKernel9LayerDataPddd_param_1];
	ld.param.f64 	%fd1, [_Z26UpdateWeightsRMSPropKernel9LayerDataPddd_param_2];
	ld.param.f64 	%fd2, [_Z26UpdateWeightsRMSPropKernel9LayerDataPddd_param_3];
	cvta.to.global.u64 	%rd1, %rd23;
	cvta.to.global.u64 	%rd2, %rd14;
	cvta.to.global.u64 	%rd3, %rd19;
	mov.u32 	%r32, %ctaid.x;
	mov.u32 	%r33, %ntid.x;
	mov.u32 	%r34, %tid.x;
	mad.lo.s32 	%r2, %r32, %r33, %r34;
	setp.ge.s32 	%p1, %r2, %r24;
	@%p1 bra 	$L__BB9_20;
	cvta.to.global.u64 	%rd24, %rd17;
	setp.lt.s32 	%p2, %r25, 1;
	mul.wide.s32 	%rd25, %r2, 8;
	add.s64 	%rd4, %rd24, %rd25;
	@%p2 bra 	$L__BB9_19;
	mul.lo.s32 	%r3, %r25, %r2;
	setp.leu.f64 	%p3, %fd2, 0d0000000000000000;
	@%p3 bra 	$L__BB9_11;
	and.b32  	%r4, %r25, 3;
	setp.lt.u32 	%p10, %r25, 4;
	mov.b32 	%r46, 0;
	@%p10 bra 	$L__BB9_6;
	and.b32  	%r46, %r25, 2147483644;
	neg.s32 	%r44, %r46;
	add.s64 	%rd5, %rd3, 16;
	add.s64 	%rd57, %rd1, 16;
	mov.u32 	%r43, %r3;
$L__BB9_5:
	.pragma "nounroll";
	mul.wide.s32 	%rd39, %r43, 8;
	add.s64 	%rd40, %rd2, %rd39;
	add.s64 	%rd41, %rd5, %rd39;
	ld.global.f64 	%fd101, [%rd4];
	ld.global.f64 	%fd102, [%rd57+-16];
	ld.global.f64 	%fd103, [%rd40];
	mul.f64 	%fd104, %fd2, %fd103;
	mul.f64 	%fd105, %fd101, %fd102;
	sub.f64 	%fd106, %fd104, %fd105;
	ld.global.f64 	%fd107, [%rd41+-16];
	mul.f64 	%fd108, %fd106, 0d3FB9999999999998;
	mul.f64 	%fd109, %fd106, %fd108;
	fma.rn.f64 	%fd110, %fd107, 0d3FECCCCCCCCCCCCD, %fd109;
	st.global.f64 	[%rd41+-16], %fd110;
	mul.f64 	%fd111, %fd1, %fd106;
	sqrt.rn.f64 	%fd112, %fd110;
	add.f64 	%fd113, %fd112, 0d3E45798EE2308C3A;
	div.rn.f64 	%fd114, %fd111, %fd113;
	ld.global.f64 	%fd115, [%rd40];
	sub.f64 	%fd116, %fd115, %fd114;
	st.global.f64 	[%rd40], %fd116;
	ld.global.f64 	%fd117, [%rd4];
	ld.global.f64 	%fd118, [%rd57+-8];
	ld.global.f64 	%fd119, [%rd40+8];
	mul.f64 	%fd120, %fd2, %fd119;
	mul.f64 	%fd121, %fd117, %fd118;
	sub.f64 	%fd122, %fd120, %fd121;
	ld.global.f64 	%fd123, [%rd41+-8];
	mul.f64 	%fd124, %fd122, 0d3FB9999999999998;
	mul.f64 	%fd125, %fd122, %fd124;
	fma.rn.f64 	%fd126, %fd123, 0d3FECCCCCCCCCCCCD, %fd125;
	st.global.f64 	[%rd41+-8], %fd126;
	mul.f64 	%fd127, %fd1, %fd122;
	sqrt.rn.f64 	%fd128, %fd126;
	add.f64 	%fd129, %fd128, 0d3E45798EE2308C3A;
	div.rn.f64 	%fd130, %fd127, %fd129;
	ld.global.f64 	%fd131, [%rd40+8];
	sub.f64 	%fd132, %fd131, %fd130;
	st.global.f64 	[%rd40+8], %fd132;
	ld.global.f64 	%fd133, [%rd4];
	ld.global.f64 	%fd134, [%rd57];
	ld.global.f64 	%fd135, [%rd40+16];
	mul.f64 	%fd136, %fd2, %fd135;
	mul.f64 	%fd137, %fd133, %fd134;
	sub.f64 	%fd138, %fd136, %fd137;
	ld.global.f64 	%fd139, [%rd41];
	mul.f64 	%fd140, %fd138, 0d3FB9999999999998;
	mul.f64 	%fd141, %fd138, %fd140;
	fma.rn.f64 	%fd142, %fd139, 0d3FECCCCCCCCCCCCD, %fd141;
	st.global.f64 	[%rd41], %fd142;
	mul.f64 	%fd143, %fd1, %fd138;
	sqrt.rn.f64 	%fd144, %fd142;
	add.f64 	%fd145, %fd144, 0d3E45798EE2308C3A;
	div.rn.f64 	%fd146, %fd143, %fd145;
	ld.global.f64 	%fd147, [%rd40+16];
	sub.f64 	%fd148, %fd147, %fd146;
	st.global.f64 	[%rd40+16], %fd148;
	ld.global.f64 	%fd149, [%rd4];
	ld.global.f64 	%fd150, [%rd57+8];
	ld.global.f64 	%fd151, [%rd40+24];
	mul.f64 	%fd152, %fd2, %fd151;
	mul.f64 	%fd153, %fd149, %fd150;
	sub.f64 	%fd154, %fd152, %fd153;
	ld.global.f64 	%fd155, [%rd41+8];
	mul.f64 	%fd156, %fd154, 0d3FB9999999999998;
	mul.f64 	%fd157, %fd154, %fd156;
	fma.rn.f64 	%fd158, %fd155, 0d3FECCCCCCCCCCCCD, %fd157;
	st.global.f64 	[%rd41+8], %fd158;
	mul.f64 	%fd159, %fd1, %fd154;
	sqrt.rn.f64 	%fd160, %fd158;
	add.f64 	%fd161, %fd160, 0d3E45798EE2308C3A;
	div.rn.f64 	%fd162, %fd159, %fd161;
	ld.global.f64 	%fd163, [%rd40+24];
	sub.f64 	%fd164, %fd163, %fd162;
	st.global.f64 	[%rd40+24], %fd164;
	add.s32 	%r44, %r44, 4;
	add.s32 	%r43, %r43, 4;
	add.s64 	%rd57, %rd57, 32;
	setp.ne.s32 	%p11, %r44, 0;
	@%p11 bra 	$L__BB9_5;
$L__BB9_6:
	setp.eq.s32 	%p12, %r4, 0;
	@%p12 bra 	$L__BB9_19;
	setp.eq.s32 	%p13, %r4, 1;
	@%p13 bra 	$L__BB9_9;
	add.s32 	%r40, %r46, %r3;
	mul.wide.u32 	%rd42, %r46, 8;
	add.s64 	%rd43, %rd1, %rd42;
	ld.global.f64 	%fd165, [%rd4];
	ld.global.f64 	%fd166, [%rd43];
	mul.wide.s32 	%rd44, %r40, 8;
	add.s64 	%rd45, %rd2, %rd44;
	ld.global.f64 	%fd167, [%rd45];
	mul.f64 	%fd168, %fd2, %fd167;
	mul.f64 	%fd169, %fd165, %fd166;
	sub.f64 	%fd170, %fd168, %fd169;
	add.s64 	%rd46, %rd3, %rd44;
	ld.global.f64 	%fd171, [%rd46];
	mul.f64 	%fd172, %fd170, 0d3FB9999999999998;
	mul.f64 	%fd173, %fd170, %fd172;
	fma.rn.f64 	%fd174, %fd171, 0d3FECCCCCCCCCCCCD, %fd173;
	st.global.f64 	[%rd46], %fd174;
	mul.f64 	%fd175, %fd1, %fd170;
	sqrt.rn.f64 	%fd176, %fd174;
	add.f64 	%fd177, %fd176, 0d3E45798EE2308C3A;
	div.rn.f64 	%fd178, %fd175, %fd177;
	ld.global.f64 	%fd179, [%rd45];
	sub.f64 	%fd180, %fd179, %fd178;
	st.global.f64 	[%rd45], %fd180;
	ld.global.f64 	%fd181, [%rd4];
	ld.global.f64 	%fd182, [%rd43+8];
	ld.global.f64 	%fd183, [%rd45+8];
	mul.f64 	%fd184, %fd2, %fd183;
	mul.f64 	%fd185, %fd181, %fd182;
	sub.f64 	%fd186, %fd184, %fd185;
	ld.global.f64 	%fd187, [%rd46+8];
	mul.f64 	%fd188, %fd186, 0d3FB9999999999998;
	mul.f64 	%fd189, %fd186, %fd188;
	fma.rn.f64 	%fd190, %fd187, 0d3FECCCCCCCCCCCCD, %fd189;
	st.global.f64 	[%rd46+8], %fd190;
	mul.f64 	%fd191, %fd1, %fd186;
	sqrt.rn.f64 	%fd192, %fd190;
	add.f64 	%fd193, %fd192, 0d3E45798EE2308C3A;
	div.rn.f64 	%fd194, %fd191, %fd193;
	ld.global.f64 	%fd195, [%rd45+8];
	sub.f64 	%fd196, %fd195, %fd194;
	st.global.f64 	[%rd45+8], %fd196;
	add.s32 	%r46, %r46, 2;
$L__BB9_9:
	and.b32  	%r41, %r25, 1;
	setp.eq.b32 	%p14, %r41, 1;
	not.pred 	%p15, %p14;
	@%p15 bra 	$L__BB9_19;
	add.s32 	%r42, %r46, %r3;
	mul.wide.u32 	%rd47, %r46, 8;
	add.s64 	%rd48, %rd1, %rd47;
	ld.global.f64 	%fd197, [%rd4];
	ld.global.f64 	%fd198, [%rd48];
	mul.wide.s32 	%rd49, %r42, 8;
	add.s64 	%rd50, %rd2, %rd49;
	ld.global.f64 	%fd199, [%rd50];
	mul.f64 	%fd200, %fd2, %fd199;
	mul.f64 	%fd201, %fd197, %fd198;
	sub.f64 	%fd202, %fd200, %fd201;
	add.s64 	%rd51, %rd3, %rd49;
	ld.global.f64 	%fd203, [%rd51];
	mul.f64 	%fd204, %fd202, 0d3FB9999999999998;
	mul.f64 	%fd205, %fd202, %fd204;
	fma.rn.f64 	%fd206, %fd203, 0d3FECCCCCCCCCCCCD, %fd205;
	st.global.f64 	[%rd51], %fd206;
	mul.f64 	%fd207, %fd1, %fd202;
	sqrt.rn.f64 	%fd208, %fd206;
	add.f64 	%fd209, %fd208, 0d3E45798EE2308C3A;
	div.rn.f64 	%fd210, %fd207, %fd209;
	ld.global.f64 	%fd211, [%rd50];
	sub.f64 	%fd212, %fd211, %fd210;
	st.global.f64 	[%rd50], %fd212;
	bra.uni 	$L__BB9_19;
$L__BB9_11:
	and.b32  	%r14, %r25, 3;
	setp.lt.u32 	%p4, %r25, 4;
	mov.b32 	%r50, 0;
	@%p4 bra 	$L__BB9_14;
	and.b32  	%r50, %r25, 2147483644;
	neg.s32 	%r48, %r50;
	add.s64 	%rd9, %rd3, 16;
	add.s64 	%rd10, %rd2, 16;
	add.s64 	%rd58, %rd1, 16;
	mov.u32 	%r47, %r3;
$L__BB9_13:
	.pragma "nounroll";
	mul.wide.s32 	%rd26, %r47, 8;
	add.s64 	%rd27, %rd9, %rd26;
	add.s64 	%rd28, %rd10, %rd26;
	ld.global.f64 	%fd3, [%rd4];
	neg.f64 	%fd4, %fd3;
	ld.global.f64 	%fd5, [%rd58+-16];
	mul.f64 	%fd6, %fd5, %fd4;
	ld.global.f64 	%fd7, [%rd27+-16];
	mul.f64 	%fd8, %fd6, 0d3FB9999999999998;
	mul.f64 	%fd9, %fd6, %fd8;
	fma.rn.f64 	%fd10, %fd7, 0d3FECCCCCCCCCCCCD, %fd9;
	st.global.f64 	[%rd27+-16], %fd10;
	mul.f64 	%fd11, %fd1, %fd6;
	sqrt.rn.f64 	%fd12, %fd10;
	add.f64 	%fd13, %fd12, 0d3E45798EE2308C3A;
	div.rn.f64 	%fd14, %fd11, %fd13;
	ld.global.f64 	%fd15, [%rd28+-16];
	sub.f64 	%fd16, %fd15, %fd14;
	st.global.f64 	[%rd28+-16], %fd16;
	ld.global.f64 	%fd17, [%rd4];
	neg.f64 	%fd18, %fd17;
	ld.global.f64 	%fd19, [%rd58+-8];
	mul.f64 	%fd20, %fd19, %fd18;
	ld.global.f64 	%fd21, [%rd27+-8];
	mul.f64 	%fd22, %fd20, 0d3FB9999999999998;
	mul.f64 	%fd23, %fd20, %fd22;
	fma.rn.f64 	%fd24, %fd21, 0d3FECCCCCCCCCCCCD, %fd23;
	st.global.f64 	[%rd27+-8], %fd24;
	mul.f64 	%fd25, %fd1, %fd20;
	sqrt.rn.f64 	%fd26, %fd24;
	add.f64 	%fd27, %fd26, 0d3E45798EE2308C3A;
	div.rn.f64 	%fd28, %fd25, %fd27;
	ld.global.f64 	%fd29, [%rd28+-8];
	sub.f64 	%fd30, %fd29, %fd28;
	st.global.f64 	[%rd28+-8], %fd30;
	ld.global.f64 	%fd31, [%rd4];
	neg.f64 	%fd32, %fd31;
	ld.global.f64 	%fd33, [%rd58];
	mul.f64 	%fd34, %fd33, %fd32;
	ld.global.f64 	%fd35, [%rd27];
	mul.f64 	%fd36, %fd34, 0d3FB9999999999998;
	mul.f64 	%fd37, %fd34, %fd36;
	fma.rn.f64 	%fd38, %fd35, 0d3FECCCCCCCCCCCCD, %fd37;
	st.global.f64 	[%rd27], %fd38;
	mul.f64 	%fd39, %fd1, %fd34;
	sqrt.rn.f64 	%fd40, %fd38;
	add.f64 	%fd41, %fd40, 0d3E45798EE2308C3A;
	div.rn.f64 	%fd42, %fd39, %fd41;
	ld.global.f64 	%fd43, [%rd28];
	sub.f64 	%fd44, %fd43, %fd42;
	st.global.f64 	[%rd28], %fd44;
	ld.global.f64 	%fd45, [%rd4];
	neg.f64 	%fd46, %fd45;
	ld.global.f64 	%fd47, [%rd58+8];
	mul.f64 	%fd48, %fd47, %fd46;
	ld.global.f64 	%fd49, [%rd27+8];
	mul.f64 	%fd50, %fd48, 0d3FB9999999999998;
	mul.f64 	%fd51, %fd48, %fd50;
	fma.rn.f64 	%fd52, %fd49, 0d3FECCCCCCCCCCCCD, %fd51;
	st.global.f64 	[%rd27+8], %fd52;
	mul.f64 	%fd53, %fd1, %fd48;
	sqrt.rn.f64 	%fd54, %fd52;
	add.f64 	%fd55, %fd54, 0d3E45798EE2308C3A;
	div.rn.f64 	%fd56, %fd53, %fd55;
	ld.global.f64 	%fd57, [%rd28+8];
	sub.f64 	%fd58, %fd57, %fd56;
	st.global.f64 	[%rd28+8], %fd58;
	add.s32 	%r48, %r48, 4;
	add.s32 	%r47, %r47, 4;
	add.s64 	%rd58, %rd58, 32;
	setp.ne.s32 	%p5, %r48, 0;
	@%p5 bra 	$L__BB9_13;
$L__BB9_14:
	setp.eq.s32 	%p6, %r14, 0;
	@%p6 bra 	$L__BB9_19;
	setp.eq.s32 	%p7, %r14, 1;
	@%p7 bra 	$L__BB9_17;
	add.s32 	%r36, %r50, %r3;
	ld.global.f64 	%fd59, [%rd4];
	neg.f64 	%fd60, %fd59;
	mul.wide.u32 	%rd29, %r50, 8;
	add.s64 	%rd30, %rd1, %rd29;
	ld.global.f64 	%fd61, [%rd30];
	mul.f64 	%fd62, %fd61, %fd60;
	mul.wide.s32 	%rd31, %r36, 8;
	add.s64 	%rd32, %rd3, %rd31;
	ld.global.f64 	%fd63, [%rd32];
	mul.f64 	%fd64, %fd62, 0d3FB9999999999998;
	mul.f64 	%fd65, %fd62, %fd64;
	fma.rn.f64 	%fd66, %fd63, 0d3FECCCCCCCCCCCCD, %fd65;
	st.global.f64 	[%rd32], %fd66;
	mul.f64 	%fd67, %fd1, %fd62;
	sqrt.rn.f64 	%fd68, %fd66;
	add.f64 	%fd69, %fd68, 0d3E45798EE2308C3A;
	div.rn.f64 	%fd70, %fd67, %fd69;
	add.s64 	%rd33, %rd2, %rd31;
	ld.global.f64 	%fd71, [%rd33];
	sub.f64 	%fd72, %fd71, %fd70;
	st.global.f64 	[%rd33], %fd72;
	ld.global.f64 	%fd73, [%rd4];
	neg.f64 	%fd74, %fd73;
	ld.global.f64 	%fd75, [%rd30+8];
	mul.f64 	%fd76, %fd75, %fd74;
	ld.global.f64 	%fd77, [%rd32+8];
	mul.f64 	%fd78, %fd76, 0d3FB9999999999998;
	mul.f64 	%fd79, %fd76, %fd78;
	fma.rn.f64 	%fd80, %fd77, 0d3FECCCCCCCCCCCCD, %fd79;
	st.global.f64 	[%rd32+8], %fd80;
	mul.f64 	%fd81, %fd1, %fd76;
	sqrt.rn.f64 	%fd82, %fd80;
	add.f64 	%fd83, %fd82, 0d3E45798EE2308C3A;
	div.rn.f64 	%fd84, %fd81, %fd83;
	ld.global.f64 	%fd85, [%rd33+8];
	sub.f64 	%fd86, %fd85, %fd84;
	st.global.f64 	[%rd33+8], %fd86;
	add.s32 	%r50, %r50, 2;
$L__BB9_17:
	and.b32  	%r37, %r25, 1;
	setp.eq.b32 	%p8, %r37, 1;
	not.pred 	%p9, %p8;
	@%p9 bra 	$L__BB9_19;
	add.s32 	%r38, %r50, %r3;
	ld.global.f64 	%fd87, [%rd4];
	neg.f64 	%fd88, %fd87;
	mul.wide.u32 	%rd34, %r50, 8;
	add.s64 	%rd35, %rd1, %rd34;
	ld.global.f64 	%fd89, [%rd35];
	mul.f64 	%fd90, %fd89, %fd88;
	mul.wide.s32 	%rd36, %r38, 8;
	add.s64 	%rd37, %rd3, %rd36;
	ld.global.f64 	%fd91, [%rd37];
	mul.f64 	%fd92, %fd90, 0d3FB9999999999998;
	mul.f64 	%fd93, %fd90, %fd92;
	fma.rn.f64 	%fd94, %fd91, 0d3FECCCCCCCCCCCCD, %fd93;
	st.global.f64 	[%rd37], %fd94;
	mul.f64 	%fd95, %fd1, %fd90;
	sqrt.rn.f64 	%fd96, %fd94;
	add.f64 	%fd97, %fd96, 0d3E45798EE2308C3A;
	div.rn.f64 	%fd98, %fd95, %fd97;
	add.s64 	%rd38, %rd2, %rd36;
	ld.global.f64 	%fd99, [%rd38];
	sub.f64 	%fd100, %fd99, %fd98;
	st.global.f64 	[%rd38], %fd100;
$L__BB9_19:
	ld.global.f64 	%fd213, [%rd4];
	cvta.to.global.u64 	%rd52, %rd21;
	mul.wide.s32 	%rd53, %r2, 8;
	add.s64 	%rd54, %rd52, %rd53;
	ld.global.f64 	%fd214, [%rd54];
	mul.f64 	%fd215, %fd213, 0d3FB9999999999998;
	mul.f64 	%fd216, %fd213, %fd215;
	fma.rn.f64 	%fd217, %fd214, 0d3FECCCCCCCCCCCCD, %fd216;
	st.global.f64 	[%rd54], %fd217;
	mul.f64 	%fd218, %fd1, %fd213;
	sqrt.rn.f64 	%fd219, %fd217;
	add.f64 	%fd220, %fd219, 0d3E45798EE2308C3A;
	div.rn.f64 	%fd221, %fd218, %fd220;
	cvta.to.global.u64 	%rd55, %rd15;
	add.s64 	%rd56, %rd55, %rd53;
	ld.global.f64 	%fd222, [%rd56];
	add.f64 	%fd223, %fd222, %fd221;
	st.global.f64 	[%rd56], %fd223;
$L__BB9_20:
	ret;

}
.func  (.param .b64 func_retval0) __internal_accurate_pow(
	.param .b64 __internal_accurate_pow_param_0,
	.param .b64 __internal_accurate_pow_param_1
)
{
	.reg .pred 	%p<8>;
	.reg .b32 	%r<49>;
	.reg .b32 	%f<3>;
	.reg .b64 	%fd<109>;

	ld.param.f64 	%fd10, [__internal_accurate_pow_param_0];
	ld.param.f64 	%fd11, [__internal_accurate_pow_param_1];
	{
	.reg .b32 %temp; 
	mov.b64 	{%temp, %r46}, %fd10;
	}
	{
	.reg .b32 %temp; 
	mov.b64 	{%r45, %temp}, %fd10;
	}
	shr.u32 	%r47, %r46, 20;
	setp.gt.u32 	%p1, %r46, 1048575;
	@%p1 bra 	$L__BB10_2;
	mul.f64 	%fd12, %fd10, 0d4350000000000000;
	{
	.reg .b32 %temp; 
	mov.b64 	{%temp, %r46}, %fd12;
	}
	{
	.reg .b32 %temp; 
	mov.b64 	{%r45, %temp}, %fd12;
	}
	shr.u32 	%r16, %r46, 20;
	add.s32 	%r47, %r16, -54;
$L__BB10_2:
	add.s32 	%r48, %r47, -1023;
	and.b32  	%r17, %r46, -2146435073;
	or.b32  	%r18, %r17, 1072693248;
	mov.b64 	%fd107, {%r45, %r18};
	setp.lt.u32 	%p2, %r18, 1073127583;
	@%p2 bra 	$L__BB10_4;
	{
	.reg .b32 %temp; 
	mov.b64 	{%r19, %temp}, %fd107;
	}
	{
	.reg .b32 %temp; 
	mov.b64 	{%temp, %r20}, %fd107;
	}
	add.s32 	%r21, %r20, -1048576;
	mov.b64 	%fd107, {%r19, %r21};
	add.s32 	%r48, %r47, -1022;
$L__BB10_4:
	add.f64 	%fd13, %fd107, 0dBFF0000000000000;
	add.f64 	%fd14, %fd107, 0d3FF0000000000000;
	rcp.approx.ftz.f64 	%fd15, %fd14;
	neg.f64 	%fd16, %fd14;
	fma.rn.f64 	%fd17, %fd16, %fd15, 0d3FF0000000000000;
	fma.rn.f64 	%fd18, %fd17, %fd17, %fd17;
	fma.rn.f64 	%fd19, %fd18, %fd15, %fd15;
	mul.f64 	%fd20, %fd13, %fd19;
	fma.rn.f64 	%fd21, %fd13, %fd19, %fd20;
	mul.f64 	%fd22, %fd21, %fd21;
	fma.rn.f64 	%fd23, %fd22, 0d3EB0F5FF7D2CAFE2, 0d3ED0F5D241AD3B5A;
	fma.rn.f64 	%fd24, %fd23, %fd22, 0d3EF3B20A75488A3F;
	fma.rn.f64 	%fd25, %fd24, %fd22, 0d3F1745CDE4FAECD5;
	fma.rn.f64 	%fd26, %fd25, %fd22, 0d3F3C71C7258A578B;
	fma.rn.f64 	%fd27, %fd26, %fd22, 0d3F6249249242B910;
	fma.rn.f64 	%fd28, %fd27, %fd22, 0d3F89999999999DFB;
	sub.f64 	%fd29, %fd13, %fd21;
	add.f64 	%fd30, %fd29, %fd29;
	neg.f64 	%fd31, %fd21;
	fma.rn.f64 	%fd32, %fd31, %fd13, %fd30;
	mul.f64 	%fd33, %fd19, %fd32;
	fma.rn.f64 	%fd34, %fd22, %fd28, 0d3FB5555555555555;
	mov.f64 	%fd35, 0d3FB5555555555555;
	sub.f64 	%fd36, %fd35, %fd34;
	fma.rn.f64 	%fd37, %fd22, %fd28, %fd36;
	add.f64 	%fd38, %fd37, 0dBC46A4CB00B9E7B0;
	add.f64 	%fd39, %fd34, %fd38;
	sub.f64 	%fd40, %fd34, %fd39;
	add.f64 	%fd41, %fd38, %fd40;
	mul.rn.f64 	%fd42, %fd21, %fd21;
	neg.f64 	%fd43, %fd42;
	fma.rn.f64 	%fd44, %fd21, %fd21, %fd43;
	{
	.reg .b32 %temp; 
	mov.b64 	{%r22, %temp}, %fd33;
	}
	{
	.reg .b32 %temp; 
	mov.b64 	{%temp, %r23}, %fd33;
	}
	add.s32 	%r24, %r23, 1048576;
	mov.b64 	%fd45, {%r22, %r24};
	fma.rn.f64 	%fd46, %fd21, %fd45, %fd44;
	mul.rn.f64 	%fd47, %fd42, %fd21;
	neg.f64 	%fd48, %fd47;
	fma.rn.f64 	%fd49, %fd42, %fd21, %fd48;
	fma.rn.f64 	%fd50, %fd42, %fd33, %fd49;
	fma.rn.f64 	%fd51, %fd46, %fd21, %fd50;
	mul.rn.f64 	%fd52, %fd39, %fd47;
	neg.f64 	%fd53, %fd52;
	fma.rn.f64 	%fd54, %fd39, %fd47, %fd53;
	fma.rn.f64 	%fd55, %fd39, %fd51, %fd54;
	fma.rn.f64 	%fd56, %fd41, %fd47, %fd55;
	add.f64 	%fd57, %fd52, %fd56;
	sub.f64 	%fd58, %fd52, %fd57;
	add.f64 	%fd59, %fd56, %fd58;
	add.f64 	%fd60, %fd21, %fd57;
	sub.f64 	%fd61, %fd21, %fd60;
	add.f64 	%fd62, %fd57, %fd61;
	add.f64 	%fd63, %fd59, %fd62;
	add.f64 	%fd64, %fd33, %fd63;
	add.f64 	%fd65, %fd60, %fd64;
	sub.f64 	%fd66, %fd60, %fd65;
	add.f64 	%fd67, %fd64, %fd66;
	xor.b32  	%r25, %r48, -2147483648;
	mov.b32 	%r26, 1127219200;
	mov.b64 	%fd68, {%r25, %r26};
	mov.b32 	%r27, -2147483648;
	mov.b64 	%fd69, {%r27, %r26};
	sub.f64 	%fd70, %fd68, %fd69;
	fma.rn.f64 	%fd71, %fd70, 0d3FE62E42FEFA39EF, %fd65;
	fma.rn.f64 	%fd72, %fd70, 0dBFE62E42FEFA39EF, %fd71;
	sub.f64 	%fd73, %fd72, %fd65;
	sub.f64 	%fd74, %fd67, %fd73;
	fma.rn.f64 	%fd75, %fd70, 0d3C7ABC9E3B39803F, %fd74;
	add.f64 	%fd76, %fd71, %fd75;
	sub.f64 	%fd77, %fd71, %fd76;
	add.f64 	%fd78, %fd75, %fd77;
	{
	.reg .b32 %temp; 
	mov.b64 	{%temp, %r28}, %fd11;
	}
	{
	.reg .b32 %temp; 
	mov.b64 	{%r29, %temp}, %fd11;
	}
	shl.b32 	%r30, %r28, 1;
	setp.gt.u32 	%p3, %r30, -33554433;
	and.b32  	%r31, %r28, -15728641;
	selp.b32 	%r32, %r31, %r28, %p3;
	mov.b64 	%fd79, {%r29, %r32};
	mul.rn.f64 	%fd80, %fd76, %fd79;
	neg.f64 	%fd81, %fd80;
	fma.rn.f64 	%fd82, %fd76, %fd79, %fd81;
	fma.rn.f64 	%fd83, %fd78, %fd79, %fd82;
	add.f64 	%fd4, %fd80, %fd83;
	sub.f64 	%fd84, %fd80, %fd4;
	add.f64 	%fd5, %fd83, %fd84;
	fma.rn.f64 	%fd85, %fd4, 0d3FF71547652B82FE, 0d4338000000000000;
	{
	.reg .b32 %temp; 
	mov.b64 	{%r13, %temp}, %fd85;
	}
	mov.f64 	%fd86, 0dC338000000000000;
	add.rn.f64 	%fd87, %fd85, %fd86;
	fma.rn.f64 	%fd88, %fd87, 0dBFE62E42FEFA39EF, %fd4;
	fma.rn.f64 	%fd89, %fd87, 0dBC7ABC9E3B39803F, %fd88;
	fma.rn.f64 	%fd90, %fd89, 0d3E5ADE1569CE2BDF, 0d3E928AF3FCA213EA;
	fma.rn.f64 	%fd91, %fd90, %fd89, 0d3EC71DEE62401315;
	fma.rn.f64 	%fd92, %fd91, %fd89, 0d3EFA01997C89EB71;
	fma.rn.f64 	%fd93, %fd92, %fd89, 0d3F2A01A014761F65;
	fma.rn.f64 	%fd94, %fd93, %fd89, 0d3F56C16C1852B7AF;
	fma.rn.f64 	%fd95, %fd94, %fd89, 0d3F81111111122322;
	fma.rn.f64 	%fd96, %fd95, %fd89, 0d3FA55555555502A1;
	fma.rn.f64 	%fd97, %fd96, %fd89, 0d3FC5555555555511;
	fma.rn.f64 	%fd98, %fd97, %fd89, 0d3FE000000000000B;
	fma.rn.f64 	%fd99, %fd98, %fd89, 0d3FF0000000000000;
	fma.rn.f64 	%fd100, %fd99, %fd89, 0d3FF0000000000000;
	{
	.reg .b32 %temp; 
	mov.b64 	{%r14, %temp}, %fd100;
	}
	{
	.reg .b32 %temp; 
	mov.b64 	{%temp, %r15}, %fd100;
	}
	shl.b32 	%r33, %r13, 20;
	add.s32 	%r34, %r33, %r15;
	mov.b64 	%fd108, {%r14, %r34};
	{
	.reg .b32 %temp; 
	mov.b64 	{%temp, %r35}, %fd4;
	}
	mov.b32 	%f2, %r35;
	abs.f32 	%f1, %f2;
	setp.lt.f32 	%p4, %f1, 0f4086232B;
	@%p4 bra 	$L__BB10_7;
	setp.lt.f64 	%p5, %fd4, 0d0000000000000000;
	add.f64 	%fd101, %fd4, 0d7FF0000000000000;
	selp.f64 	%fd108, 0d0000000000000000, %fd101, %p5;
	setp.geu.f32 	%p6, %f1, 0f40874800;
	@%p6 bra 	$L__BB10_7;
	shr.u32 	%r36, %r13, 31;
	add.s32 	%r37, %r13, %r36;
	shr.s32 	%r38, %r37, 1;
	shl.b32 	%r39, %r38, 20;
	add.s32 	%r40, %r15, %r39;
	mov.b64 	%fd102, {%r14, %r40};
	sub.s32 	%r41, %r13, %r38;
	shl.b32 	%r42, %r41, 20;
	add.s32 	%r43, %r42, 1072693248;
	mov.b32 	%r44, 0;
	mov.b64 	%fd103, {%r44, %r43};
	mul.f64 	%fd108, %fd103, %fd102;
$L__BB10_7:
	abs.f64 	%fd104, %fd108;
	setp.eq.f64 	%p7, %fd104, 0d7FF0000000000000;
	fma.rn.f64 	%fd105, %fd108, %fd5, %fd108;
	selp.f64 	%fd106, %fd108, %fd105, %p7;
	st.param.f64 	[func_retval0], %fd106;
	ret;

}


// ===== COMPILED SASS (sm_100) =====

	.target	sm_100

	.elftype	@"ET_EXEC"


//--------------------- .note.nv.tkinfo           --------------------------
	.section	.note.nv.tkinfo,"",@"SHT_NOTE"
	.sectionflags	@"SHF_NOTE_NV_TKINFO"
	.tkinfo
        /*0018*/ 	.word	0x00000002
        /*0030*/ 	.string	""
        /*0030*/ 	.string	"ptxas"
        /*0030*/ 	.string	"Cuda compilation tools, release 13.0, V13.0.88"
        /*0030*/ 	.string	"Build cuda_13.0.r13.0/compiler.36424714_0"
        /*0030*/ 	.string	"-arch sm_100 -m 64 "



//--------------------- .note.nv.cuinfo           --------------------------
	.section	.note.nv.cuinfo,"",@"SHT_NOTE"
	.sectionflags	@"SHF_NOTE_NV_CUINFO"
        /*0018*/ 	.short	0x0002
        /*001a*/ 	.short	0x0064
        /*001c*/ 	.short	0x0082
	.zero		2


//--------------------- .nv.info                  --------------------------
	.section	.nv.info,"",@"SHT_CUDA_INFO"
	.align	4


	//----- nvinfo : EIATTR_REGCOUNT
	.align		4
        /*0000*/ 	.byte	0x04, 0x2f
        /*0002*/ 	.short	(.L_10 - .L_9)
	.align		4
.L_9:
        /*0004*/ 	.word	index@(_Z14InitRandStatesP17curandStateXORWOWmi)
        /*0008*/ 	.word	0x0000001f


	//----- nvinfo : EIATTR_FRAME_SIZE
	.align		4
.L_10:
        /*000c*/ 	.byte	0x04, 0x11
        /*000e*/ 	.short	(.L_12 - .L_11)
	.align		4
.L_11:
        /*0010*/ 	.word	index@(_Z14InitRandStatesP17curandStateXORWOWmi)
        /*0014*/ 	.word	0x00000000


	//----- nvinfo : EIATTR_REGCOUNT
	.align		4
.L_12:
        /*0018*/ 	.byte	0x04, 0x2f
        /*001a*/ 	.short	(.L_14 - .L_13)
	.align		4
.L_13:
        /*001c*/ 	.word	index@(_Z17FeedForwardKernel9LayerDataPdi)
        /*0020*/ 	.word	0x00000020


	//----- nvinfo : EIATTR_FRAME_SIZE
	.align		4
.L_14:
        /*0024*/ 	.byte	0x04, 0x11
        /*0026*/ 	.short	(.L_16 - .L_15)
	.align		4
.L_15:
        /*0028*/ 	.word	index@($__internal_5_$__cuda_sm20_dblrcp_rn_slowpath_v3)
        /*002c*/ 	.word	0x00000000


	//----- nvinfo : EIATTR_FRAME_SIZE
	.align		4
.L_16:
        /*0030*/ 	.byte	0x04, 0x11
        /*0032*/ 	.short	(.L_18 - .L_17)
	.align		4
.L_17:
        /*0034*/ 	.word	index@(_Z17FeedForwardKernel9LayerDataPdi)
        /*0038*/ 	.word	0x00000000


	//----- nvinfo : EIATTR_REGCOUNT
	.align		4
.L_18:
        /*003c*/ 	.byte	0x04, 0x2f
        /*003e*/ 	.short	(.L_20 - .L_19)
	.align		4
.L_19:
        /*0040*/ 	.word	index@(_Z27FeedForwardSoftmaxSumKernel9LayerDataPdiS0_)
        /*0044*/ 	.word	0x00000020


	//----- nvinfo : EIATTR_FRAME_SIZE
	.align		4
.L_20:
        /*0048*/ 	.byte	0x04, 0x11
        /*004a*/ 	.short	(.L_22 - .L_21)
	.align		4
.L_21:
        /*004c*/ 	.word	index@(_Z27FeedForwardSoftmaxSumKernel9LayerDataPdiS0_)
        /*0050*/ 	.word	0x00000000


	//----- nvinfo : EIATTR_REGCOUNT
	.align		4
.L_22:
        /*0054*/ 	.byte	0x04, 0x2f
        /*0056*/ 	.short	(.L_24 - .L_23)
	.align		4
.L_23:
        /*0058*/ 	.word	index@(_Z13SoftmaxKernelPdS_idd)
        /*005c*/ 	.word	0x0000001a


	//----- nvinfo : EIATTR_FRAME_SIZE
	.align		4
.L_24:
        /*0060*/ 	.byte	0x04, 0x11
        /*0062*/ 	.short	(.L_26 - .L_25)
	.align		4
.L_25:
        /*0064*/ 	.word	index@($__internal_4_$__cuda_sm20_div_rn_f64_full)
        /*0068*/ 	.word	0x00000000


	//----- nvinfo : EIATTR_FRAME_SIZE
	.align		4
.L_26:
        /*006c*/ 	.byte	0x04, 0x11
        /*006e*/ 	.short	(.L_28 - .L_27)
	.align		4
.L_27:
        /*0070*/ 	.word	index@(_Z13SoftmaxKernelPdS_idd)
        /*0074*/ 	.word	0x00000000


	//----- nvinfo : EIATTR_REGCOUNT
	.align		4
.L_28:
        /*0078*/ 	.byte	0x04, 0x2f
        /*007a*/ 	.short	(.L_30 - .L_29)
	.align		4
.L_29:
        /*007c*/ 	.word	index@(_Z18ApplyDropoutKernel9LayerDataP17curandStateXORWOWdd)
        /*0080*/ 	.word	0x00000012


	//----- nvinfo : EIATTR_FRAME_SIZE
	.align		4
.L_30:
        /*0084*/ 	.byte	0x04, 0x11
        /*0086*/ 	.short	(.L_32 - .L_31)
	.align		4
.L_31:
        /*0088*/ 	.word	index@(_Z18ApplyDropoutKernel9LayerDataP17curandStateXORWOWdd)
        /*008c*/ 	.word	0x00000000


	//----- nvinfo : EIATTR_REGCOUNT
	.align		4
.L_32:
        /*0090*/ 	.byte	0x04, 0x2f
        /*0092*/ 	.short	(.L_34 - .L_33)
	.align		4
.L_33:
        /*0094*/ 	.word	index@(_Z20BackPropOutputKernel9LayerDataPdb)
        /*0098*/ 	.word	0x0000000e


	//----- nvinfo : EIATTR_FRAME_SIZE
	.align		4
.L_34:
        /*009c*/ 	.byte	0x04, 0x11
        /*009e*/ 	.short	(.L_36 - .L_35)
	.align		4
.L_35:
        /*00a0*/ 	.word	index@(_Z20BackPropOutputKernel9LayerDataPdb)
        /*00a4*/ 	.word	0x00000000


	//----- nvinfo : EIATTR_REGCOUNT
	.align		4
.L_36:
        /*00a8*/ 	.byte	0x04, 0x2f
        /*00aa*/ 	.short	(.L_38 - .L_37)
	.align		4
.L_37:
        /*00ac*/ 	.word	index@(_Z20BackPropHiddenKernel9LayerDataS_)
        /*00b0*/ 	.word	0x00000020


	//----- nvinfo : EIATTR_FRAME_SIZE
	.align		4
.L_38:
        /*00b4*/ 	.byte	0x04, 0x11
        /*00b6*/ 	.short	(.L_40 - .L_39)
	.align		4
.L_39:
        /*00b8*/ 	.word	index@(_Z20BackPropHiddenKernel9LayerDataS_)
        /*00bc*/ 	.word	0x00000000


	//----- nvinfo : EIATTR_REGCOUNT
	.align		4
.L_40:
        /*00c0*/ 	.byte	0x04, 0x2f
        /*00c2*/ 	.short	(.L_42 - .L_41)
	.align		4
.L_41:
        /*00c4*/ 	.word	index@(_Z22UpdateWeightsSGDKernel9LayerDataPddd)
        /*00c8*/ 	.word	0x0000001c


	//----- nvinfo : EIATTR_FRAME_SIZE
	.align		4
.L_42:
        /*00cc*/ 	.byte	0x04, 0x11
        /*00ce*/ 	.short	(.L_44 - .L_43)
	.align		4
.L_43:
        /*00d0*/ 	.word	index@(_Z22UpdateWeightsSGDKernel9LayerDataPddd)
        /*00d4*/ 	.word	0x00000000


	//----- nvinfo : EIATTR_REGCOUNT
	.align		4
.L_44:
        /*00d8*/ 	.byte	0x04, 0x2f
        /*00da*/ 	.short	(.L_46 - .L_45)
	.align		4
.L_45:
        /*00dc*/ 	.word	index@(_Z23UpdateWeightsAdamKernel9LayerDataPdddddi)
        /*00e0*/ 	.word	0x0000002e


	//----- nvinfo : EIATTR_FRAME_SIZE
	.align		4
.L_46:
        /*00e4*/ 	.byte	0x04, 0x11
        /*00e6*/ 	.short	(.L_48 - .L_47)
	.align		4
.L_47:
        /*00e8*/ 	.word	index@($_Z23UpdateWeightsAdamKernel9LayerDataPdddddi$__internal_accurate_pow)
        /*00ec*/ 	.word	0x00000000


	//----- nvinfo : EIATTR_FRAME_SIZE
	.align		4
.L_48:
        /*00f0*/ 	.byte	0x04, 0x11
        /*00f2*/ 	.short	(.L_50 - .L_49)
	.align		4
.L_49:
        /*00f4*/ 	.word	index@($__internal_3_$__cuda_sm20_dsqrt_rn_f64_mediumpath_v1)
        /*00f8*/ 	.word	0x00000000


	//----- nvinfo : EIATTR_FRAME_SIZE
	.align		4
.L_50:
        /*00fc*/ 	.byte	0x04, 0x11
        /*00fe*/ 	.short	(.L_52 - .L_51)
	.align		4
.L_51:
        /*0100*/ 	.word	index@($__internal_2_$__cuda_sm20_div_rn_f64_full)
        /*0104*/ 	.word	0x00000000


	//----- nvinfo : EIATTR_FRAME_SIZE
	.align		4
.L_52:
        /*0108*/ 	.byte	0x04, 0x11
        /*010a*/ 	.short	(.L_54 - .L_53)
	.align		4
.L_53:
        /*010c*/ 	.word	index@(_Z23UpdateWeightsAdamKernel9LayerDataPdddddi)
        /*0110*/ 	.word	0x00000000


	//----- nvinfo : EIATTR_REGCOUNT
	.align		4
.L_54:
        /*0114*/ 	.byte	0x04, 0x2f
        /*0116*/ 	.short	(.L_56 - .L_55)
	.align		4
.L_55:
        /*0118*/ 	.word	index@(_Z26UpdateWeightsRMSPropKernel9LayerDataPddd)
        /*011c*/ 	.word	0x00000026


	//----- nvinfo : EIATTR_FRAME_SIZE
	.align		4
.L_56:
        /*0120*/ 	.byte	0x04, 0x11
        /*0122*/ 	.short	(.L_58 - .L_57)
	.align		4
.L_57:
        /*0124*/ 	.word	index@($__internal_1_$__cuda_sm20_dsqrt_rn_f64_mediumpath_v1)
        /*0128*/ 	.word	0x00000000


	//----- nvinfo : EIATTR_FRAME_SIZE
	.align		4
.L_58:
        /*012c*/ 	.byte	0x04, 0x11
        /*012e*/ 	.short	(.L_60 - .L_59)
	.align		4
.L_59:
        /*0130*/ 	.word	index@($__internal_0_$__cuda_sm20_div_rn_f64_full)
        /*0134*/ 	.word	0x00000000


	//----- nvinfo : EIATTR_FRAME_SIZE
	.align		4
.L_60:
        /*0138*/ 	.byte	0x04, 0x11
        /*013a*/ 	.short	(.L_62 - .L_61)
	.align		4
.L_61:
        /*013c*/ 	.word	index@(_Z26UpdateWeightsRMSPropKernel9LayerDataPddd)
        /*0140*/ 	.word	0x00000000


	//----- nvinfo : EIATTR_MIN_STACK_SIZE
	.align		4
.L_62:
        /*0144*/ 	.byte	0x04, 0x12
        /*0146*/ 	.short	(.L_64 - .L_63)
	.align		4
.L_63:
        /*0148*/ 	.word	index@(_Z26UpdateWeightsRMSPropKernel9LayerDataPddd)
        /*014c*/ 	.word	0x00000000


	//----- nvinfo : EIATTR_MIN_STACK_SIZE
	.align		4
.L_64:
        /*0150*/ 	.byte	0x04, 0x12
        /*0152*/ 	.short	(.L_66 - .L_65)
	.align		4
.L_65:
        /*0154*/ 	.word	index@(_Z23UpdateWeightsAdamKernel9LayerDataPdddddi)
        /*0158*/ 	.word	0x00000000


	//----- nvinfo : EIATTR_MIN_STACK_SIZE
	.align		4
.L_66:
        /*015c*/ 	.byte	0x04, 0x12
        /*015e*/ 	.short	(.L_68 - .L_67)
	.align		4
.L_67:
        /*0160*/ 	.word	index@(_Z22UpdateWeightsSGDKernel9LayerDataPddd)
        /*0164*/ 	.word	0x00000000


	//----- nvinfo : EIATTR_MIN_STACK_SIZE
	.align		4
.L_68:
        /*0168*/ 	.byte	0x04, 0x12
        /*016a*/ 	.short	(.L_70 - .L_69)
	.align		4
.L_69:
        /*016c*/ 	.word	index@(_Z20BackPropHiddenKernel9LayerDataS_)
        /*0170*/ 	.word	0x00000000


	//----- nvinfo : EIATTR_MIN_STACK_SIZE
	.align		4
.L_70:
        /*0174*/ 	.byte	0x04, 0x12
        /*0176*/ 	.short	(.L_72 - .L_71)
	.align		4
.L_71:
        /*0178*/ 	.word	index@(_Z20BackPropOutputKernel9LayerDataPdb)
        /*017c*/ 	.word	0x00000000


	//----- nvinfo : EIATTR_MIN_STACK_SIZE
	.align		4
.L_72:
        /*0180*/ 	.byte	0x04, 0x12
        /*0182*/ 	.short	(.L_74 - .L_73)
	.align		4
.L_73:
        /*0184*/ 	.word	index@(_Z18ApplyDropoutKernel9LayerDataP17curandStateXORWOWdd)
        /*0188*/ 	.word	0x00000000


	//----- nvinfo : EIATTR_MIN_STACK_SIZE
	.align		4
.L_74:
        /*018c*/ 	.byte	0x04, 0x12
        /*018e*/ 	.short	(.L_76 - .L_75)
	.align		4
.L_75:
        /*0190*/ 	.word	index@(_Z13SoftmaxKernelPdS_idd)
        /*0194*/ 	.word	0x00000000


	//----- nvinfo : EIATTR_MIN_STACK_SIZE
	.align		4
.L_76:
        /*0198*/ 	.byte	0x04, 0x12
        /*019a*/ 	.short	(.L_78 - .L_77)
	.align		4
.L_77:
        /*019c*/ 	.word	index@(_Z27FeedForwardSoftmaxSumKernel9LayerDataPdiS0_)
        /*01a0*/ 	.word	0x00000000


	//----- nvinfo : EIATTR_MIN_STACK_SIZE
	.align		4
.L_78:
        /*01a4*/ 	.byte	0x04, 0x12
        /*01a6*/ 	.short	(.L_80 - .L_79)
	.align		4
.L_79:
        /*01a8*/ 	.word	index@(_Z17FeedForwardKernel9LayerDataPdi)
        /*01ac*/ 	.word	0x00000000


	//----- nvinfo : EIATTR_MIN_STACK_SIZE
	.align		4
.L_80:
        /*01b0*/ 	.byte	0x04, 0x12
        /*01b2*/ 	.short	(.L_82 - .L_81)
	.align		4
.L_81:
        /*01b4*/ 	.word	index@(_Z14InitRandStatesP17curandStateXORWOWmi)
        /*01b8*/ 	.word	0x00000000
.L_82:


//--------------------- .nv.compat                --------------------------
	.section	.nv.compat,"",@"SHT_CUDA_COMPAT_INFO"
	.align	4
        /*0000*/ 	.byte	0x02, 0x09, 0x00, 0x00, 0x02, 0x02, 0x01, 0x00, 0x02, 0x05, 0x05, 0x00, 0x03, 0x07, 0x01, 0x01
        /*0010*/ 	.byte	0x02, 0x03, 0x00, 0x00, 0x02, 0x06, 0x01, 0x00, 0x04, 0x0b, 0x08, 0x00, 0x01, 0x00, 0x00, 0x00
        /*0020*/ 	.byte	0x00, 0x00, 0x00, 0x00


//--------------------- .nv.info._Z26UpdateWeightsRMSPropKernel9LayerDataPddd --------------------------
	.section	.nv.info._Z26UpdateWeightsRMSPropKernel9LayerDataPddd,"",@"SHT_CUDA_INFO"
	.sectionflags	@""
	.align	4


	//----- nvinfo : EIATTR_CUDA_API_VERSION
	.align		4
        /*0000*/ 	.byte	0x04, 0x37
        /*0002*/ 	.short	(.L_84 - .L_83)
.L_83:
        /*0004*/ 	.word	0x00000082


	//----- nvinfo : EIATTR_KPARAM_INFO
	.align		4
.L_84:
        /*0008*/ 	.byte	0x04, 0x17
        /*000a*/ 	.short	(.L_86 - .L_85)
.L_85:
        /*000c*/ 	.word	0x00000000
        /*0010*/ 	.short	0x0003
        /*0012*/ 	.short	0x0068
        /*0014*/ 	.byte	0x00, 0xf0, 0x21, 0x00


	//----- nvinfo : EIATTR_KPARAM_INFO
	.align		4
.L_86:
        /*0018*/ 	.byte	0x04, 0x17
        /*001a*/ 	.short	(.L_88 - .L_87)
.L_87:
        /*001c*/ 	.word	0x00000000
        /*0020*/ 	.short	0x0002
        /*0022*/ 	.short	0x0060
        /*0024*/ 	.byte	0x00, 0xf0, 0x21, 0x00


	//----- nvinfo : EIATTR_KPARAM_INFO
	.align		4
.L_88:
        /*0028*/ 	.byte	0x04, 0x17
        /*002a*/ 	.short	(.L_90 - .L_89)
.L_89:
        /*002c*/ 	.word	0x00000000
        /*0030*/ 	.short	0x0001
        /*0032*/ 	.short	0x0058
        /*0034*/ 	.byte	0x00, 0xf5, 0x21, 0x00


	//----- nvinfo : EIATTR_KPARAM_INFO
	.align		4
.L_90:
        /*0038*/ 	.byte	0x04, 0x17
        /*003a*/ 	.short	(.L_92 - .L_91)
.L_91:
        /*003c*/ 	.word	0x00000000
        /*0040*/ 	.short	0x0000
        /*0042*/ 	.short	0x0000
        /*0044*/ 	.byte	0x00, 0xf0, 0x61, 0x01


	//----- nvinfo : EIATTR_SPARSE_MMA_MASK
	.align		4
.L_92:
        /*0048*/ 	.byte	0x03, 0x50
        /*004a*/ 	.short	0x0000


	//----- nvinfo : EIATTR_MAXREG_COUNT
	.align		4
        /*004c*/ 	.byte	0x03, 0x1b
        /*004e*/ 	.short	0x00ff


	//----- nvinfo : EIATTR_MERCURY_ISA_VERSION
	.align		4
        /*0050*/ 	.byte	0x03, 0x5f
        /*0052*/ 	.short	0x0101


	//----- nvinfo : EIATTR_VRC_CTA_INIT_COUNT
	.align		4
        /*0054*/ 	.byte	0x02, 0x4a
	.zero		1
	.zero		1


	//----- nvinfo : EIATTR_EXIT_INSTR_OFFSETS
	.align		4
        /*0058*/ 	.byte	0x04, 0x1c
        /*005a*/ 	.short	(.L_94 - .L_93)


	//   ....[0]....
.L_93:
        /*005c*/ 	.word	0x00000070


	//   ....[1]....
        /*0060*/ 	.word	0x000044c0


	//----- nvinfo : EIATTR_CRS_STACK_SIZE
	.align		4
.L_94:
        /*0064*/ 	.byte	0x04, 0x1e
        /*0066*/ 	.short	(.L_96 - .L_95)
.L_95:
        /*0068*/ 	.word	0x00000000


	//----- nvinfo : EIATTR_CBANK_PARAM_SIZE
	.align		4
.L_96:
        /*006c*/ 	.byte	0x03, 0x19
        /*006e*/ 	.short	0x0070


	//----- nvinfo : EIATTR_PARAM_CBANK
	.align		4
        /*0070*/ 	.byte	0x04, 0x0a
        /*0072*/ 	.short	(.L_98 - .L_97)
	.align		4
.L_97:
        /*0074*/ 	.word	index@(.nv.constant0._Z26UpdateWeightsRMSPropKernel9LayerDataPddd)
        /*0078*/ 	.short	0x0380
        /*007a*/ 	.short	0x0070


	//----- nvinfo : EIATTR_SW_WAR
	.align		4
.L_98:
        /*007c*/ 	.byte	0x04, 0x36
        /*007e*/ 	.short	(.L_100 - .L_99)
.L_99:
        /*0080*/ 	.word	0x00000008
.L_100:


//--------------------- .nv.info._Z23UpdateWeightsAdamKernel9LayerDataPdddddi --------------------------
	.section	.nv.info._Z23UpdateWeightsAdamKernel9LayerDataPdddddi,"",@"SHT_CUDA_INFO"
	.sectionflags	@""
	.align	4


	//----- nvinfo : EIATTR_CUDA_API_VERSION
	.align		4
        /*0000*/ 	.byte	0x04, 0x37
        /*0002*/ 	.short	(.L_102 - .L_101)
.L_101:
        /*0004*/ 	.word	0x00000082


	//----- nvinfo : EIATTR_KPARAM_INFO
	.align		4
.L_102:
        /*0008*/ 	.byte	0x04, 0x17
        /*000a*/ 	.short	(.L_104 - .L_103)
.L_103:
        /*000c*/ 	.word	0x00000000
        /*0010*/ 	.short	0x0006
        /*0012*/ 	.short	0x0080
        /*0014*/ 	.byte	0x00, 0xf0, 0x11, 0x00


	//----- nvinfo : EIATTR_KPARAM_INFO
	.align		4
.L_104:
        /*0018*/ 	.byte	0x04, 0x17
        /*001a*/ 	.short	(.L_106 - .L_105)
.L_105:
        /*001c*/ 	.word	0x00000000
        /*0020*/ 	.short	0x0005
        /*0022*/ 	.short	0x0078
        /*0024*/ 	.byte	0x00, 0xf0, 0x21, 0x00


	//----- nvinfo : EIATTR_KPARAM_INFO
	.align		4
.L_106:
        /*0028*/ 	.byte	0x04, 0x17
        /*002a*/ 	.short	(.L_108 - .L_107)
.L_107:
        /*002c*/ 	.word	0x00000000
        /*0030*/ 	.short	0x0004
        /*0032*/ 	.short	0x0070
        /*0034*/ 	.byte	0x00, 0xf0, 0x21, 0x00


	//----- nvinfo : EIATTR_KPARAM_INFO
	.align		4
.L_108:
        /*0038*/ 	.byte	0x04, 0x17
        /*003a*/ 	.short	(.L_110 - .L_109)
.L_109:
        /*003c*/ 	.word	0x00000000
        /*0040*/ 	.short	0x0003
        /*0042*/ 	.short	0x0068
        /*0044*/ 	.byte	0x00, 0xf0, 0x21, 0x00


	//----- nvinfo : EIATTR_KPARAM_INFO
	.align		4
.L_110:
        /*0048*/ 	.byte	0x04, 0x17
        /*004a*/ 	.short	(.L_112 - .L_111)
.L_111:
        /*004c*/ 	.word	0x00000000
        /*0050*/ 	.short	0x0002
        /*0052*/ 	.short	0x0060
        /*0054*/ 	.byte	0x00, 0xf0, 0x21, 0x00


	//----- nvinfo : EIATTR_KPARAM_INFO
	.align		4
.L_112:
        /*0058*/ 	.byte	0x04, 0x17
        /*005a*/ 	.short	(.L_114 - .L_113)
.L_113:
        /*005c*/ 	.word	0x00000000
        /*0060*/ 	.short	0x0001
        /*0062*/ 	.short	0x0058
        /*0064*/ 	.byte	0x00, 0xf5, 0x21, 0x00


	//----- nvinfo : EIATTR_KPARAM_INFO
	.align		4
.L_114:
        /*0068*/ 	.byte	0x04, 0x17
        /*006a*/ 	.short	(.L_116 - .L_115)
.L_115:
        /*006c*/ 	.word	0x00000000
        /*0070*/ 	.short	0x0000
        /*0072*/ 	.short	0x0000
        /*0074*/ 	.byte	0x00, 0xf0, 0x61, 0x01


	//----- nvinfo : EIATTR_SPARSE_MMA_MASK
	.align		4
.L_116:
        /*0078*/ 	.byte	0x03, 0x50
        /*007a*/ 	.short	0x0000


	//----- nvinfo : EIATTR_MAXREG_COUNT
	.align		4
        /*007c*/ 	.byte	0x03, 0x1b
        /*007e*/ 	.short	0x00ff


	//----- nvinfo : EIATTR_MERCURY_ISA_VERSION
	.align		4
        /*0080*/ 	.byte	0x03, 0x5f
        /*0082*/ 	.short	0x0101


	//----- nvinfo : EIATTR_VRC_CTA_INIT_COUNT
	.align		4
        /*0084*/ 	.byte	0x02, 0x4a
	.zero		1
	.zero		1


	//----- nvinfo : EIATTR_EXIT_INSTR_OFFSETS
	.align		4
        /*0088*/ 	.byte	0x04, 0x1c
        /*008a*/ 	.short	(.L_118 - .L_117)


	//   ....[0]....
.L_117:
        /*008c*/ 	.word	0x00000070


	//   ....[1]....
        /*0090*/ 	.word	0x00008040


	//----- nvinfo : EIATTR_CRS_STACK_SIZE
	.align		4
.L_118:
        /*0094*/ 	.byte	0x04, 0x1e
        /*0096*/ 	.short	(.L_120 - .L_119)
.L_119:
        /*0098*/ 	.word	0x00000000


	//----- nvinfo : EIATTR_CBANK_PARAM_SIZE
	.align		4
.L_120:
        /*009c*/ 	.byte	0x03, 0x19
        /*009e*/ 	.short	0x0084


	//----- nvinfo : EIATTR_PARAM_CBANK
	.align		4
        /*00a0*/ 	.byte	0x04, 0x0a
        /*00a2*/ 	.short	(.L_122 - .L_121)
	.align		4
.L_121:
        /*00a4*/ 	.word	index@(.nv.constant0._Z23UpdateWeightsAdamKernel9LayerDataPdddddi)
        /*00a8*/ 	.short	0x0380
        /*00aa*/ 	.short	0x0084


	//----- nvinfo : EIATTR_SW_WAR
	.align		4
.L_122:
        /*00ac*/ 	.byte	0x04, 0x36
        /*00ae*/ 	.short	(.L_124 - .L_123)
.L_123:
        /*00b0*/ 	.word	0x00000008
.L_124:


//--------------------- .nv.info._Z22UpdateWeightsSGDKernel9LayerDataPddd --------------------------
	.section	.nv.info._Z22UpdateWeightsSGDKernel9LayerDataPddd,"",@"SHT_CUDA_INFO"
	.sectionflags	@""
	.align	4


	//----- nvinfo : EIATTR_CUDA_API_VERSION
	.align		4
        /*0000*/ 	.byte	0x04, 0x37
        /*0002*/ 	.short	(.L_126 - .L_125)
.L_125:
        /*0004*/ 	.word	0x00000082


	//----- nvinfo : EIATTR_KPARAM_INFO
	.align		4
.L_126:
        /*0008*/ 	.byte	0x04, 0x17
        /*000a*/ 	.short	(.L_128 - .L_127)
.L_127:
        /*000c*/ 	.word	0x00000000
        /*0010*/ 	.short	0x0003
        /*0012*/ 	.short	0x0068
        /*0014*/ 	.byte	0x00, 0xf0, 0x21, 0x00


	//----- nvinfo : EIATTR_KPARAM_INFO
	.align		4
.L_128:
        /*0018*/ 	.byte	0x04, 0x17
        /*001a*/ 	.short	(.L_130 - .L_129)
.L_129:
        /*001c*/ 	.word	0x00000000
        /*0020*/ 	.short	0x0002
        /*0022*/ 	.short	0x0060
        /*0024*/ 	.byte	0x00, 0xf0, 0x21, 0x00


	//----- nvinfo : EIATTR_KPARAM_INFO
	.align		4
.L_130:
        /*0028*/ 	.byte	0x04, 0x17
        /*002a*/ 	.short	(.L_132 - .L_131)
.L_131:
        /*002c*/ 	.word	0x00000000
        /*0030*/ 	.short	0x0001
        /*0032*/ 	.short	0x0058
        /*0034*/ 	.byte	0x00, 0xf5, 0x21, 0x00


	//----- nvinfo : EIATTR_KPARAM_INFO
	.align		4
.L_132:
        /*0038*/ 	.byte	0x04, 0x17
        /*003a*/ 	.short	(.L_134 - .L_133)
.L_133:
        /*003c*/ 	.word	0x00000000
        /*0040*/ 	.short	0x0000
        /*0042*/ 	.short	0x0000
        /*0044*/ 	.byte	0x00, 0xf0, 0x61, 0x01


	//----- nvinfo : EIATTR_SPARSE_MMA_MASK
	.align		4
.L_134:
        /*0048*/ 	.byte	0x03, 0x50
        /*004a*/ 	.short	0x0000


	//----- nvinfo : EIATTR_MAXREG_COUNT
	.align		4
        /*004c*/ 	.byte	0x03, 0x1b
        /*004e*/ 	.short	0x00ff


	//----- nvinfo : EIATTR_MERCURY_ISA_VERSION
	.align		4
        /*0050*/ 	.byte	0x03, 0x5f
        /*0052*/ 	.short	0x0101


	//----- nvinfo : EIATTR_VRC_CTA_INIT_COUNT
	.align		4
        /*0054*/ 	.byte	0x02, 0x4a
	.zero		1
	.zero		1


	//----- nvinfo : EIATTR_EXIT_INSTR_OFFSETS
	.align		4
        /*0058*/ 	.byte	0x04, 0x1c
        /*005a*/ 	.short	(.L_136 - .L_135)


	//   ....[0]....
.L_135:
        /*005c*/ 	.word	0x00000070


	//   ....[1]....
        /*0060*/ 	.word	0x00001490


	//----- nvinfo : EIATTR_CBANK_PARAM_SIZE
	.align		4
.L_136:
        /*0064*/ 	.byte	0x03, 0x19
        /*0066*/ 	.short	0x0070


	//----- nvinfo : EIATTR_PARAM_CBANK
	.align		4
        /*0068*/ 	.byte	0x04, 0x0a
        /*006a*/ 	.short	(.L_138 - .L_137)
	.align		4
.L_137:
        /*006c*/ 	.word	index@(.nv.constant0._Z22UpdateWeightsSGDKernel9LayerDataPddd)
        /*0070*/ 	.short	0x0380
        /*0072*/ 	.short	0x0070


	//----- nvinfo : EIATTR_SW_WAR
	.align		4
.L_138:
        /*0074*/ 	.byte	0x04, 0x36
        /*0076*/ 	.short	(.L_140 - .L_139)
.L_139:
        /*0078*/ 	.word	0x00000008
.L_140:


//--------------------- .nv.info._Z20BackPropHiddenKernel9LayerDataS_ --------------------------
	.section	.nv.info._Z20BackPropHiddenKernel9LayerDataS_,"",@"SHT_CUDA_INFO"
	.sectionflags	@""
	.align	4


	//----- nvinfo : EIATTR_CUDA_API_VERSION
	.align		4
        /*0000*/ 	.byte	0x04, 0x37
        /*0002*/ 	.short	(.L_142 - .L_141)
.L_141:
        /*0004*/ 	.word	0x00000082


	//----- nvinfo : EIATTR_KPARAM_INFO
	.align		4
.L_142:
        /*0008*/ 	.byte	0x04, 0x17
        /*000a*/ 	.short	(.L_144 - .L_143)
.L_143:
        /*000c*/ 	.word	0x00000000
        /*0010*/ 	.short	0x0001
        /*0012*/ 	.short	0x0058
        /*0014*/ 	.byte	0x00, 0xf0, 0x61, 0x01


	//----- nvinfo : EIATTR_KPARAM_INFO
	.align		4
.L_144:
        /*0018*/ 	.byte	0x04, 0x17
        /*001a*/ 	.short	(.L_146 - .L_145)
.L_145:
        /*001c*/ 	.word	0x00000000
        /*0020*/ 	.short	0x0000
        /*0022*/ 	.short	0x0000
        /*0024*/ 	.byte	0x00, 0xf0, 0x61, 0x01


	//----- nvinfo : EIATTR_SPARSE_MMA_MASK
	.align		4
.L_146:
        /*0028*/ 	.byte	0x03, 0x50
        /*002a*/ 	.short	0x0000


	//----- nvinfo : EIATTR_MAXREG_COUNT
	.align		4
        /*002c*/ 	.byte	0x03, 0x1b
        /*002e*/ 	.short	0x00ff


	//----- nvinfo : EIATTR_MERCURY_ISA_VERSION
	.align		4
        /*0030*/ 	.byte	0x03, 0x5f
        /*0032*/ 	.short	0x0101


	//----- nvinfo : EIATTR_VRC_CTA_INIT_COUNT
	.align		4
        /*0034*/ 	.byte	0x02, 0x4a
	.zero		1
	.zero		1


	//----- nvinfo : EIATTR_EXIT_INSTR_OFFSETS
	.align		4
        /*0038*/ 	.byte	0x04, 0x1c
        /*003a*/ 	.short	(.L_148 - .L_147)


	//   ....[0]....
.L_147:
        /*003c*/ 	.word	0x00000070


	//   ....[1]....
        /*0040*/ 	.word	0x00000dd0


	//   ....[2]....
        /*0044*/ 	.word	0x00000e10


	//----- nvinfo : EIATTR_CRS_STACK_SIZE
	.align		4
.L_148:
        /*0048*/ 	.byte	0x04, 0x1e
        /*004a*/ 	.short	(.L_150 - .L_149)
.L_149:
        /*004c*/ 	.word	0x00000000


	//----- nvinfo : EIATTR_CBANK_PARAM_SIZE
	.align		4
.L_150:
        /*0050*/ 	.byte	0x03, 0x19
        /*0052*/ 	.short	0x00b0


	//----- nvinfo : EIATTR_PARAM_CBANK
	.align		4
        /*0054*/ 	.byte	0x04, 0x0a
        /*0056*/ 	.short	(.L_152 - .L_151)
	.align		4
.L_151:
        /*0058*/ 	.word	index@(.nv.constant0._Z20BackPropHiddenKernel9LayerDataS_)
        /*005c*/ 	.short	0x0380
        /*005e*/ 	.short	0x00b0


	//----- nvinfo : EIATTR_SW_WAR
	.align		4
.L_152:
        /*0060*/ 	.byte	0x04, 0x36
        /*0062*/ 	.short	(.L_154 - .L_153)
.L_153:
        /*0064*/ 	.word	0x00000008
.L_154:


//--------------------- .nv.info._Z20BackPropOutputKernel9LayerDataPdb --------------------------
	.section	.nv.info._Z20BackPropOutputKernel9LayerDataPdb,"",@"SHT_CUDA_INFO"
	.sectionflags	@""
	.align	4


	//----- nvinfo : EIATTR_CUDA_API_VERSION
	.align		4
        /*0000*/ 	.byte	0x04, 0x37
        /*0002*/ 	.short	(.L_156 - .L_155)
.L_155:
        /*0004*/ 	.word	0x00000082


	//----- nvinfo : EIATTR_KPARAM_INFO
	.align		4
.L_156:
        /*0008*/ 	.byte	0x04, 0x17
        /*000a*/ 	.short	(.L_158 - .L_157)
.L_157:
        /*000c*/ 	.word	0x00000000
        /*0010*/ 	.short	0x0002
        /*0012*/ 	.short	0x0060
        /*0014*/ 	.byte	0x00, 0xf0, 0x05, 0x00


	//----- nvinfo : EIATTR_KPARAM_INFO
	.align		4
.L_158:
        /*0018*/ 	.byte	0x04, 0x17
        /*001a*/ 	.short	(.L_160 - .L_159)
.L_159:
        /*001c*/ 	.word	0x00000000
        /*0020*/ 	.short	0x0001
        /*0022*/ 	.short	0x0058
        /*0024*/ 	.byte	0x00, 0xf5, 0x21, 0x00


	//----- nvinfo : EIATTR_KPARAM_INFO
	.align		4
.L_160:
        /*0028*/ 	.byte	0x04, 0x17
        /*002a*/ 	.short	(.L_162 - .L_161)
.L_161:
        /*002c*/ 	.word	0x00000000
        /*0030*/ 	.short	0x0000
        /*0032*/ 	.short	0x0000
        /*0034*/ 	.byte	0x00, 0xf0, 0x61, 0x01


	//----- nvinfo : EIATTR_SPARSE_MMA_MASK
	.align		4
.L_162:
        /*0038*/ 	.byte	0x03, 0x50
        /*003a*/ 	.short	0x0000


	//----- nvinfo : EIATTR_MAXREG_COUNT
	.align		4
        /*003c*/ 	.byte	0x03, 0x1b
        /*003e*/ 	.short	0x00ff


	//----- nvinfo : EIATTR_MERCURY_ISA_VERSION
	.align		4
        /*0040*/ 	.byte	0x03, 0x5f
        /*0042*/ 	.short	0x0101


	//----- nvinfo : EIATTR_VRC_CTA_INIT_COUNT
	.align		4
        /*0044*/ 	.byte	0x02, 0x4a
	.zero		1
	.zero		1


	//----- nvinfo : EIATTR_EXIT_INSTR_OFFSETS
	.align		4
        /*0048*/ 	.byte	0x04, 0x1c
        /*004a*/ 	.short	(.L_164 - .L_163)


	//   ....[0]....
.L_163:
        /*004c*/ 	.word	0x00000070


	//   ....[1]....
        /*0050*/ 	.word	0x00000170


	//   ....[2]....
        /*0054*/ 	.word	0x00000310


	//----- nvinfo : EIATTR_CBANK_PARAM_SIZE
	.align		4
.L_164:
        /*0058*/ 	.byte	0x03, 0x19
        /*005a*/ 	.short	0x0061


	//----- nvinfo : EIATTR_PARAM_CBANK
	.align		4
        /*005c*/ 	.byte	0x04, 0x0a
        /*005e*/ 	.short	(.L_166 - .L_165)
	.align		4
.L_165:
        /*0060*/ 	.word	index@(.nv.constant0._Z20BackPropOutputKernel9LayerDataPdb)
        /*0064*/ 	.short	0x0380
        /*0066*/ 	.short	0x0061


	//----- nvinfo : EIATTR_SW_WAR
	.align		4
.L_166:
        /*0068*/ 	.byte	0x04, 0x36
        /*006a*/ 	.short	(.L_168 - .L_167)
.L_167:
        /*006c*/ 	.word	0x00000008
.L_168:


//--------------------- .nv.info._Z18ApplyDropoutKernel9LayerDataP17curandStateXORWOWdd --------------------------
	.section	.nv.info._Z18ApplyDropoutKernel9LayerDataP17curandStateXORWOWdd,"",@"SHT_CUDA_INFO"
	.sectionflags	@""
	.align	4


	//----- nvinfo : EIATTR_CUDA_API_VERSION
	.align		4
        /*0000*/ 	.byte	0x04, 0x37
        /*0002*/ 	.short	(.L_170 - .L_169)
.L_169:
        /*0004*/ 	.word	0x00000082


	//----- nvinfo : EIATTR_KPARAM_INFO
	.align		4
.L_170:
        /*0008*/ 	.byte	0x04, 0x17
        /*000a*/ 	.short	(.L_172 - .L_171)
.L_171:
        /*000c*/ 	.word	0x00000000
        /*0010*/ 	.short	0x0003
        /*0012*/ 	.short	0x0068
        /*0014*/ 	.byte	0x00, 0xf0, 0x21, 0x00


	//----- nvinfo : EIATTR_KPARAM_INFO
	.align		4
.L_172:
        /*0018*/ 	.byte	0x04, 0x17
        /*001a*/ 	.short	(.L_174 - .L_173)
.L_173:
        /*001c*/ 	.word	0x00000000
        /*0020*/ 	.short	0x0002
        /*0022*/ 	.short	0x0060
        /*0024*/ 	.byte	0x00, 0xf0, 0x21, 0x00


	//----- nvinfo : EIATTR_KPARAM_INFO
	.align		4
.L_174:
        /*0028*/ 	.byte	0x04, 0x17
        /*002a*/ 	.short	(.L_176 - .L_175)
.L_175:
        /*002c*/ 	.word	0x00000000
        /*0030*/ 	.short	0x0001
        /*0032*/ 	.short	0x0058
        /*0034*/ 	.byte	0x00, 0xf5, 0x21, 0x00


	//----- nvinfo : EIATTR_KPARAM_INFO
	.align		4
.L_176:
        /*0038*/ 	.byte	0x04, 0x17
        /*003a*/ 	.short	(.L_178 - .L_177)
.L_177:
        /*003c*/ 	.word	0x00000000
        /*0040*/ 	.short	0x0000
        /*0042*/ 	.short	0x0000
        /*0044*/ 	.byte	0x00, 0xf0, 0x61, 0x01


	//----- nvinfo : EIATTR_SPARSE_MMA_MASK
	.align		4
.L_178:
        /*0048*/ 	.byte	0x03, 0x50
        /*004a*/ 	.short	0x0000


	//----- nvinfo : EIATTR_MAXREG_COUNT
	.align		4
        /*004c*/ 	.byte	0x03, 0x1b
        /*004e*/ 	.short	0x00ff


	//----- nvinfo : EIATTR_MERCURY_ISA_VERSION
	.align		4
        /*0050*/ 	.byte	0x03, 0x5f
        /*0052*/ 	.short	0x0101


	//----- nvinfo : EIATTR_VRC_CTA_INIT_COUNT
	.align		4
        /*0054*/ 	.byte	0x02, 0x4a
	.zero		1
	.zero		1


	//----- nvinfo : EIATTR_EXIT_INSTR_OFFSETS
	.align		4
        /*0058*/ 	.byte	0x04, 0x1c
        /*005a*/ 	.short	(.L_180 - .L_179)


	//   ....[0]....
.L_179:
        /*005c*/ 	.word	0x00000070


	//   ....[1]....
        /*0060*/ 	.word	0x00000120


	//   ....[2]....
        /*0064*/ 	.word	0x00000380


	//   ....[3]....
        /*0068*/ 	.word	0x00000400


	//----- nvinfo : EIATTR_CRS_STACK_SIZE
	.align		4
.L_180:
        /*006c*/ 	.byte	0x04, 0x1e
        /*006e*/ 	.short	(.L_182 - .L_181)
.L_181:
        /*0070*/ 	.word	0x00000000


	//----- nvinfo : EIATTR_CBANK_PARAM_SIZE
	.align		4
.L_182:
        /*0074*/ 	.byte	0x03, 0x19
        /*0076*/ 	.short	0x0070


	//----- nvinfo : EIATTR_PARAM_CBANK
	.align		4
        /*0078*/ 	.byte	0x04, 0x0a
        /*007a*/ 	.short	(.L_184 - .L_183)
	.align		4
.L_183:
        /*007c*/ 	.word	index@(.nv.constant0._Z18ApplyDropoutKernel9LayerDataP17curandStateXORWOWdd)
        /*0080*/ 	.short	0x0380
        /*0082*/ 	.short	0x0070


	//----- nvinfo : EIATTR_SW_WAR
	.align		4
.L_184:
        /*0084*/ 	.byte	0x04, 0x36
        /*0086*/ 	.short	(.L_186 - .L_185)
.L_185:
        /*0088*/ 	.word	0x00000008
.L_186:


//--------------------- .nv.info._Z13SoftmaxKernelPdS_idd --------------------------
	.section	.nv.info._Z13SoftmaxKernelPdS_idd,"",@"SHT_CUDA_INFO"
	.sectionflags	@""
	.align	4


	//----- nvinfo : EIATTR_CUDA_API_VERSION
	.align		4
        /*0000*/ 	.byte	0x04, 0x37
        /*0002*/ 	.short	(.L_188 - .L_187)
.L_187:
        /*0004*/ 	.word	0x00000082


	//----- nvinfo : EIATTR_KPARAM_INFO
	.align		4
.L_188:
        /*0008*/ 	.byte	0x04, 0x17
        /*000a*/ 	.short	(.L_190 - .L_189)
.L_189:
        /*000c*/ 	.word	0x00000000
        /*0010*/ 	.short	0x0004
        /*0012*/ 	.short	0x0020
        /*0014*/ 	.byte	0x00, 0xf0, 0x21, 0x00


	//----- nvinfo : EIATTR_KPARAM_INFO
	.align		4
.L_190:
        /*0018*/ 	.byte	0x04, 0x17
        /*001a*/ 	.short	(.L_192 - .L_191)
.L_191:
        /*001c*/ 	.word	0x00000000
        /*0020*/ 	.short	0x0003
        /*0022*/ 	.short	0x0018
        /*0024*/ 	.byte	0x00, 0xf0, 0x21, 0x00


	//----- nvinfo : EIATTR_KPARAM_INFO
	.align		4
.L_192:
        /*0028*/ 	.byte	0x04, 0x17
        /*002a*/ 	.short	(.L_194 - .L_193)
.L_193:
        /*002c*/ 	.word	0x00000000
        /*0030*/ 	.short	0x0002
        /*0032*/ 	.short	0x0010
        /*0034*/ 	.byte	0x00, 0xf0, 0x11, 0x00


	//----- nvinfo : EIATTR_KPARAM_INFO
	.align		4
.L_194:
        /*0038*/ 	.byte	0x04, 0x17
        /*003a*/ 	.short	(.L_196 - .L_195)
.L_195:
        /*003c*/ 	.word	0x00000000
        /*0040*/ 	.short	0x0001
        /*0042*/ 	.short	0x0008
        /*0044*/ 	.byte	0x00, 0xf5, 0x21, 0x00


	//----- nvinfo : EIATTR_KPARAM_INFO
	.align		4
.L_196:
        /*0048*/ 	.byte	0x04, 0x17
        /*004a*/ 	.short	(.L_198 - .L_197)
.L_197:
        /*004c*/ 	.word	0x00000000
        /*0050*/ 	.short	0x0000
        /*0052*/ 	.short	0x0000
        /*0054*/ 	.byte	0x00, 0xf5, 0x21, 0x00


	//----- nvinfo : EIATTR_SPARSE_MMA_MASK
	.align		4
.L_198:
        /*0058*/ 	.byte	0x03, 0x50
        /*005a*/ 	.short	0x0000


	//----- nvinfo : EIATTR_MAXREG_COUNT
	.align		4
        /*005c*/ 	.byte	0x03, 0x1b
        /*005e*/ 	.short	0x00ff


	//----- nvinfo : EIATTR_MERCURY_ISA_VERSION
	.align		4
        /*0060*/ 	.byte	0x03, 0x5f
        /*0062*/ 	.short	0x0101


	//----- nvinfo : EIATTR_VRC_CTA_INIT_COUNT
	.align		4
        /*0064*/ 	.byte	0x02, 0x4a
	.zero		1
	.zero		1


	//----- nvinfo : EIATTR_EXIT_INSTR_OFFSETS
	.align		4
        /*0068*/ 	.byte	0x04, 0x1c
        /*006a*/ 	.short	(.L_200 - .L_199)


	//   ....[0]....
.L_199:
        /*006c*/ 	.word	0x00000070


	//   ....[1]....
        /*0070*/ 	.word	0x000006c0


	//----- nvinfo : EIATTR_CRS_STACK_SIZE
	.align		4
.L_200:
        /*0074*/ 	.byte	0x04, 0x1e
        /*0076*/ 	.short	(.L_202 - .L_201)
.L_201:
        /*0078*/ 	.word	0x00000000


	//----- nvinfo : EIATTR_CBANK_PARAM_SIZE
	.align		4
.L_202:
        /*007c*/ 	.byte	0x03, 0x19
        /*007e*/ 	.short	0x0028


	//----- nvinfo : EIATTR_PARAM_CBANK
	.align		4
        /*0080*/ 	.byte	0x04, 0x0a
        /*0082*/ 	.short	(.L_204 - .L_203)
	.align		4
.L_203:
        /*0084*/ 	.word	index@(.nv.constant0._Z13SoftmaxKernelPdS_idd)
        /*0088*/ 	.short	0x0380
        /*008a*/ 	.short	0x0028


	//----- nvinfo : EIATTR_SW_WAR
	.align		4
.L_204:
        /*008c*/ 	.byte	0x04, 0x36
        /*008e*/ 	.short	(.L_206 - .L_205)
.L_205:
        /*0090*/ 	.word	0x00000008
.L_206:


//--------------------- .nv.info._Z27FeedForwardSoftmaxSumKernel9LayerDataPdiS0_ --------------------------
	.section	.nv.info._Z27FeedForwardSoftmaxSumKernel9LayerDataPdiS0_,"",@"SHT_CUDA_INFO"
	.sectionflags	@""
	.align	4


	//----- nvinfo : EIATTR_CUDA_API_VERSION
	.align		4
        /*0000*/ 	.byte	0x04, 0x37
        /*0002*/ 	.short	(.L_208 - .L_207)
.L_207:
        /*0004*/ 	.word	0x00000082


	//----- nvinfo : EIATTR_KPARAM_INFO
	.align		4
.L_208:
        /*0008*/ 	.byte	0x04, 0x17
        /*000a*/ 	.short	(.L_210 - .L_209)
.L_209:
        /*000c*/ 	.word	0x00000000
        /*0010*/ 	.short	0x0003
        /*0012*/ 	.short	0x0068
        /*0014*/ 	.byte	0x00, 0xf5, 0x21, 0x00


	//----- nvinfo : EIATTR_KPARAM_INFO
	.align		4
.L_210:
        /*0018*/ 	.byte	0x04, 0x17
        /*001a*/ 	.short	(.L_212 - .L_211)
.L_211:
        /*001c*/ 	.word	0x00000000
        /*0020*/ 	.short	0x0002
        /*0022*/ 	.short	0x0060
        /*0024*/ 	.byte	0x00, 0xf0, 0x11, 0x00


	//----- nvinfo : EIATTR_KPARAM_INFO
	.align		4
.L_212:
        /*0028*/ 	.byte	0x04, 0x17
        /*002a*/ 	.short	(.L_214 - .L_213)
.L_213:
        /*002c*/ 	.word	0x00000000
        /*0030*/ 	.short	0x0001
        /*0032*/ 	.short	0x0058
        /*0034*/ 	.byte	0x00, 0xf5, 0x21, 0x00


	//----- nvinfo : EIATTR_KPARAM_INFO
	.align		4
.L_214:
        /*0038*/ 	.byte	0x04, 0x17
        /*003a*/ 	.short	(.L_216 - .L_215)
.L_215:
        /*003c*/ 	.word	0x00000000
        /*0040*/ 	.short	0x0000
        /*0042*/ 	.short	0x0000
        /*0044*/ 	.byte	0x00, 0xf0, 0x61, 0x01


	//----- nvinfo : EIATTR_SPARSE_MMA_MASK
	.align		4
.L_216:
        /*0048*/ 	.byte	0x03, 0x50
        /*004a*/ 	.short	0x0000


	//----- nvinfo : EIATTR_MAXREG_COUNT
	.align		4
        /*004c*/ 	.byte	0x03, 0x1b
        /*004e*/ 	.short	0x00ff


	//----- nvinfo : EIATTR_MERCURY_ISA_VERSION
	.align		4
        /*0050*/ 	.byte	0x03, 0x5f
        /*0052*/ 	.short	0x0101


	//----- nvinfo : EIATTR_VRC_CTA_INIT_COUNT
	.align		4
        /*0054*/ 	.byte	0x02, 0x4a
	.zero		1
	.zero		1


	//----- nvinfo : EIATTR_EXIT_INSTR_OFFSETS
	.align		4
        /*0058*/ 	.byte	0x04, 0x1c
        /*005a*/ 	.short	(.L_218 - .L_217)


	//   ....[0]....
.L_217:
        /*005c*/ 	.word	0x00000070


	//   ....[1]....
        /*0060*/ 	.word	0x00000ae0


	//----- nvinfo : EIATTR_CBANK_PARAM_SIZE
	.align		4
.L_218:
        /*0064*/ 	.byte	0x03, 0x19
        /*0066*/ 	.short	0x0070


	//----- nvinfo : EIATTR_PARAM_CBANK
	.align		4
        /*0068*/ 	.byte	0x04, 0x0a
        /*006a*/ 	.short	(.L_220 - .L_219)
	.align		4
.L_219:
        /*006c*/ 	.word	index@(.nv.constant0._Z27FeedForwardSoftmaxSumKernel9LayerDataPdiS0_)
        /*0070*/ 	.short	0x0380
        /*0072*/ 	.short	0x0070


	//----- nvinfo : EIATTR_SW_WAR
	.align		4
.L_220:
        /*0074*/ 	.byte	0x04, 0x36
        /*0076*/ 	.short	(.L_222 - .L_221)
.L_221:
        /*0078*/ 	.word	0x00000008
.L_222:


//--------------------- .nv.info._Z17FeedForwardKernel9LayerDataPdi --------------------------
	.section	.nv.info._Z17FeedForwardKernel9LayerDataPdi,"",@"SHT_CUDA_INFO"
	.sectionflags	@""
	.align	4


	//----- nvinfo : EIATTR_CUDA_API_VERSION
	.align		4
        /*0000*/ 	.byte	0x04, 0x37
        /*0002*/ 	.short	(.L_224 - .L_223)
.L_223:
        /*0004*/ 	.word	0x00000082


	//----- nvinfo : EIATTR_KPARAM_INFO
	.align		4
.L_224:
        /*0008*/ 	.byte	0x04, 0x17
        /*000a*/ 	.short	(.L_226 - .L_225)
.L_225:
        /*000c*/ 	.word	0x00000000
        /*0010*/ 	.short	0x0002
        /*0012*/ 	.short	0x0060
        /*0014*/ 	.byte	0x00, 0xf0, 0x11, 0x00


	//----- nvinfo : EIATTR_KPARAM_INFO
	.align		4
.L_226:
        /*0018*/ 	.byte	0x04, 0x17
        /*001a*/ 	.short	(.L_228 - .L_227)
.L_227:
        /*001c*/ 	.word	0x00000000
        /*0020*/ 	.short	0x0001
        /*0022*/ 	.short	0x0058
        /*0024*/ 	.byte	0x00, 0xf5, 0x21, 0x00


	//----- nvinfo : EIATTR_KPARAM_INFO
	.align		4
.L_228:
        /*0028*/ 	.byte	0x04, 0x17
        /*002a*/ 	.short	(.L_230 - .L_229)
.L_229:
        /*002c*/ 	.word	0x00000000
        /*0030*/ 	.short	0x0000
        /*0032*/ 	.short	0x0000
        /*0034*/ 	.byte	0x00, 0xf0, 0x61, 0x01


	//----- nvinfo : EIATTR_SPARSE_MMA_MASK
	.align		4
.L_230:
        /*0038*/ 	.byte	0x03, 0x50
        /*003a*/ 	.short	0x0000


	//----- nvinfo : EIATTR_MAXREG_COUNT
	.align		4
        /*003c*/ 	.byte	0x03, 0x1b
        /*003e*/ 	.short	0x00ff


	//----- nvinfo : EIATTR_MERCURY_ISA_VERSION
	.align		4
        /*0040*/ 	.byte	0x03, 0x5f
        /*0042*/ 	.short	0x0101


	//----- nvinfo : EIATTR_VRC_CTA_INIT_COUNT
	.align		4
        /*0044*/ 	.byte	0x02, 0x4a
	.zero		1
	.zero		1


	//----- nvinfo : EIATTR_EXIT_INSTR_OFFSETS
	.align		4
        /*0048*/ 	.byte	0x04, 0x1c
        /*004a*/ 	.short	(.L_232 - .L_231)


	//   ....[0]....
.L_231:
        /*004c*/ 	.word	0x00000070


	//   ....[1]....
        /*0050*/ 	.word	0x00001d00


	//----- nvinfo : EIATTR_INDIRECT_BRANCH_TARGETS
	.align		4
.L_232:
        /*0054*/ 	.byte	0x04, 0x34
        /*0056*/ 	.short	(.L_234 - .L_233)


	//   ....[0]....
.L_233:
        /*0058*/ 	.word	.L_x_298@srel
        /*005c*/ 	.short	0x0
        /*005e*/ 	.short	0x0
        /*0060*/ 	.word	0x3
        /*0064*/ 	.word	.L_x_299@srel
        /*0068*/ 	.word	.L_x_300@srel
        /*006c*/ 	.word	.L_x_301@srel


	//----- nvinfo : EIATTR_CRS_STACK_SIZE
	.align		4
.L_234:
        /*0070*/ 	.byte	0x04, 0x1e
        /*0072*/ 	.short	(.L_236 - .L_235)
.L_235:
        /*0074*/ 	.word	0x00000000


	//----- nvinfo : EIATTR_CBANK_PARAM_SIZE
	.align		4
.L_236:
        /*0078*/ 	.byte	0x03, 0x19
        /*007a*/ 	.short	0x0064


	//----- nvinfo : EIATTR_PARAM_CBANK
	.align		4
        /*007c*/ 	.byte	0x04, 0x0a
        /*007e*/ 	.short	(.L_238 - .L_237)
	.align		4
.L_237:
        /*0080*/ 	.word	index@(.nv.constant0._Z17FeedForwardKernel9LayerDataPdi)
        /*0084*/ 	.short	0x0380
        /*0086*/ 	.short	0x0064


	//----- nvinfo : EIATTR_SW_WAR
	.align		4
.L_238:
        /*0088*/ 	.byte	0x04, 0x36
        /*008a*/ 	.short	(.L_240 - .L_239)
.L_239:
        /*008c*/ 	.word	0x00000008
.L_240:


//--------------------- .nv.info._Z14InitRandStatesP17curandStateXORWOWmi --------------------------
	.section	.nv.info._Z14InitRandStatesP17curandStateXORWOWmi,"",@"SHT_CUDA_INFO"
	.sectionflags	@""
	.align	4


	//----- nvinfo : EIATTR_CUDA_API_VERSION
	.align		4
        /*0000*/ 	.byte	0x04, 0x37
        /*0002*/ 	.short	(.L_242 - .L_241)
.L_241:
        /*0004*/ 	.word	0x00000082


	//----- nvinfo : EIATTR_KPARAM_INFO
	.align		4
.L_242:
        /*0008*/ 	.byte	0x04, 0x17
        /*000a*/ 	.short	(.L_244 - .L_243)
.L_243:
        /*000c*/ 	.word	0x00000000
        /*0010*/ 	.short	0x0002
        /*0012*/ 	.short	0x0010
        /*0014*/ 	.byte	0x00, 0xf0, 0x11, 0x00


	//----- nvinfo : EIATTR_KPARAM_INFO
	.align		4
.L_244:
        /*0018*/ 	.byte	0x04, 0x17
        /*001a*/ 	.short	(.L_246 - .L_245)
.L_245:
        /*001c*/ 	.word	0x00000000
        /*0020*/ 	.short	0x0001
        /*0022*/ 	.short	0x0008
        /*0024*/ 	.byte	0x00, 0xf0, 0x21, 0x00


	//----- nvinfo : EIATTR_KPARAM_INFO
	.align		4
.L_246:
        /*0028*/ 	.byte	0x04, 0x17
        /*002a*/ 	.short	(.L_248 - .L_247)
.L_247:
        /*002c*/ 	.word	0x00000000
        /*0030*/ 	.short	0x0000
        /*0032*/ 	.short	0x0000
        /*0034*/ 	.byte	0x00, 0xf5, 0x21, 0x00


	//----- nvinfo : EIATTR_SPARSE_MMA_MASK
	.align		4
.L_248:
        /*0038*/ 	.byte	0x03, 0x50
        /*003a*/ 	.short	0x0000


	//----- nvinfo : EIATTR_MAXREG_COUNT
	.align		4
        /*003c*/ 	.byte	0x03, 0x1b
        /*003e*/ 	.short	0x00ff


	//----- nvinfo : EIATTR_MERCURY_ISA_VERSION
	.align		4
        /*0040*/ 	.byte	0x03, 0x5f
        /*0042*/ 	.short	0x0101


	//----- nvinfo : EIATTR_VRC_CTA_INIT_COUNT
	.align		4
        /*0044*/ 	.byte	0x02, 0x4a
	.zero		1
	.zero		1


	//----- nvinfo : EIATTR_EXIT_INSTR_OFFSETS
	.align		4
        /*0048*/ 	.byte	0x04, 0x1c
        /*004a*/ 	.short	(.L_250 - .L_249)


	//   ....[0]....
.L_249:
        /*004c*/ 	.word	0x00000070


	//   ....[1]....
        /*0050*/ 	.word	0x00000f00


	//----- nvinfo : EIATTR_CRS_STACK_SIZE
	.align		4
.L_250:
        /*0054*/ 	.byte	0x04, 0x1e
        /*0056*/ 	.short	(.L_252 - .L_251)
.L_251:
        /*0058*/ 	.word	0x00000000


	//----- nvinfo : EIATTR_CBANK_PARAM_SIZE
	.align		4
.L_252:
        /*005c*/ 	.byte	0x03, 0x19
        /*005e*/ 	.short	0x0014


	//----- nvinfo : EIATTR_PARAM_CBANK
	.align		4
        /*0060*/ 	.byte	0x04, 0x0a
        /*0062*/ 	.short	(.L_254 - .L_253)
	.align		4
.L_253:
        /*0064*/ 	.word	index@(.nv.constant0._Z14InitRandStatesP17curandStateXORWOWmi)
        /*0068*/ 	.short	0x0380
        /*006a*/ 	.short	0x0014


	//----- nvinfo : EIATTR_SW_WAR
	.align		4
.L_254:
        /*006c*/ 	.byte	0x04, 0x36
        /*006e*/ 	.short	(.L_256 - .L_255)
.L_255:
        /*0070*/ 	.word	0x00000008
.L_256:


//--------------------- .nv.callgraph             --------------------------
	.section	.nv.callgraph,"",@"SHT_CUDA_CALLGRAPH"
	.align	4
	.sectionentsize	8
	.align		4
        /*0000*/ 	.word	0x00000000
	.align		4
        /*0004*/ 	.word	0xffffffff
	.align		4
        /*0008*/ 	.word	0x00000000
	.align		4
        /*000c*/ 	.word	0xfffffffe
	.align		4
        /*0010*/ 	.word	0x00000000
	.align		4
        /*0014*/ 	.word	0xfffffffd
	.align		4
        /*0018*/ 	.word	0x00000000
	.align		4
        /*001c*/ 	.word	0xfffffffc


//--------------------- .nv.constant4             --------------------------
	.section	.nv.constant4,"a",@progbits
	.align	8
	.align		8
.nv.constant4:
        /*0000*/ 	.dword	precalc_xorwow_matrix
	.align		8
        /*0008*/ 	.dword	precalc_xorwow_offset_matrix
	.align		8
        /*0010*/ 	.dword	mrg32k3aM1
	.align		8
        /*0018*/ 	.dword	mrg32k3aM2
	.align		8
        /*0020*/ 	.dword	mrg32k3aM1SubSeq
	.align		8
        /*0028*/ 	.dword	mrg32k3aM2SubSeq
	.align		8
        /*0030*/ 	.dword	mrg32k3aM1Seq
	.align		8
        /*0038*/ 	.dword	mrg32k3aM2Seq


//--------------------- .nv.constant3             --------------------------
	.section	.nv.constant3,"a",@progbits
	.align	8
.nv.constant3:
	.type		__cr_lgamma_table,@object
	.size		__cr_lgamma_table,(.L_8 - __cr_lgamma_table)
__cr_lgamma_table:
        /*0000*/ 	.byte	0x00, 0x00, 0x00, 0x00, 0x00, 0x00, 0x00, 0x00, 0x00, 0x00, 0x00, 0x00, 0x00, 0x00, 0x00, 0x00
        /*0010*/ 	.byte	0xef, 0x39, 0xfa, 0xfe, 0x42, 0x2e, 0xe6, 0x3f, 0x02, 0x20, 0x2a, 0xfa, 0x0b, 0xab, 0xfc, 0x3f
        /*0020*/ 	.byte	0xf9, 0x2c, 0x92, 0x7c, 0xa7, 0x6c, 0x09, 0x40, 0xc9, 0x79, 0x44, 0x3c, 0x64, 0x26, 0x13, 0x40
        /*0030*/ 	.byte	0xca, 0x01, 0xcf, 0x3a, 0x27, 0x51, 0x1a, 0x40, 0x30, 0xcc, 0x2d, 0xf3, 0xe1, 0x0c, 0x21, 0x40
        /*0040*/ 	.byte	0x0d, 0xb7, 0xfc, 0x82, 0x8e, 0x35, 0x25, 0x40
.L_8:


//--------------------- .nv.constant2._Z17FeedForwardKernel9LayerDataPdi --------------------------
	.section	.nv.constant2._Z17FeedForwardKernel9LayerDataPdi,"a",@progbits
	.sectionflags	@""
	.align	4
.nv.constant2._Z17FeedForwardKernel9LayerDataPdi:
        /*0000*/ 	.byte	0x20, 0x16, 0x00, 0x00, 0x50, 0x1c, 0x00, 0x00, 0x30, 0x0b, 0x00, 0x00


//--------------------- .text._Z26UpdateWeightsRMSPropKernel9LayerDataPddd --------------------------
	.section	.text._Z26UpdateWeightsRMSPropKernel9LayerDataPddd,"ax",@progbits
	.align	128
        .global         _Z26UpdateWeightsRMSPropKernel9LayerDataPddd
        .type           _Z26UpdateWeightsRMSPropKernel9LayerDataPddd,@function
        .size           _Z26UpdateWeightsRMSPropKernel9LayerDataPddd,(.L_x_303 - _Z26UpdateWeightsRMSPropKernel9LayerDataPddd)
        .other          _Z26UpdateWeightsRMSPropKernel9LayerDataPddd,@"STO_CUDA_ENTRY STV_DEFAULT"
_Z26UpdateWeightsRMSPropKernel9LayerDataPddd:
.text._Z26UpdateWeightsRMSPropKernel9LayerDataPddd:
[----:B------:R-:W-:Y:S01]  /*0000*/  LDC R1, c[0x0][0x37c] ;  /* 0x0000df00ff017b82 */ /* 0x000fe20000000800 */
[----:B------:R-:W0:Y:S07]  /*0010*/  S2R R3, SR_TID.X ;  /* 0x0000000000037919 */ /* 0x000e2e0000002100 */
[----:B------:R-:W0:Y:S01]  /*0020*/  S2UR UR4, SR_CTAID.X ;  /* 0x00000000000479c3 */ /* 0x000e220000002500 */
[----:B------:R-:W1:Y:S07]  /*0030*/  LDCU UR5, c[0x0][0x3c8] ;  /* 0x00007900ff0577ac */ /* 0x000e6e0008000800 */
[----:B------:R-:W0:Y:S02]  /*0040*/  LDC R2, c[0x0][0x360] ;  /* 0x0000d800ff027b82 */ /* 0x000e240000000800 */
[----:B0-----:R-:W-:-:S05]  /*0050*/  IMAD R2, R2, UR4, R3 ;  /* 0x0000000402027c24 */ /* 0x001fca000f8e0203 */
[----:B-1----:R-:W-:-:S13]  /*0060*/  ISETP.GE.AND P0, PT, R2, UR5, PT ;  /* 0x0000000502007c0c */ /* 0x002fda000bf06270 */
[----:B------:R-:W-:Y:S05]  /*0070*/  @P0 EXIT ;  /* 0x000000000000094d */ /* 0x000fea0003800000 */
[----:B------:R-:W0:Y:S01]  /*0080*/  LDCU UR6, c[0x0][0x3cc] ;  /* 0x00007980ff0677ac */ /* 0x000e220008000800 */
[----:B------:R-:W1:Y:S01]  /*0090*/  LDC.64 R16, c[0x0][0x398] ;  /* 0x0000e600ff107b82 */ /* 0x000e620000000a00 */
[----:B------:R-:W2:Y:S01]  /*00a0*/  LDCU.64 UR16, c[0x0][0x358] ;  /* 0x00006b00ff1077ac */ /* 0x000ea20008000a00 */
[----:B0-----:R-:W-:Y:S01]  /*00b0*/  UISETP.GE.AND UP0, UPT, UR6, 0x1, UPT ;  /* 0x000000010600788c */ /* 0x001fe2000bf06270 */
[----:B-1----:R-:W-:-:S08]  /*00c0*/  IMAD.WIDE R16, R2, 0x8, R16 ;  /* 0x0000000802107825 */ /* 0x002fd000078e0210 */
[----:B--2---:R-:W-:Y:S05]  /*00d0*/  BRA.U !UP0, `(.L_x_0) ;  /* 0x0000003d08ec7547 */ /* 0x004fea000b800000 */
[----:B------:R-:W0:Y:S01]  /*00e0*/  LDCU.64 UR4, c[0x0][0x3e8] ;  /* 0x00007d00ff0477ac */ /* 0x000e220008000a00 */
[----:B------:R-:W-:Y:S01]  /*00f0*/  IMAD R0, R2, UR6, RZ ;  /* 0x0000000602007c24 */ /* 0x000fe2000f8e02ff */
[----:B0-----:R-:W-:-:S14]  /*0100*/  DSETP.LT.AND P0, PT, RZ, UR4, PT ;  /* 0x00000004ff007e2a */ /* 0x001fdc000bf01000 */
[----:B------:R-:W-:Y:S05]  /*0110*/  @!P0 BRA `(.L_x_1) ;  /* 0x00000020000c8947 */ /* 0x000fea0003800000 */
[----:B------:R-:W-:Y:S01]  /*0120*/  UISETP.GE.U32.AND UP0, UPT, UR6, 0x4, UPT ;  /* 0x000000040600788c */ /* 0x000fe2000bf06070 */
[----:B------:R-:W-:Y:S01]  /*0130*/  IMAD.MOV.U32 R3, RZ, RZ, RZ ;  /* 0x000000ffff037224 */ /* 0x000fe200078e00ff */
[----:B------:R-:W-:-:S07]  /*0140*/  ULOP3.LUT UR18, UR6, 0x3, URZ, 0xc0, !UPT ;  /* 0x0000000306127892 */ /* 0x000fce000f8ec0ff */
[----:B------:R-:W-:Y:S05]  /*0150*/  BRA.U !UP0, `(.L_x_2) ;  /* 0x0000001108707547 */ /* 0x000fea000b800000 */
[----:B------:R-:W0:Y:S01]  /*0160*/  LDCU.64 UR10, c[0x0][0x3d8] ;  /* 0x00007b00ff0a77ac */ /* 0x000e220008000a00 */
[----:B------:R-:W1:Y:S01]  /*0170*/  LDC.64 R24, c[0x0][0x380] ;  /* 0x0000e000ff187b82 */ /* 0x000e620000000a00 */
[----:B------:R-:W-:Y:S01]  /*0180*/  IMAD.MOV.U32 R15, RZ, RZ, R0 ;  /* 0x000000ffff0f7224 */ /* 0x000fe200078e0000 */
[----:B------:R-:W2:Y:S01]  /*0190*/  LDCU.64 UR8, c[0x0][0x3a8] ;  /* 0x00007500ff0877ac */ /* 0x000ea20008000a00 */
[----:B------:R-:W-:Y:S01]  /*01a0*/  ULOP3.LUT UR4, UR6, 0x7ffffffc, URZ, 0xc0, !UPT ;  /* 0x7ffffffc06047892 */ /* 0x000fe2000f8ec0ff */
[----:B------:R-:W3:Y:S05]  /*01b0*/  LDCU.128 UR12, c[0x0][0x3e0] ;  /* 0x00007c00ff0c77ac */ /* 0x000eea0008000c00 */
[----:B------:R-:W-:Y:S01]  /*01c0*/  IMAD.U32 R3, RZ, RZ, UR4 ;  /* 0x00000004ff037e24 */ /* 0x000fe2000f8e00ff */
[----:B0-----:R-:W-:-:S04]  /*01d0*/  UIADD3 UR5, UP1, UPT, UR10, 0x10, URZ ;  /* 0x000000100a057890 */ /* 0x001fc8000ff3e0ff */
[----:B------:R-:W-:Y:S02]  /*01e0*/  UIADD3.X UR6, UPT, UPT, URZ, UR11, URZ, UP1, !UPT ;  /* 0x0000000bff067290 */ /* 0x000fe40008ffe4ff */
[----:B--2---:R-:W-:Y:S01]  /*01f0*/  UIADD3 UR7, UP0, UPT, UR8, 0x10, URZ ;  /* 0x0000001008077890 */ /* 0x004fe2000ff1e0ff */
[----:B------:R-:W-:-:S03]  /*0200*/  MOV R22, UR5 ;  /* 0x0000000500167c02 */ /* 0x000fc60008000f00 */
[----:B------:R-:W-:Y:S01]  /*0210*/  IMAD.U32 R23, RZ, RZ, UR6 ;  /* 0x00000006ff177e24 */ /* 0x000fe2000f8e00ff */
[----:B------:R-:W-:Y:S02]  /*0220*/  UIADD3.X UR8, UPT, UPT, URZ, UR9, URZ, UP0, !UPT ;  /* 0x00000009ff087290 */ /* 0x000fe400087fe4ff */
[----:B---3--:R-:W-:-:S12]  /*0230*/  UIADD3 UR9, UPT, UPT, -UR4, URZ, URZ ;  /* 0x000000ff04097290 */ /* 0x008fd8000fffe1ff */
.L_x_19:
[----:B------:R-:W2:Y:S01]  /*0240*/  LDG.E.64 R4, desc[UR16][R16.64] ;  /* 0x0000001010047981 */ /* 0x000ea2000c1e1b00 */
[----:B01----:R-:W-:-:S03]  /*0250*/  IMAD.WIDE R20, R15, 0x8, R24 ;  /* 0x000000080f147825 */ /* 0x003fc600078e0218 */
[----:B------:R-:W2:Y:S04]  /*0260*/  LDG.E.64 R6, desc[UR16][R22.64+-0x10] ;  /* 0xfffff01016067981 */ /* 0x000ea8000c1e1b00 */
[----:B------:R-:W3:Y:S01]  /*0270*/  LDG.E.64 R26, desc[UR16][R20.64] ;  /* 0x00000010141a7981 */ /* 0x000ee2000c1e1b00 */
[----:B------:R-:W-:Y:S01]  /*0280*/  MOV R19, UR8 ;  /* 0x0000000800137c02 */ /* 0x000fe20008000f00 */
[----:B------:R-:W-:-:S04]  /*0290*/  IMAD.U32 R18, RZ, RZ, UR7 ;  /* 0x00000007ff127e24 */ /* 0x000fc8000f8e00ff */
[----:B------:R-:W-:-:S05]  /*02a0*/  IMAD.WIDE R18, R15, 0x8, R18 ;  /* 0x000000080f127825 */ /* 0x000fca00078e0212 */
[----:B------:R-:W4:Y:S01]  /*02b0*/  LDG.E.64 R10, desc[UR16][R18.64+-0x10] ;  /* 0xfffff010120a7981 */ /* 0x000f22000c1e1b00 */
[----:B------:R-:W-:Y:S01]  /*02c0*/  UMOV UR4, 0x99999998 ;  /* 0x9999999800047882 */ /* 0x000fe20000000000 */
[----:B------:R-:W-:Y:S01]  /*02d0*/  UMOV UR5, 0x3fb99999 ;  /* 0x3fb9999900057882 */ /* 0x000fe20000000000 */
[----:B------:R-:W-:Y:S01]  /*02e0*/  BSSY.RECONVERGENT B1, `(.L_x_3) ;  /* 0x0000020000017945 */ /* 0x000fe20003800200 */
[----:B--2---:R-:W-:Y:S01]  /*02f0*/  DMUL R4, R4, R6 ;  /* 0x0000000604047228 */ /* 0x004fe20000000000 */
[----:B------:R-:W-:Y:S01]  /*0300*/  IMAD.MOV.U32 R6, RZ, RZ, 0x0 ;  /* 0x00000000ff067424 */ /* 0x000fe200078e00ff */
[----:B------:R-:W-:-:S06]  /*0310*/  MOV R7, 0x3fd80000 ;  /* 0x3fd8000000077802 */ /* 0x000fcc0000000f00 */
[----:B---3--:R-:W-:-:S08]  /*0320*/  DFMA R26, R26, UR14, -R4 ;  /* 0x0000000e1a1a7c2b */ /* 0x008fd00008000804 */
[----:B------:R-:W-:Y:S01]  /*0330*/  DMUL R4, R26, UR4 ;  /* 0x000000041a047c28 */ /* 0x000fe20008000000 */
[----:B------:R-:W-:Y:S01]  /*0340*/  UMOV UR4, 0xcccccccd ;  /* 0xcccccccd00047882 */ /* 0x000fe20000000000 */
[----:B------:R-:W-:-:S06]  /*0350*/  UMOV UR5, 0x3feccccc ;  /* 0x3feccccc00057882 */ /* 0x000fcc0000000000 */
[C---:B------:R-:W-:Y:S02]  /*0360*/  DMUL R4, R26.reuse, R4 ;  /* 0x000000041a047228 */ /* 0x040fe40000000000 */
[----:B------:R-:W-:-:S06]  /*0370*/  DMUL R26, R26, UR12 ;  /* 0x0000000c1a1a7c28 */ /* 0x000fcc0008000000 */
[----:B----4-:R-:W-:-:S06]  /*0380*/  DFMA R10, R10, UR4, R4 ;  /* 0x000000040a0a7c2b */ /* 0x010fcc0008000004 */
[----:B------:R-:W0:Y:S01]  /*0390*/  MUFU.RSQ64H R29, R11 ;  /* 0x0000000b001d7308 */ /* 0x000e220000001c00 */
[----:B------:R1:W-:Y:S03]  /*03a0*/  STG.E.64 desc[UR16][R18.64+-0x10], R10 ;  /* 0xfffff00a12007986 */ /* 0x0003e6000c101b10 */
[----:B------:R-:W-:-:S05]  /*03b0*/  VIADD R28, R11, 0xfcb00000 ;  /* 0xfcb000000b1c7836 */ /* 0x000fca0000000000 */
[----:B------:R-:W-:Y:S01]  /*03c0*/  ISETP.GE.U32.AND P0, PT, R28, 0x7ca00000, PT ;  /* 0x7ca000001c00780c */ /* 0x000fe20003f06070 */
[----:B0-----:R-:W-:-:S08]  /*03d0*/  DMUL R4, R28, R28 ;  /* 0x0000001c1c047228 */ /* 0x001fd00000000000 */
[----:B------:R-:W-:-:S08]  /*03e0*/  DFMA R4, R10, -R4, 1 ;  /* 0x3ff000000a04742b */ /* 0x000fd00000000804 */
[----:B------:R-:W-:Y:S02]  /*03f0*/  DFMA R6, R4, R6, 0.5 ;  /* 0x3fe000000406742b */ /* 0x000fe40000000006 */
[----:B------:R-:W-:-:S08]  /*0400*/  DMUL R4, R28, R4 ;  /* 0x000000041c047228 */ /* 0x000fd00000000000 */
[----:B------:R-:W-:-:S08]  /*0410*/  DFMA R30, R6, R4, R28 ;  /* 0x00000004061e722b */ /* 0x000fd0000000001c */
[----:B------:R-:W-:Y:S02]  /*0420*/  DMUL R6, R10, R30 ;  /* 0x0000001e0a067228 */ /* 0x000fe40000000000 */
[----:B------:R-:W-:Y:S02]  /*0430*/  VIADD R5, R31, 0xfff00000 ;  /* 0xfff000001f057836 */ /* 0x000fe40000000000 */
[----:B------:R-:W-:-:S04]  /*0440*/  IMAD.MOV.U32 R4, RZ, RZ, R30 ;  /* 0x000000ffff047224 */ /* 0x000fc800078e001e */
[----:B------:R-:W-:-:S08]  /*0450*/  DFMA R8, R6, -R6, R10 ;  /* 0x800000060608722b */ /* 0x000fd0000000000a */
[----:B------:R-:W-:Y:S01]  /*0460*/  DFMA R12, R8, R4, R6 ;  /* 0x00000004080c722b */ /* 0x000fe20000000006 */
[----:B-1----:R-:W-:Y:S10]  /*0470*/  @!P0 BRA `(.L_x_4) ;  /* 0x0000000000188947 */ /* 0x002ff40003800000 */
[----:B------:R-:W-:Y:S01]  /*0480*/  MOV R12, R30 ;  /* 0x0000001e000c7202 */ /* 0x000fe20000000f00 */
[----:B------:R-:W-:Y:S01]  /*0490*/  IMAD.MOV.U32 R4, RZ, RZ, R28 ;  /* 0x000000ffff047224 */ /* 0x000fe200078e001c */
[----:B------:R-:W-:-:S07]  /*04a0*/  MOV R14, 0x4c0 ;  /* 0x000004c0000e7802 */ /* 0x000fce0000000f00 */
[----:B------:R-:W-:Y:S05]  /*04b0*/  CALL.REL.NOINC `($__internal_1_$__cuda_sm20_dsqrt_rn_f64_mediumpath_v1) ;  /* 0x0000004400907944 */ /* 0x000fea0003c00000 */
[----:B------:R-:W-:Y:S01]  /*04c0*/  IMAD.MOV.U32 R12, RZ, RZ, R4 ;  /* 0x000000ffff0c7224 */ /* 0x000fe200078e0004 */
[----:B------:R-:W-:-:S07]  /*04d0*/  MOV R13, R5 ;  /* 0x00000005000d7202 */ /* 0x000fce0000000f00 */
.L_x_4:
[----:B------:R-:W-:Y:S05]  /*04e0*/  BSYNC.RECONVERGENT B1 ;  /* 0x0000000000017941 */ /* 0x000fea0003800200 */
.L_x_3:
[----:B------:R-:W-:Y:S01]  /*04f0*/  UMOV UR4, 0xe2308c3a ;  /* 0xe2308c3a00047882 */ /* 0x000fe20000000000 */
[----:B------:R-:W-:Y:S01]  /*0500*/  UMOV UR5, 0x3e45798e ;  /* 0x3e45798e00057882 */ /* 0x000fe20000000000 */
[----:B------:R-:W-:Y:S01]  /*0510*/  IMAD.MOV.U32 R4, RZ, RZ, 0x1 ;  /* 0x00000001ff047424 */ /* 0x000fe200078e00ff */
[----:B------:R-:W-:Y:S01]  /*0520*/  DADD R10, R12, UR4 ;  /* 0x000000040c0a7e29 */ /* 0x000fe20008000000 */
[----:B------:R-:W-:Y:S01]  /*0530*/  FSETP.GEU.AND P1, PT, |R27|, 6.5827683646048100446e-37, PT ;  /* 0x036000001b00780b */ /* 0x000fe20003f2e200 */
[----:B------:R-:W-:Y:S04]  /*0540*/  BSSY.RECONVERGENT B1, `(.L_x_5) ;  /* 0x0000011000017945 */ /* 0x000fe80003800200 */
[----:B------:R-:W0:Y:S02]  /*0550*/  MUFU.RCP64H R5, R11 ;  /* 0x0000000b00057308 */ /* 0x000e240000001800 */
[----:B0-----:R-:W-:-:S08]  /*0560*/  DFMA R6, -R10, R4, 1 ;  /* 0x3ff000000a06742b */ /* 0x001fd00000000104 */
[----:B------:R-:W-:-:S08]  /*0570*/  DFMA R6, R6, R6, R6 ;  /* 0x000000060606722b */ /* 0x000fd00000000006 */
[----:B------:R-:W-:-:S08]  /*0580*/  DFMA R6, R4, R6, R4 ;  /* 0x000000060406722b */ /* 0x000fd00000000004 */
[----:B------:R-:W-:-:S08]  /*0590*/  DFMA R4, -R10, R6, 1 ;  /* 0x3ff000000a04742b */ /* 0x000fd00000000106 */
[----:B------:R-:W-:-:S08]  /*05a0*/  DFMA R4, R6, R4, R6 ;  /* 0x000000040604722b */ /* 0x000fd00000000006 */
[----:B------:R-:W-:-:S08]  /*05b0*/  DMUL R6, R26, R4 ;  /* 0x000000041a067228 */ /* 0x000fd00000000000 */
[----:B------:R-:W-:-:S08]  /*05c0*/  DFMA R8, -R10, R6, R26 ;  /* 0x000000060a08722b */ /* 0x000fd0000000011a */
[----:B------:R-:W-:-:S10]  /*05d0*/  DFMA R4, R4, R8, R6 ;  /* 0x000000080404722b */ /* 0x000fd40000000006 */
[----:B------:R-:W-:-:S05]  /*05e0*/  FFMA R6, RZ, R11, R5 ;  /* 0x0000000bff067223 */ /* 0x000fca0000000005 */
[----:B------:R-:W-:-:S13]  /*05f0*/  FSETP.GT.AND P0, PT, |R6|, 1.469367938527859385e-39, PT ;  /* 0x001000000600780b */ /* 0x000fda0003f04200 */
[----:B------:R-:W-:Y:S05]  /*0600*/  @P0 BRA P1, `(.L_x_6) ;  /* 0x0000000000100947 */ /* 0x000fea0000800000 */
[----:B------:R-:W-:Y:S01]  /*0610*/  IMAD.MOV.U32 R4, RZ, RZ, R26 ;  /* 0x000000ffff047224 */ /* 0x000fe200078e001a */
[----:B------:R-:W-:Y:S02]  /*0620*/  MOV R5, R27 ;  /* 0x0000001b00057202 */ /* 0x000fe40000000f00 */
[----:B------:R-:W-:-:S07]  /*0630*/  MOV R6, 0x650 ;  /* 0x0000065000067802 */ /* 0x000fce0000000f00 */
[----:B------:R-:W-:Y:S05]  /*0640*/  CALL.REL.NOINC `($__internal_0_$__cuda_sm20_div_rn_f64_full) ;  /* 0x0000003c00a07944 */ /* 0x000fea0003c00000 */
.L_x_6:
[----:B------:R-:W-:Y:S05]  /*0650*/  BSYNC.RECONVERGENT B1 ;  /* 0x0000000000017941 */ /* 0x000fea0003800200 */
.L_x_5:
[----:B------:R-:W2:Y:S04]  /*0660*/  LDG.E.64 R6, desc[UR16][R20.64] ;  /* 0x0000001014067981 */ /* 0x000ea8000c1e1b00 */
[----:B------:R-:W3:Y:S01]  /*0670*/  LDG.E.64 R26, desc[UR16][R20.64+0x8] ;  /* 0x00000810141a7981 */ /* 0x000ee2000c1e1b00 */
[----:B--2---:R-:W-:-:S07]  /*0680*/  DADD R6, R6, -R4 ;  /* 0x0000000006067229 */ /* 0x004fce0000000804 */
[----:B------:R0:W-:Y:S04]  /*0690*/  STG.E.64 desc[UR16][R20.64], R6 ;  /* 0x0000000614007986 */ /* 0x0001e8000c101b10 */
[----:B------:R-:W2:Y:S04]  /*06a0*/  LDG.E.64 R4, desc[UR16][R16.64] ;  /* 0x0000001010047981 */ /* 0x000ea8000c1e1b00 */
[----:B------:R-:W2:Y:S04]  /*06b0*/  LDG.E.64 R8, desc[UR16][R22.64+-0x8] ;  /* 0xfffff81016087981 */ /* 0x000ea8000c1e1b00 */
[----:B------:R-:W4:Y:S01]  /*06c0*/  LDG.E.64 R10, desc[UR16][R18.64+-0x8] ;  /* 0xfffff810120a7981 */ /* 0x000f22000c1e1b00 */
[----:B------:R-:W-:Y:S01]  /*06d0*/  UMOV UR4, 0x99999998 ;  /* 0x9999999800047882 */ /* 0x000fe20000000000 */
[----:B------:R-:W-:Y:S01]  /*06e0*/  UMOV UR5, 0x3fb99999 ;  /* 0x3fb9999900057882 */ /* 0x000fe20000000000 */
[----:B0-----:R-:W-:Y:S01]  /*06f0*/  IMAD.MOV.U32 R6, RZ, RZ, 0x0 ;  /* 0x00000000ff067424 */ /* 0x001fe200078e00ff */
[----:B------:R-:W-:Y:S01]  /*0700*/  MOV R7, 0x3fd80000 ;  /* 0x3fd8000000077802 */ /* 0x000fe20000000f00 */
[----:B------:R-:W-:Y:S01]  /*0710*/  BSSY.RECONVERGENT B1, `(.L_x_7) ;  /* 0x000001e000017945 */ /* 0x000fe20003800200 */
[----:B--2---:R-:W-:-:S08]  /*0720*/  DMUL R4, R4, R8 ;  /* 0x0000000804047228 */ /* 0x004fd00000000000 */
[----:B---3--:R-:W-:-:S08]  /*0730*/  DFMA R26, R26, UR14, -R4 ;  /* 0x0000000e1a1a7c2b */ /* 0x008fd00008000804 */
[----:B------:R-:W-:Y:S01]  /*0740*/  DMUL R4, R26, UR4 ;  /* 0x000000041a047c28 */ /* 0x000fe20008000000 */
[----:B------:R-:W-:Y:S01]  /*0750*/  UMOV UR4, 0xcccccccd ;  /* 0xcccccccd00047882 */ /* 0x000fe20000000000 */
[----:B------:R-:W-:-:S06]  /*0760*/  UMOV UR5, 0x3feccccc ;  /* 0x3feccccc00057882 */ /* 0x000fcc0000000000 */
[----:B------:R-:W-:-:S08]  /*0770*/  DMUL R4, R26, R4 ;  /* 0x000000041a047228 */ /* 0x000fd00000000000 */
[----:B----4-:R-:W-:-:S06]  /*0780*/  DFMA R10, R10, UR4, R4 ;  /* 0x000000040a0a7c2b */ /* 0x010fcc0008000004 */
[----:B------:R-:W0:Y:S04]  /*0790*/  MUFU.RSQ64H R29, R11 ;  /* 0x0000000b001d7308 */ /* 0x000e280000001c00 */
[----:B------:R-:W-:-:S06]  /*07a0*/  VIADD R28, R11, 0xfcb00000 ;  /* 0xfcb000000b1c7836 */ /* 0x000fcc0000000000 */
[----:B0-----:R-:W-:-:S08]  /*07b0*/  DMUL R4, R28, R28 ;  /* 0x0000001c1c047228 */ /* 0x001fd00000000000 */
[----:B------:R-:W-:-:S08]  /*07c0*/  DFMA R4, R10, -R4, 1 ;  /* 0x3ff000000a04742b */ /* 0x000fd00000000804 */
[----:B------:R-:W-:Y:S02]  /*07d0*/  DFMA R6, R4, R6, 0.5 ;  /* 0x3fe000000406742b */ /* 0x000fe40000000006 */
[----:B------:R-:W-:Y:S01]  /*07e0*/  DMUL R4, R28, R4 ;  /* 0x000000041c047228 */ /* 0x000fe20000000000 */
[----:B------:R0:W-:Y:S07]  /*07f0*/  STG.E.64 desc[UR16][R18.64+-0x8], R10 ;  /* 0xfffff80a12007986 */ /* 0x0001ee000c101b10 */
[----:B------:R-:W-:Y:S01]  /*0800*/  DFMA R30, R6, R4, R28 ;  /* 0x00000004061e722b */ /* 0x000fe2000000001c */
[----:B------:R-:W-:-:S07]  /*0810*/  ISETP.GE.U32.AND P0, PT, R28, 0x7ca00000, PT ;  /* 0x7ca000001c00780c */ /* 0x000fce0003f06070 */
[----:B------:R-:W-:Y:S02]  /*0820*/  DMUL R6, R10, R30 ;  /* 0x0000001e0a067228 */ /* 0x000fe40000000000 */
[----:B------:R-:W-:Y:S02]  /*0830*/  VIADD R5, R31, 0xfff00000 ;  /* 0xfff000001f057836 */ /* 0x000fe40000000000 */
[----:B------:R-:W-:-:S04]  /*0840*/  IMAD.MOV.U32 R4, RZ, RZ, R30 ;  /* 0x000000ffff047224 */ /* 0x000fc800078e001e */
[----:B------:R-:W-:Y:S02]  /*0850*/  DFMA R8, R6, -R6, R10 ;  /* 0x800000060608722b */ /* 0x000fe4000000000a */
[----:B------:R-:W-:-:S06]  /*0860*/  DMUL R26, R26, UR12 ;  /* 0x0000000c1a1a7c28 */ /* 0x000fcc0008000000 */
[----:B------:R-:W-:Y:S01]  /*0870*/  DFMA R12, R8, R4, R6 ;  /* 0x00000004080c722b */ /* 0x000fe20000000006 */
[----:B0-----:R-:W-:Y:S10]  /*0880*/  @!P0 BRA `(.L_x_8) ;  /* 0x0000000000188947 */ /* 0x001ff40003800000 */
[----:B------:R-:W-:Y:S01]  /*0890*/  MOV R12, R30 ;  /* 0x0000001e000c7202 */ /* 0x000fe20000000f00 */
[----:B------:R-:W-:Y:S01]  /*08a0*/  IMAD.MOV.U32 R4, RZ, RZ, R28 ;  /* 0x000000ffff047224 */ /* 0x000fe200078e001c */
[----:B------:R-:W-:-:S07]  /*08b0*/  MOV R14, 0x8d0 ;  /* 0x000008d0000e7802 */ /* 0x000fce0000000f00 */
[----:B------:R-:W-:Y:S05]  /*08c0*/  CALL.REL.NOINC `($__internal_1_$__cuda_sm20_dsqrt_rn_f64_mediumpath_v1) ;  /* 0x00000040008c7944 */ /* 0x000fea0003c00000 */
[----:B------:R-:W-:Y:S01]  /*08d0*/  IMAD.MOV.U32 R12, RZ, RZ, R4 ;  /* 0x000000ffff0c7224 */ /* 0x000fe200078e0004 */
[----:B------:R-:W-:-:S07]  /*08e0*/  MOV R13, R5 ;  /* 0x00000005000d7202 */ /* 0x000fce0000000f00 */
.L_x_8:
[----:B------:R-:W-:Y:S05]  /*08f0*/  BSYNC.RECONVERGENT B1 ;  /* 0x0000000000017941 */ /* 0x000fea0003800200 */
.L_x_7:
        /* <DEDUP_REMOVED lines=22> */
.L_x_10:
[----:B------:R-:W-:Y:S05]  /*0a60*/  BSYNC.RECONVERGENT B1 ;  /* 0x0000000000017941 */ /* 0x000fea0003800200 */
.L_x_9:
        /* <DEDUP_REMOVED lines=41> */
.L_x_12:
[----:B------:R-:W-:Y:S05]  /*0d00*/  BSYNC.RECONVERGENT B1 ;  /* 0x0000000000017941 */ /* 0x000fea0003800200 */
.L_x_11:
        /* <DEDUP_REMOVED lines=22> */
.L_x_14:
[----:B------:R-:W-:Y:S05]  /*0e70*/  BSYNC.RECONVERGENT B1 ;  /* 0x0000000000017941 */ /* 0x000fea0003800200 */
.L_x_13:
        /* <DEDUP_REMOVED lines=41> */
.L_x_16:
[----:B------:R-:W-:Y:S05]  /*1110*/  BSYNC.RECONVERGENT B1 ;  /* 0x0000000000017941 */ /* 0x000fea0003800200 */
.L_x_15:
        /* <DEDUP_REMOVED lines=22> */
.L_x_18:
[----:B------:R-:W-:Y:S05]  /*1280*/  BSYNC.RECONVERGENT B1 ;  /* 0x0000000000017941 */ /* 0x000fea0003800200 */
.L_x_17:
[----:B------:R-:W2:Y:S01]  /*1290*/  LDG.E.64 R6, desc[UR16][R20.64+0x18] ;  /* 0x0000181014067981 */ /* 0x000ea2000c1e1b00 */
[----:B------:R-:W-:Y:S01]  /*12a0*/  UIADD3 UR9, UPT, UPT, UR9, 0x4, URZ ;  /* 0x0000000409097890 */ /* 0x000fe2000fffe0ff */
[----:B------:R-:W-:Y:S01]  /*12b0*/  IADD3 R22, P0, PT, R22, 0x20, RZ ;  /* 0x0000002016167810 */ /* 0x000fe20007f1e0ff */
[----:B------:R-:W-:Y:S02]  /*12c0*/  VIADD R15, R15, 0x4 ;  /* 0x000000040f0f7836 */ /* 0x000fe40000000000 */
[----:B------:R-:W-:Y:S02]  /*12d0*/  UISETP.NE.AND UP0, UPT, UR9, URZ, UPT ;  /* 0x000000ff0900728c */ /* 0x000fe4000bf05270 */
[----:B------:R-:W-:Y:S01]  /*12e0*/  IMAD.X R23, RZ, RZ, R23, P0 ;  /* 0x000000ffff177224 */ /* 0x000fe200000e0617 */
[----:B--2---:R-:W-:-:S07]  /*12f0*/  DADD R6, R6, -R4 ;  /* 0x0000000006067229 */ /* 0x004fce0000000804 */
[----:B------:R0:W-:Y:S01]  /*1300*/  STG.E.64 desc[UR16][R20.64+0x18], R6 ;  /* 0x0000180614007986 */ /* 0x0001e2000c101b10 */
[----:B------:R-:W-:Y:S05]  /*1310*/  BRA.U UP0, `(.L_x_19) ;  /* 0xffffffed00c87547 */ /* 0x000fea000b83ffff */
.L_x_2:
[----:B------:R-:W-:-:S09]  /*1320*/  UISETP.NE.AND UP0, UPT, UR18, URZ, UPT ;  /* 0x000000ff1200728c */ /* 0x000fd2000bf05270 */
[----:B------:R-:W-:Y:S05]  /*1330*/  BRA.U !UP0, `(.L_x_0) ;  /* 0x0000002d08547547 */ /* 0x000fea000b800000 */
[----:B------:R-:W-:-:S09]  /*1340*/  UISETP.NE.AND UP0, UPT, UR18, 0x1, UPT ;  /* 0x000000011200788c */ /* 0x000fd2000bf05270 */
[----:B------:R-:W-:Y:S05]  /*1350*/  BRA.U !UP0, `(.L_x_20) ;  /* 0x0000000908347547 */ /* 0x000fea000b800000 */
[----:B------:R-:W1:Y:S01]  /*1360*/  LDC.64 R22, c[0x0][0x3d8] ;  /* 0x0000f600ff167b82 */ /* 0x000e620000000a00 */
[----:B------:R-:W-:Y:S01]  /*1370*/  IADD3 R9, PT, PT, R0, R3, RZ ;  /* 0x0000000300097210 */ /* 0x000fe20007ffe0ff */
[----:B------:R-:W2:Y:S01]  /*1380*/  LDG.E.64 R4, desc[UR16][R16.64] ;  /* 0x0000001010047981 */ /* 0x000ea2000c1e1b00 */
[----:B------:R-:W3:Y:S05]  /*1390*/  LDCU.128 UR8, c[0x0][0x3e0] ;  /* 0x00007c00ff0877ac */ /* 0x000eea0008000c00 */
[----:B0-----:R-:W0:Y:S08]  /*13a0*/  LDC.64 R20, c[0x0][0x380] ;  /* 0x0000e000ff147b82 */ /* 0x001e300000000a00 */
[----:B------:R-:W4:Y:S01]  /*13b0*/  LDC.64 R18, c[0x0][0x3a8] ;  /* 0x0000ea00ff127b82 */ /* 0x000f220000000a00 */
[----:B-1----:R-:W-:-:S05]  /*13c0*/  IMAD.WIDE.U32 R22, R3, 0x8, R22 ;  /* 0x0000000803167825 */ /* 0x002fca00078e0016 */
[----:B------:R-:W2:Y:S01]  /*13d0*/  LDG.E.64 R6, desc[UR16][R22.64] ;  /* 0x0000001016067981 */ /* 0x000ea2000c1e1b00 */
[----:B0-----:R-:W-:-:S05]  /*13e0*/  IMAD.WIDE R20, R9, 0x8, R20 ;  /* 0x0000000809147825 */ /* 0x001fca00078e0214 */
[----:B------:R-:W3:Y:S01]  /*13f0*/  LDG.E.64 R24, desc[UR16][R20.64] ;  /* 0x0000001014187981 */ /* 0x000ee2000c1e1b00 */
[----:B----4-:R-:W-:-:S05]  /*1400*/  IMAD.WIDE R18, R9, 0x8, R18 ;  /* 0x0000000809127825 */ /* 0x010fca00078e0212 */
[----:B------:R-:W4:Y:S01]  /*1410*/  LDG.E.64 R10, desc[UR16][R18.64] ;  /* 0x00000010120a7981 */ /* 0x000f22000c1e1b00 */
[----:B------:R-:W-:Y:S01]  /*1420*/  UMOV UR4, 0x99999998 ;  /* 0x9999999800047882 */ /* 0x000fe20000000000 */
[----:B------:R-:W-:Y:S01]  /*1430*/  UMOV UR5, 0x3fb99999 ;  /* 0x3fb9999900057882 */ /* 0x000fe20000000000 */
        /* <DEDUP_REMOVED lines=9> */
[----:B------:R-:W-:Y:S01]  /*14d0*/  VIADD R14, R11, 0xfcb00000 ;  /* 0xfcb000000b0e7836 */ /* 0x000fe20000000000 */
[----:B------:R-:W-:Y:S01]  /*14e0*/  MOV R7, 0x3fd80000 ;  /* 0x3fd8000000077802 */ /* 0x000fe20000000f00 */
[----:B------:R-:W-:-:S04]  /*14f0*/  IMAD.MOV.U32 R6, RZ, RZ, 0x0 ;  /* 0x00000000ff067424 */ /* 0x000fc800078e00ff */
        /* <DEDUP_REMOVED lines=14> */
[----:B------:R-:W-:Y:S01]  /*15e0*/  IMAD.MOV.U32 R4, RZ, RZ, R14 ;  /* 0x000000ffff047224 */ /* 0x000fe200078e000e */
[----:B------:R-:W-:Y:S02]  /*15f0*/  MOV R12, R26 ;  /* 0x0000001a000c7202 */ /* 0x000fe40000000f00 */
[----:B------:R-:W-:-:S07]  /*1600*/  MOV R14, 0x1620 ;  /* 0x00001620000e7802 */ /* 0x000fce0000000f00 */
[----:B------:R-:W-:Y:S05]  /*1610*/  CALL.REL.NOINC `($__internal_1_$__cuda_sm20_dsqrt_rn_f64_mediumpath_v1) ;  /* 0x0000003400387944 */ /* 0x000fea0003c00000 */
[----:B------:R-:W-:Y:S01]  /*1620*/  IMAD.MOV.U32 R12, RZ, RZ, R4 ;  /* 0x000000ffff0c7224 */ /* 0x000fe200078e0004 */
[----:B------:R-:W-:-:S07]  /*1630*/  MOV R13, R5 ;  /* 0x00000005000d7202 */ /* 0x000fce0000000f00 */
.L_x_22:
[----:B------:R-:W-:Y:S05]  /*1640*/  BSYNC.RECONVERGENT B1 ;  /* 0x0000000000017941 */ /* 0x000fea0003800200 */
.L_x_21:
        /* <DEDUP_REMOVED lines=22> */
.L_x_24:
[----:B------:R-:W-:Y:S05]  /*17b0*/  BSYNC.RECONVERGENT B1 ;  /* 0x0000000000017941 */ /* 0x000fea0003800200 */
.L_x_23:
[----:B------:R-:W2:Y:S01]  /*17c0*/  LDG.E.64 R6, desc[UR16][R20.64] ;  /* 0x0000001014067981 */ /* 0x000ea2000c1e1b00 */
[----:B------:R-:W0:Y:S03]  /*17d0*/  LDCU.128 UR8, c[0x0][0x3e0] ;  /* 0x00007c00ff0877ac */ /* 0x000e260008000c00 */
[----:B------:R-:W0:Y:S01]  /*17e0*/  LDG.E.64 R8, desc[UR16][R20.64+0x8] ;  /* 0x0000081014087981 */ /* 0x000e22000c1e1b00 */
[----:B--2---:R-:W-:-:S07]  /*17f0*/  DADD R6, R6, -R4 ;  /* 0x0000000006067229 */ /* 0x004fce0000000804 */
[----:B------:R1:W-:Y:S04]  /*1800*/  STG.E.64 desc[UR16][R20.64], R6 ;  /* 0x0000000614007986 */ /* 0x0003e8000c101b10 */
[----:B------:R-:W2:Y:S04]  /*1810*/  LDG.E.64 R22, desc[UR16][R22.64+0x8] ;  /* 0x0000081016167981 */ /* 0x000ea8000c1e1b00 */
[----:B------:R-:W2:Y:S04]  /*1820*/  LDG.E.64 R4, desc[UR16][R16.64] ;  /* 0x0000001010047981 */ /* 0x000ea8000c1e1b00 */
[----:B------:R-:W3:Y:S01]  /*1830*/  LDG.E.64 R10, desc[UR16][R18.64+0x8] ;  /* 0x00000810120a7981 */ /* 0x000ee2000c1e1b00 */
[----:B------:R-:W-:Y:S01]  /*1840*/  UMOV UR4, 0x99999998 ;  /* 0x9999999800047882 */ /* 0x000fe20000000000 */
[----:B------:R-:W-:Y:S01]  /*1850*/  UMOV UR5, 0x3fb99999 ;  /* 0x3fb9999900057882 */ /* 0x000fe20000000000 */
[----:B-1----:R-:W-:Y:S01]  /*1860*/  IMAD.MOV.U32 R6, RZ, RZ, 0x0 ;  /* 0x00000000ff067424 */ /* 0x002fe200078e00ff */
[----:B------:R-:W-:Y:S01]  /*1870*/  MOV R7, 0x3fd80000 ;  /* 0x3fd8000000077802 */ /* 0x000fe20000000f00 */
[----:B------:R-:W-:Y:S01]  /*1880*/  BSSY.RECONVERGENT B1, `(.L_x_25) ;  /* 0x000001f000017945 */ /* 0x000fe20003800200 */
[----:B--2---:R-:W-:-:S08]  /*1890*/  DMUL R4, R4, R22 ;  /* 0x0000001604047228 */ /* 0x004fd00000000000 */
[----:B0-----:R-:W-:-:S08]  /*18a0*/  DFMA R8, R8, UR10, -R4 ;  /* 0x0000000a08087c2b */ /* 0x001fd00008000804 */
[----:B------:R-:W-:Y:S01]  /*18b0*/  DMUL R4, R8, UR4 ;  /* 0x0000000408047c28 */ /* 0x000fe20008000000 */
[----:B------:R-:W-:Y:S01]  /*18c0*/  UMOV UR4, 0xcccccccd ;  /* 0xcccccccd00047882 */ /* 0x000fe20000000000 */
[----:B------:R-:W-:-:S06]  /*18d0*/  UMOV UR5, 0x3feccccc ;  /* 0x3feccccc00057882 */ /* 0x000fcc0000000000 */
[----:B------:R-:W-:-:S08]  /*18e0*/  DMUL R4, R8, R4 ;  /* 0x0000000408047228 */ /* 0x000fd00000000000 */
[----:B---3--:R-:W-:-:S06]  /*18f0*/  DFMA R10, R10, UR4, R4 ;  /* 0x000000040a0a7c2b */ /* 0x008fcc0008000004 */
        /* <DEDUP_REMOVED lines=17> */
[----:B------:R-:W-:Y:S01]  /*1a10*/  MOV R8, R24 ;  /* 0x0000001800087202 */ /* 0x000fe20000000f00 */
[----:B------:R-:W-:Y:S01]  /*1a20*/  IMAD.MOV.U32 R9, RZ, RZ, R25 ;  /* 0x000000ffff097224 */ /* 0x000fe200078e0019 */
[----:B------:R-:W-:-:S07]  /*1a30*/  MOV R14, 0x1a50 ;  /* 0x00001a50000e7802 */ /* 0x000fce0000000f00 */
[----:B------:R-:W-:Y:S05]  /*1a40*/  CALL.REL.NOINC `($__internal_1_$__cuda_sm20_dsqrt_rn_f64_mediumpath_v1) ;  /* 0x00000030002c7944 */ /* 0x000fea0003c00000 */
[----:B------:R-:W-:Y:S01]  /*1a50*/  MOV R8, R4 ;  /* 0x0000000400087202 */ /* 0x000fe20000000f00 */
[----:B------:R-:W-:-:S07]  /*1a60*/  IMAD.MOV.U32 R9, RZ, RZ, R5 ;  /* 0x000000ffff097224 */ /* 0x000fce00078e0005 */
.L_x_26:
[----:B------:R-:W-:Y:S05]  /*1a70*/  BSYNC.RECONVERGENT B1 ;  /* 0x0000000000017941 */ /* 0x000fea0003800200 */
.L_x_25:
        /* <DEDUP_REMOVED lines=18> */
[----:B------:R-:W-:Y:S01]  /*1ba0*/  MOV R4, R22 ;  /* 0x0000001600047202 */ /* 0x000fe20000000f00 */
[----:B------:R-:W-:Y:S01]  /*1bb0*/  IMAD.MOV.U32 R5, RZ, RZ, R23 ;  /* 0x000000ffff057224 */ /* 0x000fe200078e0017 */
[----:B------:R-:W-:-:S07]  /*1bc0*/  MOV R6, 0x1be0 ;  /* 0x00001be000067802 */ /* 0x000fce0000000f00 */
[----:B------:R-:W-:Y:S05]  /*1bd0*/  CALL.REL.NOINC `($__internal_0_$__cuda_sm20_div_rn_f64_full) ;  /* 0x00000028003c7944 */ /* 0x000fea0003c00000 */
.L_x_28:
[----:B------:R-:W-:Y:S05]  /*1be0*/  BSYNC.RECONVERGENT B1 ;  /* 0x0000000000017941 */ /* 0x000fea0003800200 */
.L_x_27:
[----:B------:R-:W2:Y:S01]  /*1bf0*/  LDG.E.64 R6, desc[UR16][R20.64+0x8] ;  /* 0x0000081014067981 */ /* 0x000ea2000c1e1b00 */
[----:B------:R-:W-:Y:S01]  /*1c00*/  VIADD R3, R3, 0x2 ;  /* 0x0000000203037836 */ /* 0x000fe20000000000 */
[----:B--2---:R-:W-:-:S07]  /*1c10*/  DADD R6, R6, -R4 ;  /* 0x0000000006067229 */ /* 0x004fce0000000804 */
[----:B------:R1:W-:Y:S04]  /*1c20*/  STG.E.64 desc[UR16][R20.64+0x8], R6 ;  /* 0x0000080614007986 */ /* 0x0003e8000c101b10 */
.L_x_20:
[----:B------:R-:W2:Y:S02]  /*1c30*/  LDCU UR4, c[0x0][0x3cc] ;  /* 0x00007980ff0477ac */ /* 0x000ea40008000800 */
[----:B--2---:R-:W-:-:S04]  /*1c40*/  ULOP3.LUT UR4, UR4, 0x1, URZ, 0xc0, !UPT ;  /* 0x0000000104047892 */ /* 0x004fc8000f8ec0ff */
[----:B------:R-:W-:-:S09]  /*1c50*/  UISETP.NE.U32.AND UP0, UPT, UR4, 0x1, UPT ;  /* 0x000000010400788c */ /* 0x000fd2000bf05070 */
[----:B------:R-:W-:Y:S05]  /*1c60*/  BRA.U UP0, `(.L_x_0) ;  /* 0x0000002500087547 */ /* 0x000fea000b800000 */
[----:B------:R-:W2:Y:S01]  /*1c70*/  LDC.64 R4, c[0x0][0x3d8] ;  /* 0x0000f600ff047b82 */ /* 0x000ea20000000a00 */
[----:B------:R-:W3:Y:S01]  /*1c80*/  LDG.E.64 R8, desc[UR16][R16.64] ;  /* 0x0000001010087981 */ /* 0x000ee2000c1e1b00 */
[----:B------:R-:W4:Y:S06]  /*1c90*/  LDCU.128 UR8, c[0x0][0x3e0] ;  /* 0x00007c00ff0877ac */ /* 0x000f2c0008000c00 */
[----:B------:R-:W5:Y:S08]  /*1ca0*/  LDC.64 R18, c[0x0][0x380] ;  /* 0x0000e000ff127b82 */ /* 0x000f700000000a00 */
[----:B01----:R-:W0:Y:S01]  /*1cb0*/  LDC.64 R6, c[0x0][0x3a8] ;  /* 0x0000ea00ff067b82 */ /* 0x003e220000000a00 */
[----:B--2---:R-:W-:Y:S01]  /*1cc0*/  IMAD.WIDE.U32 R4, R3, 0x8, R4 ;  /* 0x0000000803047825 */ /* 0x004fe200078e0004 */
[----:B------:R-:W-:-:S05]  /*1cd0*/  IADD3 R3, PT, PT, R0, R3, RZ ;  /* 0x0000000300037210 */ /* 0x000fca0007ffe0ff */
[----:B------:R-:W3:Y:S01]  /*1ce0*/  LDG.E.64 R4, desc[UR16][R4.64] ;  /* 0x0000001004047981 */ /* 0x000ee2000c1e1b00 */
[----:B-----5:R-:W-:-:S05]  /*1cf0*/  IMAD.WIDE R18, R3, 0x8, R18 ;  /* 0x0000000803127825 */ /* 0x020fca00078e0212 */
[----:B------:R-:W4:Y:S01]  /*1d00*/  LDG.E.64 R20, desc[UR16][R18.64] ;  /* 0x0000001012147981 */ /* 0x000f22000c1e1b00 */
[----:B0-----:R-:W-:-:S05]  /*1d10*/  IMAD.WIDE R6, R3, 0x8, R6 ;  /* 0x0000000803067825 */ /* 0x001fca00078e0206 */
[----:B------:R-:W2:Y:S01]  /*1d20*/  LDG.E.64 R10, desc[UR16][R6.64] ;  /* 0x00000010060a7981 */ /* 0x000ea2000c1e1b00 */
[----:B------:R-:W-:Y:S01]  /*1d30*/  UMOV UR4, 0x99999998 ;  /* 0x9999999800047882 */ /* 0x000fe20000000000 */
[----:B------:R-:W-:Y:S01]  /*1d40*/  UMOV UR5, 0x3fb99999 ;  /* 0x3fb9999900057882 */ /* 0x000fe20000000000 */
[----:B------:R-:W-:Y:S01]  /*1d50*/  IMAD.MOV.U32 R12, RZ, RZ, 0x0 ;  /* 0x00000000ff0c7424 */ /* 0x000fe200078e00ff */
[----:B------:R-:W-:Y:S01]  /*1d60*/  MOV R13, 0x3fd80000 ;  /* 0x3fd80000000d7802 */ /* 0x000fe20000000f00 */
[----:B------:R-:W-:Y:S01]  /*1d70*/  BSSY.RECONVERGENT B1, `(.L_x_29) ;  /* 0x0000022000017945 */ /* 0x000fe20003800200 */
[----:B---3--:R-:W-:-:S08]  /*1d80*/  DMUL R8, R8, R4 ;  /* 0x0000000408087228 */ /* 0x008fd00000000000 */
[----:B----4-:R-:W-:-:S08]  /*1d90*/  DFMA R20, R20, UR10, -R8 ;  /* 0x0000000a14147c2b */ /* 0x010fd00008000808 */
[----:B------:R-:W-:Y:S01]  /*1da0*/  DMUL R8, R20, UR4 ;  /* 0x0000000414087c28 */ /* 0x000fe20008000000 */
[----:B------:R-:W-:Y:S01]  /*1db0*/  UMOV UR4, 0xcccccccd ;  /* 0xcccccccd00047882 */ /* 0x000fe20000000000 */
[----:B------:R-:W-:-:S06]  /*1dc0*/  UMOV UR5, 0x3feccccc ;  /* 0x3feccccc00057882 */ /* 0x000fcc0000000000 */
[----:B------:R-:W-:-:S08]  /*1dd0*/  DMUL R8, R20, R8 ;  /* 0x0000000814087228 */ /* 0x000fd00000000000 */
[----:B--2---:R-:W-:-:S06]  /*1de0*/  DFMA R10, R10, UR4, R8 ;  /* 0x000000040a0a7c2b */ /* 0x004fcc0008000008 */
        /* <DEDUP_REMOVED lines=18> */
[----:B------:R-:W-:Y:S01]  /*1f10*/  MOV R12, R22 ;  /* 0x00000016000c7202 */ /* 0x000fe20000000f00 */
[----:B------:R-:W-:Y:S01]  /*1f20*/  IMAD.MOV.U32 R9, RZ, RZ, R25 ;  /* 0x000000ffff097224 */ /* 0x000fe200078e0019 */
[----:B------:R-:W-:Y:S01]  /*1f30*/  MOV R14, 0x1f70 ;  /* 0x00001f70000e7802 */ /* 0x000fe20000000f00 */
[----:B------:R-:W-:Y:S02]  /*1f40*/  IMAD.MOV.U32 R7, RZ, RZ, R15 ;  /* 0x000000ffff077224 */ /* 0x000fe400078e000f */
[----:B------:R-:W-:-:S07]  /*1f50*/  IMAD.MOV.U32 R5, RZ, RZ, R13 ;  /* 0x000000ffff057224 */ /* 0x000fce00078e000d */
[----:B------:R-:W-:Y:S05]  /*1f60*/  CALL.REL.NOINC `($__internal_1_$__cuda_sm20_dsqrt_rn_f64_mediumpath_v1) ;  /* 0x0000002800e47944 */ /* 0x000fea0003c00000 */
[----:B------:R-:W-:Y:S01]  /*1f70*/  MOV R8, R4 ;  /* 0x0000000400087202 */ /* 0x000fe20000000f00 */
[----:B------:R-:W-:-:S07]  /*1f80*/  IMAD.MOV.U32 R9, RZ, RZ, R5 ;  /* 0x000000ffff097224 */ /* 0x000fce00078e0005 */
.L_x_30:
[----:B------:R-:W-:Y:S05]  /*1f90*/  BSYNC.RECONVERGENT B1 ;  /* 0x0000000000017941 */ /* 0x000fea0003800200 */
.L_x_29:
        /* <DEDUP_REMOVED lines=22> */
.L_x_32:
[----:B------:R-:W-:Y:S05]  /*2100*/  BSYNC.RECONVERGENT B1 ;  /* 0x0000000000017941 */ /* 0x000fea0003800200 */
.L_x_31:
[----:B------:R-:W2:Y:S02]  /*2110*/  LDG.E.64 R6, desc[UR16][R18.64] ;  /* 0x0000001012067981 */ /* 0x000ea4000c1e1b00 */
[----:B--2---:R-:W-:-:S07]  /*2120*/  DADD R6, R6, -R4 ;  /* 0x0000000006067229 */ /* 0x004fce0000000804 */
[----:B------:R3:W-:Y:S01]  /*2130*/  STG.E.64 desc[UR16][R18.64], R6 ;  /* 0x0000000612007986 */ /* 0x0007e2000c101b10 */
[----:B------:R-:W-:Y:S05]  /*2140*/  BRA `(.L_x_0) ;  /* 0x0000001c00d07947 */ /* 0x000fea0003800000 */
.L_x_1:
[----:B------:R-:W-:Y:S01]  /*2150*/  UISETP.GE.U32.AND UP0, UPT, UR6, 0x4, UPT ;  /* 0x000000040600788c */ /* 0x000fe2000bf06070 */
[----:B------:R-:W-:Y:S01]  /*2160*/  IMAD.MOV.U32 R3, RZ, RZ, RZ ;  /* 0x000000ffff037224 */ /* 0x000fe200078e00ff */
[----:B------:R-:W-:-:S07]  /*2170*/  ULOP3.LUT UR12, UR6, 0x3, URZ, 0xc0, !UPT ;  /* 0x00000003060c7892 */ /* 0x000fce000f8ec0ff */
[----:B------:R-:W-:Y:S05]  /*2180*/  BRA.U !UP0, `(.L_x_33) ;  /* 0x0000001108607547 */ /* 0x000fea000b800000 */
[----:B------:R-:W0:Y:S01]  /*2190*/  LDCU.64 UR10, c[0x0][0x3d8] ;  /* 0x00007b00ff0a77ac */ /* 0x000e220008000a00 */
[----:B------:R-:W-:Y:S01]  /*21a0*/  MOV R15, R0 ;  /* 0x00000000000f7202 */ /* 0x000fe20000000f00 */
[----:B------:R-:W1:Y:S01]  /*21b0*/  LDCU.64 UR8, c[0x0][0x3a8] ;  /* 0x00007500ff0877ac */ /* 0x000e620008000a00 */
[----:B------:R-:W2:Y:S01]  /*21c0*/  LDCU.64 UR4, c[0x0][0x380] ;  /* 0x00007000ff0477ac */ /* 0x000ea20008000a00 */
[----:B------:R-:W-:Y:S01]  /*21d0*/  ULOP3.LUT UR6, UR6, 0x7ffffffc, URZ, 0xc0, !UPT ;  /* 0x7ffffffc06067892 */ /* 0x000fe2000f8ec0ff */
[----:B------:R-:W3:Y:S01]  /*21e0*/  LDCU.64 UR14, c[0x0][0x3e0] ;  /* 0x00007c00ff0e77ac */ /* 0x000ee20008000a00 */
[----:B0-----:R-:W-:-:S04]  /*21f0*/  UIADD3 UR10, UP1, UPT, UR10, 0x10, URZ ;  /* 0x000000100a0a7890 */ /* 0x001fc8000ff3e0ff */
[----:B------:R-:W-:Y:S01]  /*2200*/  IMAD.U32 R3, RZ, RZ, UR6 ;  /* 0x00000006ff037e24 */ /* 0x000fe2000f8e00ff */
[----:B------:R-:W-:Y:S02]  /*2210*/  UIADD3 UR7, UPT, UPT, -UR6, URZ, URZ ;  /* 0x000000ff06077290 */ /* 0x000fe4000fffe1ff */
[----:B-1----:R-:W-:Y:S02]  /*2220*/  UIADD3 UR8, UP0, UPT, UR8, 0x10, URZ ;  /* 0x0000001008087890 */ /* 0x002fe4000ff1e0ff */
[----:B------:R-:W-:Y:S01]  /*2230*/  UIADD3.X UR11, UPT, UPT, URZ, UR11, URZ, UP1, !UPT ;  /* 0x0000000bff0b7290 */ /* 0x000fe20008ffe4ff */
[----:B------:R-:W-:Y:S01]  /*2240*/  IMAD.U32 R22, RZ, RZ, UR10 ;  /* 0x0000000aff167e24 */ /* 0x000fe2000f8e00ff */
[----:B------:R-:W-:Y:S02]  /*2250*/  UIADD3.X UR9, UPT, UPT, URZ, UR9, URZ, UP0, !UPT ;  /* 0x00000009ff097290 */ /* 0x000fe400087fe4ff */
[----:B--2---:R-:W-:Y:S02]  /*2260*/  UIADD3 UR4, UP0, UPT, UR4, 0x10, URZ ;  /* 0x0000001004047890 */ /* 0x004fe4000ff1e0ff */
[----:B------:R-:W-:-:S02]  /*2270*/  MOV R23, UR11 ;  /* 0x0000000b00177c02 */ /* 0x000fc40008000f00 */
[----:B---3--:R-:W-:-:S12]  /*2280*/  UIADD3.X UR5, UPT, UPT, URZ, UR5, URZ, UP0, !UPT ;  /* 0x00000005ff057290 */ /* 0x008fd800087fe4ff */
.L_x_50:
[----:B------:R-:W2:Y:S04]  /*2290*/  LDG.E.64 R24, desc[UR16][R16.64] ;  /* 0x0000001010187981 */ /* 0x000ea8000c1e1b00 */
[----:B------:R-:W2:Y:S01]  /*22a0*/  LDG.E.64 R4, desc[UR16][R22.64+-0x10] ;  /* 0xfffff01016047981 */ /* 0x000ea2000c1e1b00 */
[----:B------:R-:W-:Y:S02]  /*22b0*/  IMAD.U32 R20, RZ, RZ, UR8 ;  /* 0x00000008ff147e24 */ /* 0x000fe4000f8e00ff */
[----:B------:R-:W-:Y:S02]  /*22c0*/  IMAD.U32 R21, RZ, RZ, UR9 ;  /* 0x00000009ff157e24 */ /* 0x000fe4000f8e00ff */
[----:B------:R-:W-:-:S05]  /*22d0*/  IMAD.WIDE R20, R15, 0x8, R20 ;  /* 0x000000080f147825 */ /* 0x000fca00078e0214 */
[----:B------:R-:W3:Y:S01]  /*22e0*/  LDG.E.64 R10, desc[UR16][R20.64+-0x10] ;  /* 0xfffff010140a7981 */ /* 0x000ee2000c1e1b00 */
[----:B------:R-:W-:Y:S01]  /*22f0*/  UMOV UR10, 0x99999998 ;  /* 0x99999998000a7882 */ /* 0x000fe20000000000 */
[----:B------:R-:W-:Y:S01]  /*2300*/  UMOV UR11, 0x3fb99999 ;  /* 0x3fb99999000b7882 */ /* 0x000fe20000000000 */
[----:B0-----:R-:W-:Y:S01]  /*2310*/  IMAD.MOV.U32 R6, RZ, RZ, 0x0 ;  /* 0x00000000ff067424 */ /* 0x001fe200078e00ff */
[----:B------:R-:W-:Y:S01]  /*2320*/  BSSY.RECONVERGENT B1, `(.L_x_34) ;  /* 0x0000021000017945 */ /* 0x000fe20003800200 */
[----:B------:R-:W-:Y:S02]  /*2330*/  IMAD.MOV.U32 R7, RZ, RZ, 0x3fd80000 ;  /* 0x3fd80000ff077424 */ /* 0x000fe400078e00ff */
[----:B------:R-:W-:Y:S02]  /*2340*/  IMAD.U32 R18, RZ, RZ, UR4 ;  /* 0x00000004ff127e24 */ /* 0x000fe4000f8e00ff */
[----:B------:R-:W-:Y:S02]  /*2350*/  IMAD.U32 R19, RZ, RZ, UR5 ;  /* 0x00000005ff137e24 */ /* 0x000fe4000f8e00ff */
[----:B------:R-:W-:Y:S01]  /*2360*/  IMAD.WIDE R18, R15, 0x8, R18 ;  /* 0x000000080f127825 */ /* 0x000fe200078e0212 */
[----:B--2---:R-:W-:-:S08]  /*2370*/  DMUL R24, R24, -R4 ;  /* 0x8000000418187228 */ /* 0x004fd00000000000 */
[----:B------:R-:W-:Y:S01]  /*2380*/  DMUL R4, R24, UR10 ;  /* 0x0000000a18047c28 */ /* 0x000fe20008000000 */
[----:B------:R-:W-:Y:S01]  /*2390*/  UMOV UR10, 0xcccccccd ;  /* 0xcccccccd000a7882 */ /* 0x000fe20000000000 */
[----:B------:R-:W-:-:S06]  /*23a0*/  UMOV UR11, 0x3feccccc ;  /* 0x3feccccc000b7882 */ /* 0x000fcc0000000000 */
[C---:B------:R-:W-:Y:S02]  /*23b0*/  DMUL R4, R24.reuse, R4 ;  /* 0x0000000418047228 */ /* 0x040fe40000000000 */
[----:B------:R-:W-:-:S06]  /*23c0*/  DMUL R24, R24, UR14 ;  /* 0x0000000e18187c28 */ /* 0x000fcc0008000000 */
[----:B---3--:R-:W-:-:S06]  /*23d0*/  DFMA R10, R10, UR10, R4 ;  /* 0x0000000a0a0a7c2b */ /* 0x008fcc0008000004 */
[----:B------:R-:W0:Y:S01]  /*23e0*/  MUFU.RSQ64H R27, R11 ;  /* 0x0000000b001b7308 */ /* 0x000e220000001c00 */
[----:B------:R1:W-:Y:S03]  /*23f0*/  STG.E.64 desc[UR16][R20.64+-0x10], R10 ;  /* 0xfffff00a14007986 */ /* 0x0003e6000c101b10 */
[----:B------:R-:W-:-:S04]  /*2400*/  IADD3 R26, PT, PT, R11, -0x3500000, RZ ;  /* 0xfcb000000b1a7810 */ /* 0x000fc80007ffe0ff */
[----:B------:R-:W-:Y:S02]  /*2410*/  ISETP.GE.U32.AND P0, PT, R26, 0x7ca00000, PT ;  /* 0x7ca000001a00780c */ /* 0x000fe40003f06070 */
[----:B0-----:R-:W-:-:S08]  /*2420*/  DMUL R4, R26, R26 ;  /* 0x0000001a1a047228 */ /* 0x001fd00000000000 */
[----:B------:R-:W-:-:S08]  /*2430*/  DFMA R4, R10, -R4, 1 ;  /* 0x3ff000000a04742b */ /* 0x000fd00000000804 */
[----:B------:R-:W-:Y:S02]  /*2440*/  DFMA R6, R4, R6, 0.5 ;  /* 0x3fe000000406742b */ /* 0x000fe40000000006 */
[----:B------:R-:W-:-:S08]  /*2450*/  DMUL R4, R26, R4 ;  /* 0x000000041a047228 */ /* 0x000fd00000000000 */
[----:B------:R-:W-:-:S08]  /*2460*/  DFMA R28, R6, R4, R26 ;  /* 0x00000004061c722b */ /* 0x000fd0000000001a */
[----:B------:R-:W-:Y:S02]  /*2470*/  DMUL R6, R10, R28 ;  /* 0x0000001c0a067228 */ /* 0x000fe40000000000 */
[----:B------:R-:W-:Y:S02]  /*2480*/  IADD3 R5, PT, PT, R29, -0x100000, RZ ;  /* 0xfff000001d057810 */ /* 0x000fe40007ffe0ff */
[----:B------:R-:W-:-:S04]  /*2490*/  MOV R4, R28 ;  /* 0x0000001c00047202 */ /* 0x000fc80000000f00 */
[----:B------:R-:W-:-:S08]  /*24a0*/  DFMA R8, R6, -R6, R10 ;  /* 0x800000060608722b */ /* 0x000fd0000000000a */
[----:B------:R-:W-:Y:S01]  /*24b0*/  DFMA R12, R8, R4, R6 ;  /* 0x00000004080c722b */ /* 0x000fe20000000006 */
[----:B-1----:R-:W-:Y:S10]  /*24c0*/  @!P0 BRA `(.L_x_35) ;  /* 0x0000000000188947 */ /* 0x002ff40003800000 */
[----:B------:R-:W-:Y:S01]  /*24d0*/  IMAD.MOV.U32 R12, RZ, RZ, R28 ;  /* 0x000000ffff0c7224 */ /* 0x000fe200078e001c */
[----:B------:R-:W-:Y:S01]  /*24e0*/  MOV R14, 0x2510 ;  /* 0x00002510000e7802 */ /* 0x000fe20000000f00 */
[----:B------:R-:W-:-:S07]  /*24f0*/  IMAD.MOV.U32 R4, RZ, RZ, R26 ;  /* 0x000000ffff047224 */ /* 0x000fce00078e001a */
[----:B------:R-:W-:Y:S05]  /*2500*/  CALL.REL.NOINC `($__internal_1_$__cuda_sm20_dsqrt_rn_f64_mediumpath_v1) ;  /* 0x00000024007c7944 */ /* 0x000fea0003c00000 */
[----:B------:R-:W-:Y:S01]  /*2510*/  MOV R12, R4 ;  /* 0x00000004000c7202 */ /* 0x000fe20000000f00 */
[----:B------:R-:W-:-:S07]  /*2520*/  IMAD.MOV.U32 R13, RZ, RZ, R5 ;  /* 0x000000ffff0d7224 */ /* 0x000fce00078e0005 */
.L_x_35:
[----:B------:R-:W-:Y:S05]  /*2530*/  BSYNC.RECONVERGENT B1 ;  /* 0x0000000000017941 */ /* 0x000fea0003800200 */
.L_x_34:
        /* <DEDUP_REMOVED lines=22> */
.L_x_37:
[----:B------:R-:W-:Y:S05]  /*26a0*/  BSYNC.RECONVERGENT B1 ;  /* 0x0000000000017941 */ /* 0x000fea0003800200 */
.L_x_36:
[----:B------:R-:W2:Y:S02]  /*26b0*/  LDG.E.64 R6, desc[UR16][R18.64+-0x10] ;  /* 0xfffff01012067981 */ /* 0x000ea4000c1e1b00 */
[----:B--2---:R-:W-:-:S07]  /*26c0*/  DADD R6, R6, -R4 ;  /* 0x0000000006067229 */ /* 0x004fce0000000804 */
[----:B------:R0:W-:Y:S04]  /*26d0*/  STG.E.64 desc[UR16][R18.64+-0x10], R6 ;  /* 0xfffff00612007986 */ /* 0x0001e8000c101b10 */
[----:B------:R-:W2:Y:S04]  /*26e0*/  LDG.E.64 R24, desc[UR16][R16.64] ;  /* 0x0000001010187981 */ /* 0x000ea8000c1e1b00 */
[----:B------:R-:W2:Y:S04]  /*26f0*/  LDG.E.64 R4, desc[UR16][R22.64+-0x8] ;  /* 0xfffff81016047981 */ /* 0x000ea8000c1e1b00 */
[----:B------:R-:W3:Y:S01]  /*2700*/  LDG.E.64 R10, desc[UR16][R20.64+-0x8] ;  /* 0xfffff810140a7981 */ /* 0x000ee2000c1e1b00 */
[----:B------:R-:W-:Y:S01]  /*2710*/  UMOV UR10, 0x99999998 ;  /* 0x99999998000a7882 */ /* 0x000fe20000000000 */
[----:B------:R-:W-:Y:S01]  /*2720*/  UMOV UR11, 0x3fb99999 ;  /* 0x3fb99999000b7882 */ /* 0x000fe20000000000 */
[----:B0-----:R-:W-:Y:S01]  /*2730*/  MOV R6, 0x0 ;  /* 0x0000000000067802 */ /* 0x001fe20000000f00 */
[----:B------:R-:W-:Y:S01]  /*2740*/  IMAD.MOV.U32 R7, RZ, RZ, 0x3fd80000 ;  /* 0x3fd80000ff077424 */ /* 0x000fe200078e00ff */
[----:B------:R-:W-:Y:S01]  /*2750*/  BSSY.RECONVERGENT B1, `(.L_x_38) ;  /* 0x000001d000017945 */ /* 0x000fe20003800200 */
        /* <DEDUP_REMOVED lines=17> */
[----:B------:R-:W-:Y:S01]  /*2870*/  VIADD R5, R29, 0xfff00000 ;  /* 0xfff000001d057836 */ /* 0x000fe20000000000 */
[----:B------:R-:W-:-:S05]  /*2880*/  MOV R4, R28 ;  /* 0x0000001c00047202 */ /* 0x000fca0000000f00 */
        /* <DEDUP_REMOVED lines=9> */
.L_x_39:
[----:B------:R-:W-:Y:S05]  /*2920*/  BSYNC.RECONVERGENT B1 ;  /* 0x0000000000017941 */ /* 0x000fea0003800200 */
.L_x_38:
        /* <DEDUP_REMOVED lines=22> */
.L_x_41:
[----:B------:R-:W-:Y:S05]  /*2a90*/  BSYNC.RECONVERGENT B1 ;  /* 0x0000000000017941 */ /* 0x000fea0003800200 */
.L_x_40:
        /* <DEDUP_REMOVED lines=39> */
.L_x_43:
[----:B------:R-:W-:Y:S05]  /*2d10*/  BSYNC.RECONVERGENT B1 ;  /* 0x0000000000017941 */ /* 0x000fea0003800200 */
.L_x_42:
        /* <DEDUP_REMOVED lines=22> */
.L_x_45:
[----:B------:R-:W-:Y:S05]  /*2e80*/  BSYNC.RECONVERGENT B1 ;  /* 0x0000000000017941 */ /* 0x000fea0003800200 */
.L_x_44:
        /* <DEDUP_REMOVED lines=8> */
[----:B------:R-:W-:Y:S01]  /*2f10*/  MOV R8, 0x0 ;  /* 0x0000000000087802 */ /* 0x000fe20000000f00 */
        /* <DEDUP_REMOVED lines=30> */
.L_x_47:
[----:B------:R-:W-:Y:S05]  /*3100*/  BSYNC.RECONVERGENT B1 ;  /* 0x0000000000017941 */ /* 0x000fea0003800200 */
.L_x_46:
        /* <DEDUP_REMOVED lines=22> */
.L_x_49:
[----:B------:R-:W-:Y:S05]  /*3270*/  BSYNC.RECONVERGENT B1 ;  /* 0x0000000000017941 */ /* 0x000fea0003800200 */
.L_x_48:
[----:B------:R-:W2:Y:S01]  /*3280*/  LDG.E.64 R6, desc[UR16][R18.64+0x8] ;  /* 0x0000081012067981 */ /* 0x000ea2000c1e1b00 */
[----:B------:R-:W-:Y:S01]  /*3290*/  UIADD3 UR7, UPT, UPT, UR7, 0x4, URZ ;  /* 0x0000000407077890 */ /* 0x000fe2000fffe0ff */
[----:B------:R-:W-:Y:S02]  /*32a0*/  IADD3 R22, P0, PT, R22, 0x20, RZ ;  /* 0x0000002016167810 */ /* 0x000fe40007f1e0ff */
[----:B------:R-:W-:Y:S01]  /*32b0*/  IADD3 R15, PT, PT, R15, 0x4, RZ ;  /* 0x000000040f0f7810 */ /* 0x000fe20007ffe0ff */
[----:B------:R-:W-:Y:S02]  /*32c0*/  UISETP.NE.AND UP0, UPT, UR7, URZ, UPT ;  /* 0x000000ff0700728c */ /* 0x000fe4000bf05270 */
[----:B------:R-:W-:Y:S01]  /*32d0*/  IMAD.X R23, RZ, RZ, R23, P0 ;  /* 0x000000ffff177224 */ /* 0x000fe200000e0617 */
[----:B--2---:R-:W-:-:S07]  /*32e0*/  DADD R6, R6, -R4 ;  /* 0x0000000006067229 */ /* 0x004fce0000000804 */
[----:B------:R0:W-:Y:S01]  /*32f0*/  STG.E.64 desc[UR16][R18.64+0x8], R6 ;  /* 0x0000080612007986 */ /* 0x0001e2000c101b10 */
[----:B------:R-:W-:Y:S05]  /*3300*/  BRA.U UP0, `(.L_x_50) ;  /* 0xffffffed00e07547 */ /* 0x000fea000b83ffff */
.L_x_33:
[----:B------:R-:W-:-:S09]  /*3310*/  UISETP.NE.AND UP0, UPT, UR12, URZ, UPT ;  /* 0x000000ff0c00728c */ /* 0x000fd2000bf05270 */
[----:B------:R-:W-:Y:S05]  /*3320*/  BRA.U !UP0, `(.L_x_0) ;  /* 0x0000000d08587547 */ /* 0x000fea000b800000 */
[----:B------:R-:W-:-:S09]  /*3330*/  UISETP.NE.AND UP0, UPT, UR12, 0x1, UPT ;  /* 0x000000010c00788c */ /* 0x000fd2000bf05270 */
[----:B------:R-:W-:Y:S05]  /*3340*/  BRA.U !UP0, `(.L_x_51) ;  /* 0x0000000908247547 */ /* 0x000fea000b800000 */
[----:B0-----:R-:W0:Y:S01]  /*3350*/  LDC.64 R18, c[0x0][0x3d8] ;  /* 0x0000f600ff127b82 */ /* 0x001e220000000a00 */
[----:B------:R-:W2:Y:S07]  /*3360*/  LDG.E.64 R22, desc[UR16][R16.64] ;  /* 0x0000001010167981 */ /* 0x000eae000c1e1b00 */
[----:B------:R-:W1:Y:S01]  /*3370*/  LDC.64 R20, c[0x0][0x3a8] ;  /* 0x0000ea00ff147b82 */ /* 0x000e620000000a00 */
[----:B0-----:R-:W-:-:S05]  /*3380*/  IMAD.WIDE.U32 R18, R3, 0x8, R18 ;  /* 0x0000000803127825 */ /* 0x001fca00078e0012 */
[----:B------:R-:W2:Y:S01]  /*3390*/  LDG.E.64 R4, desc[UR16][R18.64] ;  /* 0x0000001012047981 */ /* 0x000ea2000c1e1b00 */
[----:B------:R-:W-:-:S04]  /*33a0*/  IMAD.IADD R15, R0, 0x1, R3 ;  /* 0x00000001000f7824 */ /* 0x000fc800078e0203 */
[----:B-1----:R-:W-:-:S05]  /*33b0*/  IMAD.WIDE R20, R15, 0x8, R20 ;  /* 0x000000080f147825 */ /* 0x002fca00078e0214 */
        /* <DEDUP_REMOVED lines=10> */
[----:B------:R-:W-:-:S08]  /*3460*/  DMUL R4, R22, R4 ;  /* 0x0000000416047228 */ /* 0x000fd00000000000 */
[----:B---3--:R-:W-:Y:S01]  /*3470*/  DFMA R10, R10, UR4, R4 ;  /* 0x000000040a0a7c2b */ /* 0x008fe20008000004 */
[----:B------:R-:W0:Y:S05]  /*3480*/  LDCU.64 UR4, c[0x0][0x3e0] ;  /* 0x00007c00ff0477ac */ /* 0x000e2a0008000a00 */
[----:B------:R-:W1:Y:S04]  /*3490*/  MUFU.RSQ64H R25, R11 ;  /* 0x0000000b00197308 */ /* 0x000e680000001c00 */
[----:B------:R-:W-:-:S06]  /*34a0*/  VIADD R24, R11, 0xfcb00000 ;  /* 0xfcb000000b187836 */ /* 0x000fcc0000000000 */
[----:B-1----:R-:W-:-:S08]  /*34b0*/  DMUL R4, R24, R24 ;  /* 0x0000001818047228 */ /* 0x002fd00000000000 */
[----:B------:R-:W-:-:S08]  /*34c0*/  DFMA R4, R10, -R4, 1 ;  /* 0x3ff000000a04742b */ /* 0x000fd00000000804 */
[----:B------:R-:W-:Y:S02]  /*34d0*/  DFMA R6, R4, R6, 0.5 ;  /* 0x3fe000000406742b */ /* 0x000fe40000000006 */
[----:B------:R-:W-:Y:S01]  /*34e0*/  DMUL R4, R24, R4 ;  /* 0x0000000418047228 */ /* 0x000fe20000000000 */
[----:B------:R1:W-:Y:S07]  /*34f0*/  STG.E.64 desc[UR16][R20.64], R10 ;  /* 0x0000000a14007986 */ /* 0x0003ee000c101b10 */
[----:B------:R-:W-:Y:S01]  /*3500*/  DFMA R26, R6, R4, R24 ;  /* 0x00000004061a722b */ /* 0x000fe20000000018 */
[----:B------:R-:W-:-:S07]  /*3510*/  ISETP.GE.U32.AND P0, PT, R24, 0x7ca00000, PT ;  /* 0x7ca000001800780c */ /* 0x000fce0003f06070 */
[----:B------:R-:W-:Y:S02]  /*3520*/  DMUL R6, R10, R26 ;  /* 0x0000001a0a067228 */ /* 0x000fe40000000000 */
[----:B------:R-:W-:Y:S01]  /*3530*/  VIADD R5, R27, 0xfff00000 ;  /* 0xfff000001b057836 */ /* 0x000fe20000000000 */
[----:B------:R-:W-:-:S05]  /*3540*/  MOV R4, R26 ;  /* 0x0000001a00047202 */ /* 0x000fca0000000f00 */
[----:B------:R-:W-:Y:S02]  /*3550*/  DFMA R8, R6, -R6, R10 ;  /* 0x800000060608722b */ /* 0x000fe4000000000a */
[----:B0-----:R-:W-:-:S06]  /*3560*/  DMUL R22, R22, UR4 ;  /* 0x0000000416167c28 */ /* 0x001fcc0008000000 */
        /* <DEDUP_REMOVED lines=8> */
.L_x_53:
[----:B------:R-:W-:Y:S05]  /*35f0*/  BSYNC.RECONVERGENT B1 ;  /* 0x0000000000017941 */ /* 0x000fea0003800200 */
.L_x_52:
        /* <DEDUP_REMOVED lines=22> */
.L_x_55:
[----:B------:R-:W-:Y:S05]  /*3760*/  BSYNC.RECONVERGENT B1 ;  /* 0x0000000000017941 */ /* 0x000fea0003800200 */
.L_x_54:
[----:B------:R-:W0:Y:S02]  /*3770*/  LDC.64 R22, c[0x0][0x380] ;  /* 0x0000e000ff167b82 */ /* 0x000e240000000a00 */
[----:B0-----:R-:W-:-:S05]  /*3780*/  IMAD.WIDE R22, R15, 0x8, R22 ;  /* 0x000000080f167825 */ /* 0x001fca00078e0216 */
        /* <DEDUP_REMOVED lines=18> */
[----:B------:R-:W1:Y:S01]  /*38b0*/  MUFU.RSQ64H R15, R11 ;  /* 0x0000000b000f7308 */ /* 0x000e620000001c00 */
[----:B------:R2:W-:Y:S03]  /*38c0*/  STG.E.64 desc[UR16][R20.64+0x8], R10 ;  /* 0x0000080a14007986 */ /* 0x0005e6000c101b10 */
[----:B------:R-:W-:-:S05]  /*38d0*/  VIADD R14, R11, 0xfcb00000 ;  /* 0xfcb000000b0e7836 */ /* 0x000fca0000000000 */
[----:B------:R-:W-:Y:S01]  /*38e0*/  ISETP.GE.U32.AND P0, PT, R14, 0x7ca00000, PT ;  /* 0x7ca000000e00780c */ /* 0x000fe20003f06070 */
[----:B0-----:R-:W-:Y:S02]  /*38f0*/  DMUL R18, R8, UR4 ;  /* 0x0000000408127c28 */ /* 0x001fe40008000000 */
[----:B-1----:R-:W-:-:S08]  /*3900*/  DMUL R4, R14, R14 ;  /* 0x0000000e0e047228 */ /* 0x002fd00000000000 */
        /* <DEDUP_REMOVED lines=9> */
[----:B--2---:R-:W-:Y:S10]  /*39a0*/  @!P0 BRA `(.L_x_57) ;  /* 0x00000000001c8947 */ /* 0x004ff40003800000 */
[----:B------:R-:W-:Y:S01]  /*39b0*/  MOV R4, R14 ;  /* 0x0000000e00047202 */ /* 0x000fe20000000f00 */
[----:B------:R-:W-:Y:S01]  /*39c0*/  IMAD.MOV.U32 R8, RZ, RZ, R24 ;  /* 0x000000ffff087224 */ /* 0x000fe200078e0018 */
[----:B------:R-:W-:Y:S01]  /*39d0*/  MOV R14, 0x3a00 ;  /* 0x00003a00000e7802 */ /* 0x000fe20000000f00 */
[----:B------:R-:W-:-:S07]  /*39e0*/  IMAD.MOV.U32 R9, RZ, RZ, R25 ;  /* 0x000000ffff097224 */ /* 0x000fce00078e0019 */
[----:B------:R-:W-:Y:S05]  /*39f0*/  CALL.REL.NOINC `($__internal_1_$__cuda_sm20_dsqrt_rn_f64_mediumpath_v1) ;  /* 0x0000001000407944 */ /* 0x000fea0003c00000 */
[----:B------:R-:W-:Y:S02]  /*3a00*/  IMAD.MOV.U32 R8, RZ, RZ, R4 ;  /* 0x000000ffff087224 */ /* 0x000fe400078e0004 */
[----:B------:R-:W-:-:S07]  /*3a10*/  IMAD.MOV.U32 R9, RZ, RZ, R5 ;  /* 0x000000ffff097224 */ /* 0x000fce00078e0005 */
.L_x_57:
[----:B------:R-:W-:Y:S05]  /*3a20*/  BSYNC.RECONVERGENT B1 ;  /* 0x0000000000017941 */ /* 0x000fea0003800200 */
.L_x_56:
[----:B------:R-:W-:Y:S01]  /*3a30*/  UMOV UR4, 0xe2308c3a ;  /* 0xe2308c3a00047882 */ /* 0x000fe20000000000 */
[----:B------:R-:W-:Y:S01]  /*3a40*/  UMOV UR5, 0x3e45798e ;  /* 0x3e45798e00057882 */ /* 0x000fe20000000000 */
[----:B------:R-:W-:Y:S01]  /*3a50*/  MOV R4, 0x1 ;  /* 0x0000000100047802 */ /* 0x000fe20000000f00 */
        /* <DEDUP_REMOVED lines=16> */
[----:B------:R-:W-:Y:S01]  /*3b60*/  MOV R6, 0x3b90 ;  /* 0x00003b9000067802 */ /* 0x000fe20000000f00 */
[----:B------:R-:W-:-:S07]  /*3b70*/  IMAD.MOV.U32 R5, RZ, RZ, R19 ;  /* 0x000000ffff057224 */ /* 0x000fce00078e0013 */
[----:B------:R-:W-:Y:S05]  /*3b80*/  CALL.REL.NOINC `($__internal_0_$__cuda_sm20_div_rn_f64_full) ;  /* 0x0000000800507944 */ /* 0x000fea0003c00000 */
.L_x_59:
[----:B------:R-:W-:Y:S05]  /*3b90*/  BSYNC.RECONVERGENT B1 ;  /* 0x0000000000017941 */ /* 0x000fea0003800200 */
.L_x_58:
[----:B------:R-:W2:Y:S01]  /*3ba0*/  LDG.E.64 R6, desc[UR16][R22.64+0x8] ;  /* 0x0000081016067981 */ /* 0x000ea2000c1e1b00 */
[----:B------:R-:W-:Y:S01]  /*3bb0*/  IADD3 R3, PT, PT, R3, 0x2, RZ ;  /* 0x0000000203037810 */ /* 0x000fe20007ffe0ff */
[----:B--2---:R-:W-:-:S07]  /*3bc0*/  DADD R6, R6, -R4 ;  /* 0x0000000006067229 */ /* 0x004fce0000000804 */
[----:B------:R1:W-:Y:S04]  /*3bd0*/  STG.E.64 desc[UR16][R22.64+0x8], R6 ;  /* 0x0000080616007986 */ /* 0x0003e8000c101b10 */
.L_x_51:
[----:B------:R-:W2:Y:S02]  /*3be0*/  LDCU UR4, c[0x0][0x3cc] ;  /* 0x00007980ff0477ac */ /* 0x000ea40008000800 */
[----:B--2---:R-:W-:-:S04]  /*3bf0*/  ULOP3.LUT UR4, UR4, 0x1, URZ, 0xc0, !UPT ;  /* 0x0000000104047892 */ /* 0x004fc8000f8ec0ff */
[----:B------:R-:W-:-:S09]  /*3c00*/  UISETP.NE.U32.AND UP0, UPT, UR4, 0x1, UPT ;  /* 0x000000010400788c */ /* 0x000fd2000bf05070 */
[----:B------:R-:W-:Y:S05]  /*3c10*/  BRA.U UP0, `(.L_x_0) ;  /* 0x00000005001c7547 */ /* 0x000fea000b800000 */
[----:B01----:R-:W0:Y:S01]  /*3c20*/  LDC.64 R6, c[0x0][0x3d8] ;  /* 0x0000f600ff067b82 */ /* 0x003e220000000a00 */
[----:B------:R-:W2:Y:S07]  /*3c30*/  LDG.E.64 R18, desc[UR16][R16.64] ;  /* 0x0000001010127981 */ /* 0x000eae000c1e1b00 */
[----:B------:R-:W1:Y:S01]  /*3c40*/  LDC.64 R8, c[0x0][0x3a8] ;  /* 0x0000ea00ff087b82 */ /* 0x000e620000000a00 */
[----:B0-----:R-:W-:-:S06]  /*3c50*/  IMAD.WIDE.U32 R6, R3, 0x8, R6 ;  /* 0x0000000803067825 */ /* 0x001fcc00078e0006 */
        /* <DEDUP_REMOVED lines=21> */
[----:B------:R-:W-:-:S08]  /*3db0*/  DMUL R6, R4, R6 ;  /* 0x0000000604067228 */ /* 0x000fd00000000000 */
[----:B------:R-:W-:Y:S01]  /*3dc0*/  DFMA R20, R12, R6, R4 ;  /* 0x000000060c14722b */ /* 0x000fe20000000004 */
[----:B------:R-:W-:-:S07]  /*3dd0*/  ISETP.GE.U32.AND P0, PT, R4, 0x7ca00000, PT ;  /* 0x7ca000000400780c */ /* 0x000fce0003f06070 */
[----:B------:R-:W-:Y:S01]  /*3de0*/  DMUL R6, R10, R20 ;  /* 0x000000140a067228 */ /* 0x000fe20000000000 */
[----:B------:R1:W-:Y:S01]  /*3df0*/  STG.E.64 desc[UR16][R8.64], R10 ;  /* 0x0000000a08007986 */ /* 0x0003e2000c101b10 */
[----:B------:R-:W-:Y:S01]  /*3e00*/  VIADD R13, R21, 0xfff00000 ;  /* 0xfff00000150d7836 */ /* 0x000fe20000000000 */
[----:B------:R-:W-:Y:S01]  /*3e10*/  MOV R12, R20 ;  /* 0x00000014000c7202 */ /* 0x000fe20000000f00 */
[----:B0-----:R-:W-:-:S04]  /*3e20*/  DMUL R18, R18, UR4 ;  /* 0x0000000412127c28 */ /* 0x001fc80008000000 */
[----:B-1----:R-:W-:-:S08]  /*3e30*/  DFMA R8, R6, -R6, R10 ;  /* 0x800000060608722b */ /* 0x002fd0000000000a */
[----:B------:R-:W-:Y:S01]  /*3e40*/  DFMA R14, R8, R12, R6 ;  /* 0x0000000c080e722b */ /* 0x000fe20000000006 */
[----:B------:R-:W-:Y:S10]  /*3e50*/  @!P0 BRA `(.L_x_61) ;  /* 0x0000000000188947 */ /* 0x000ff40003800000 */
[----:B------:R-:W-:Y:S01]  /*3e60*/  IMAD.MOV.U32 R12, RZ, RZ, R20 ;  /* 0x000000ffff0c7224 */ /* 0x000fe200078e0014 */
[----:B------:R-:W-:Y:S01]  /*3e70*/  MOV R14, 0x3ea0 ;  /* 0x00003ea0000e7802 */ /* 0x000fe20000000f00 */
[----:B------:R-:W-:-:S07]  /*3e80*/  IMAD.MOV.U32 R5, RZ, RZ, R13 ;  /* 0x000000ffff057224 */ /* 0x000fce00078e000d */
[----:B------:R-:W-:Y:S05]  /*3e90*/  CALL.REL.NOINC `($__internal_1_$__cuda_sm20_dsqrt_rn_f64_mediumpath_v1) ;  /* 0x0000000c00187944 */ /* 0x000fea0003c00000 */
[----:B------:R-:W-:Y:S01]  /*3ea0*/  MOV R14, R4 ;  /* 0x00000004000e7202 */ /* 0x000fe20000000f00 */
[----:B------:R-:W-:-:S07]  /*3eb0*/  IMAD.MOV.U32 R15, RZ, RZ, R5 ;  /* 0x000000ffff0f7224 */ /* 0x000fce00078e0005 */
.L_x_61:
[----:B------:R-:W-:Y:S05]  /*3ec0*/  BSYNC.RECONVERGENT B1 ;  /* 0x0000000000017941 */ /* 0x000fea0003800200 */
.L_x_60:
        /* <DEDUP_REMOVED lines=22> */
.L_x_63:
[----:B------:R-:W-:Y:S05]  /*4030*/  BSYNC.RECONVERGENT B1 ;  /* 0x0000000000017941 */ /* 0x000fea0003800200 */
.L_x_62:
[----:B------:R-:W0:Y:S02]  /*4040*/  LDC.64 R6, c[0x0][0x380] ;  /* 0x0000e000ff067b82 */ /* 0x000e240000000a00 */
[----:B0-----:R-:W-:-:S05]  /*4050*/  IMAD.WIDE R6, R0, 0x8, R6 ;  /* 0x0000000800067825 */ /* 0x001fca00078e0206 */
[----:B------:R-:W2:Y:S02]  /*4060*/  LDG.E.64 R8, desc[UR16][R6.64] ;  /* 0x0000001006087981 */ /* 0x000ea4000c1e1b00 */
[----:B--2---:R-:W-:-:S07]  /*4070*/  DADD R8, R8, -R4 ;  /* 0x0000000008087229 */ /* 0x004fce0000000804 */
[----:B------:R2:W-:Y:S04]  /*4080*/  STG.E.64 desc[UR16][R6.64], R8 ;  /* 0x0000000806007986 */ /* 0x0005e8000c101b10 */
.L_x_0:
[----:B0123--:R-:W0:Y:S01]  /*4090*/  LDC.64 R6, c[0x0][0x3b8] ;  /* 0x0000ee00ff067b82 */ /* 0x00fe220000000a00 */
[----:B------:R-:W2:Y:S01]  /*40a0*/  LDG.E.64 R16, desc[UR16][R16.64] ;  /* 0x0000001010107981 */ /* 0x000ea2000c1e1b00 */
[----:B0-----:R-:W-:-:S05]  /*40b0*/  IMAD.WIDE R6, R2, 0x8, R6 ;  /* 0x0000000802067825 */ /* 0x001fca00078e0206 */
[----:B------:R-:W3:Y:S01]  /*40c0*/  LDG.E.64 R4, desc[UR16][R6.64] ;  /* 0x0000001006047981 */ /* 0x000ee2000c1e1b00 */
[----:B------:R-:W-:Y:S01]  /*40d0*/  UMOV UR4, 0x99999998 ;  /* 0x9999999800047882 */ /* 0x000fe20000000000 */
[----:B------:R-:W-:Y:S01]  /*40e0*/  UMOV UR5, 0x3fb99999 ;  /* 0x3fb9999900057882 */ /* 0x000fe20000000000 */
[----:B------:R-:W-:Y:S01]  /*40f0*/  MOV R12, 0x0 ;  /* 0x00000000000c7802 */ /* 0x000fe20000000f00 */
[----:B------:R-:W-:Y:S01]  /*4100*/  IMAD.MOV.U32 R13, RZ, RZ, 0x3fd80000 ;  /* 0x3fd80000ff0d7424 */ /* 0x000fe200078e00ff */
[----:B------:R-:W-:Y:S01]  /*4110*/  BSSY.RECONVERGENT B1, `(.L_x_64) ;  /* 0x000001e000017945 */ /* 0x000fe20003800200 */
[----:B--2---:R-:W-:Y:S01]  /*4120*/  DMUL R8, R16, UR4 ;  /* 0x0000000410087c28 */ /* 0x004fe20008000000 */
        /* <DEDUP_REMOVED lines=21> */
[----:B------:R-:W-:Y:S01]  /*4280*/  IMAD.MOV.U32 R6, RZ, RZ, R14 ;  /* 0x000000ffff067224 */ /* 0x000fe200078e000e */
[----:B------:R-:W-:Y:S01]  /*4290*/  MOV R5, R21 ;  /* 0x0000001500057202 */ /* 0x000fe20000000f00 */
[----:B------:R-:W-:Y:S01]  /*42a0*/  IMAD.MOV.U32 R7, RZ, RZ, R15 ;  /* 0x000000ffff077224 */ /* 0x000fe200078e000f */
[----:B------:R-:W-:-:S07]  /*42b0*/  MOV R14, 0x42d0 ;  /* 0x000042d0000e7802 */ /* 0x000fce0000000f00 */
[----:B------:R-:W-:Y:S05]  /*42c0*/  CALL.REL.NOINC `($__internal_1_$__cuda_sm20_dsqrt_rn_f64_mediumpath_v1) ;  /* 0x00000008000c7944 */ /* 0x000fea0003c00000 */
[----:B------:R-:W-:Y:S02]  /*42d0*/  IMAD.MOV.U32 R18, RZ, RZ, R4 ;  /* 0x000000ffff127224 */ /* 0x000fe400078e0004 */
[----:B------:R-:W-:-:S07]  /*42e0*/  IMAD.MOV.U32 R19, RZ, RZ, R5 ;  /* 0x000000ffff137224 */ /* 0x000fce00078e0005 */
.L_x_65:
[----:B------:R-:W-:Y:S05]  /*42f0*/  BSYNC.RECONVERGENT B1 ;  /* 0x0000000000017941 */ /* 0x000fea0003800200 */
.L_x_64:
        /* <DEDUP_REMOVED lines=22> */
.L_x_67:
[----:B------:R-:W-:Y:S05]  /*4460*/  BSYNC.RECONVERGENT B1 ;  /* 0x0000000000017941 */ /* 0x000fea0003800200 */
.L_x_66:
[----:B------:R-:W0:Y:S02]  /*4470*/  LDC.64 R6, c[0x0][0x388] ;  /* 0x0000e200ff067b82 */ /* 0x000e240000000a00 */
[----:B0-----:R-:W-:-:S05]  /*4480*/  IMAD.WIDE R2, R2, 0x8, R6 ;  /* 0x0000000802027825 */ /* 0x001fca00078e0206 */
[----:B------:R-:W2:Y:S02]  /*4490*/  LDG.E.64 R6, desc[UR16][R2.64] ;  /* 0x0000001002067981 */ /* 0x000ea4000c1e1b00 */
[----:B--2---:R-:W-:-:S07]  /*44a0*/  DADD R6, R6, R4 ;  /* 0x0000000006067229 */ /* 0x004fce0000000004 */
[----:B------:R-:W-:Y:S01]  /*44b0*/  STG.E.64 desc[UR16][R2.64], R6 ;  /* 0x0000000602007986 */ /* 0x000fe2000c101b10 */
[----:B------:R-:W-:Y:S05]  /*44c0*/  EXIT ;  /* 0x000000000000794d */ /* 0x000fea0003800000 */
        .weak           $__internal_0_$__cuda_sm20_div_rn_f64_full
        .type           $__internal_0_$__cuda_sm20_div_rn_f64_full,@function
        .size           $__internal_0_$__cuda_sm20_div_rn_f64_full,($__internal_1_$__cuda_sm20_dsqrt_rn_f64_mediumpath_v1 - $__internal_0_$__cuda_sm20_div_rn_f64_full)
$__internal_0_$__cuda_sm20_div_rn_f64_full:
[C---:B------:R-:W-:Y:S01]  /*44d0*/  FSETP.GEU.AND P0, PT, |R11|.reuse, 1.469367938527859385e-39, PT ;  /* 0x001000000b00780b */ /* 0x040fe20003f0e200 */
[----:B------:R-:W-:Y:S01]  /*44e0*/  IMAD.MOV.U32 R27, RZ, RZ, R5 ;  /* 0x000000ffff1b7224 */ /* 0x000fe200078e0005 */
[----:B------:R-:W-:Y:S01]  /*44f0*/  LOP3.LUT R8, R11, 0x800fffff, RZ, 0xc0, !PT ;  /* 0x800fffff0b087812 */ /* 0x000fe200078ec0ff */
[----:B------:R-:W-:Y:S01]  /*4500*/  IMAD.MOV.U32 R26, RZ, RZ, R4 ;  /* 0x000000ffff1a7224 */ /* 0x000fe200078e0004 */
[----:B------:R-:W-:Y:S01]  /*4510*/  MOV R28, 0x1 ;  /* 0x00000001001c7802 */ /* 0x000fe20000000f00 */
[----:B------:R-:W-:Y:S01]  /*4520*/  BSSY.RECONVERGENT B0, `(.L_x_68) ;  /* 0x0000059000007945 */ /* 0x000fe20003800200 */
[----:B------:R-:W-:Y:S02]  /*4530*/  LOP3.LUT R9, R8, 0x3ff00000, RZ, 0xfc, !PT ;  /* 0x3ff0000008097812 */ /* 0x000fe400078efcff */
[----:B------:R-:W-:Y:S02]  /*4540*/  MOV R8, R10 ;  /* 0x0000000a00087202 */ /* 0x000fe40000000f00 */
[----:B------:R-:W-:-:S02]  /*4550*/  FSETP.GEU.AND P2, PT, |R27|, 1.469367938527859385e-39, PT ;  /* 0x001000001b00780b */ /* 0x000fc40003f4e200 */
[----:B------:R-:W-:Y:S01]  /*4560*/  LOP3.LUT R5, R27, 0x7ff00000, RZ, 0xc0, !PT ;  /* 0x7ff000001b057812 */ /* 0x000fe200078ec0ff */
[----:B------:R-:W-:Y:S01]  /*4570*/  @!P0 DMUL R8, R10, 8.98846567431157953865e+307 ;  /* 0x7fe000000a088828 */ /* 0x000fe20000000000 */
[----:B------:R-:W-:-:S04]  /*4580*/  LOP3.LUT R12, R11, 0x7ff00000, RZ, 0xc0, !PT ;  /* 0x7ff000000b0c7812 */ /* 0x000fc800078ec0ff */
[----:B------:R-:W-:Y:S01]  /*4590*/  ISETP.GE.U32.AND P1, PT, R5, R12, PT ;  /* 0x0000000c0500720c */ /* 0x000fe20003f26070 */
[----:B------:R-:W0:Y:S04]  /*45a0*/  MUFU.RCP64H R29, R9 ;  /* 0x00000009001d7308 */ /* 0x000e280000001800 */
[----:B------:R-:W-:Y:S02]  /*45b0*/  @!P2 LOP3.LUT R4, R11, 0x7ff00000, RZ, 0xc0, !PT ;  /* 0x7ff000000b04a812 */ /* 0x000fe400078ec0ff */
[----:B------:R-:W-:Y:S02]  /*45c0*/  @!P2 MOV R34, RZ ;  /* 0x000000ff0022a202 */ /* 0x000fe40000000f00 */
[----:B------:R-:W-:Y:S01]  /*45d0*/  @!P2 ISETP.GE.U32.AND P3, PT, R5, R4, PT ;  /* 0x000000040500a20c */ /* 0x000fe20003f66070 */
[----:B------:R-:W-:Y:S01]  /*45e0*/  IMAD.MOV.U32 R4, RZ, RZ, 0x1ca00000 ;  /* 0x1ca00000ff047424 */ /* 0x000fe200078e00ff */
[----:B------:R-:W-:-:S04]  /*45f0*/  @!P0 LOP3.LUT R12, R9, 0x7ff00000, RZ, 0xc0, !PT ;  /* 0x7ff00000090c8812 */ /* 0x000fc800078ec0ff */
[C---:B------:R-:W-:Y:S02]  /*4600*/  @!P2 SEL R13, R4.reuse, 0x63400000, !P3 ;  /* 0x63400000040da807 */ /* 0x040fe40005800000 */
[----:B------:R-:W-:Y:S01]  /*4610*/  SEL R7, R4, 0x63400000, !P1 ;  /* 0x6340000004077807 */ /* 0x000fe20004800000 */
[----:B0-----:R-:W-:Y:S01]  /*4620*/  DFMA R32, R28, -R8, 1 ;  /* 0x3ff000001c20742b */ /* 0x001fe20000000808 */
[----:B------:R-:W-:-:S04]  /*4630*/  @!P2 LOP3.LUT R13, R13, 0x80000000, R27, 0xf8, !PT ;  /* 0x800000000d0da812 */ /* 0x000fc800078ef81b */
[----:B------:R-:W-:-:S03]  /*4640*/  @!P2 LOP3.LUT R35, R13, 0x100000, RZ, 0xfc, !PT ;  /* 0x001000000d23a812 */ /* 0x000fc600078efcff */
[----:B------:R-:W-:-:S08]  /*4650*/  DFMA R32, R32, R32, R32 ;  /* 0x000000202020722b */ /* 0x000fd00000000020 */
[----:B------:R-:W-:Y:S01]  /*4660*/  DFMA R32, R28, R32, R28 ;  /* 0x000000201c20722b */ /* 0x000fe2000000001c */
[----:B------:R-:W-:Y:S01]  /*4670*/  LOP3.LUT R29, R7, 0x800fffff, R27, 0xf8, !PT ;  /* 0x800fffff071d7812 */ /* 0x000fe200078ef81b */
[----:B------:R-:W-:Y:S02]  /*4680*/  IMAD.MOV.U32 R28, RZ, RZ, R26 ;  /* 0x000000ffff1c7224 */ /* 0x000fe400078e001a */
[----:B------:R-:W-:-:S04]  /*4690*/  IMAD.MOV.U32 R7, RZ, RZ, R5 ;  /* 0x000000ffff077224 */ /* 0x000fc800078e0005 */
[----:B------:R-:W-:Y:S02]  /*46a0*/  DFMA R30, R32, -R8, 1 ;  /* 0x3ff00000201e742b */ /* 0x000fe40000000808 */
[----:B------:R-:W-:-:S06]  /*46b0*/  @!P2 DFMA R28, R28, 2, -R34 ;  /* 0x400000001c1ca82b */ /* 0x000fcc0000000822 */
[----:B------:R-:W-:-:S04]  /*46c0*/  DFMA R32, R32, R30, R32 ;  /* 0x0000001e2020722b */ /* 0x000fc80000000020 */
[----:B------:R-:W-:-:S04]  /*46d0*/  @!P2 LOP3.LUT R7, R29, 0x7ff00000, RZ, 0xc0, !PT ;  /* 0x7ff000001d07a812 */ /* 0x000fc800078ec0ff */
[----:B------:R-:W-:Y:S01]  /*46e0*/  DMUL R30, R32, R28 ;  /* 0x0000001c201e7228 */ /* 0x000fe20000000000 */
[----:B------:R-:W-:-:S05]  /*46f0*/  VIADD R13, R7, 0xffffffff ;  /* 0xffffffff070d7836 */ /* 0x000fca0000000000 */
[----:B------:R-:W-:Y:S02]  /*4700*/  ISETP.GT.U32.AND P0, PT, R13, 0x7feffffe, PT ;  /* 0x7feffffe0d00780c */ /* 0x000fe40003f04070 */
[----:B------:R-:W-:Y:S01]  /*4710*/  IADD3 R13, PT, PT, R12, -0x1, RZ ;  /* 0xffffffff0c0d7810 */ /* 0x000fe20007ffe0ff */
[----:B------:R-:W-:-:S03]  /*4720*/  DFMA R34, R30, -R8, R28 ;  /* 0x800000081e22722b */ /* 0x000fc6000000001c */
[----:B------:R-:W-:-:S05]  /*4730*/  ISETP.GT.U32.OR P0, PT, R13, 0x7feffffe, P0 ;  /* 0x7feffffe0d00780c */ /* 0x000fca0000704470 */
[----:B------:R-:W-:-:S08]  /*4740*/  DFMA R30, R32, R34, R30 ;  /* 0x00000022201e722b */ /* 0x000fd0000000001e */
[----:B------:R-:W-:Y:S05]  /*4750*/  @P0 BRA `(.L_x_69) ;  /* 0x0000000000740947 */ /* 0x000fea0003800000 */
[----:B------:R-:W-:-:S04]  /*4760*/  LOP3.LUT R12, R11, 0x7ff00000, RZ, 0xc0, !PT ;  /* 0x7ff000000b0c7812 */ /* 0x000fc800078ec0ff */
[CC--:B------:R-:W-:Y:S02]  /*4770*/  VIADDMNMX R7, R5.reuse, -R12.reuse, 0xb9600000, !PT ;  /* 0xb960000005077446 */ /* 0x0c0fe4000780090c */
[----:B------:R-:W-:Y:S02]  /*4780*/  ISETP.GE.U32.AND P0, PT, R5, R12, PT ;  /* 0x0000000c0500720c */ /* 0x000fe40003f06070 */
[----:B------:R-:W-:Y:S02]  /*4790*/  VIMNMX R7, PT, PT, R7, 0x46a00000, PT ;  /* 0x46a0000007077848 */ /* 0x000fe40003fe0100 */
[----:B------:R-:W-:Y:S02]  /*47a0*/  SEL R4, R4, 0x63400000, !P0 ;  /* 0x6340000004047807 */ /* 0x000fe40004000000 */
[----:B------:R-:W-:-:S03]  /*47b0*/  MOV R12, RZ ;  /* 0x000000ff000c7202 */ /* 0x000fc60000000f00 */
[----:B------:R-:W-:-:S04]  /*47c0*/  IMAD.IADD R4, R7, 0x1, -R4 ;  /* 0x0000000107047824 */ /* 0x000fc800078e0a04 */
[----:B------:R-:W-:-:S06]  /*47d0*/  VIADD R13, R4, 0x7fe00000 ;  /* 0x7fe00000040d7836 */ /* 0x000fcc0000000000 */
[----:B------:R-:W-:-:S10]  /*47e0*/  DMUL R32, R30, R12 ;  /* 0x0000000c1e207228 */ /* 0x000fd40000000000 */
[----:B------:R-:W-:-:S13]  /*47f0*/  FSETP.GTU.AND P0, PT, |R33|, 1.469367938527859385e-39, PT ;  /* 0x001000002100780b */ /* 0x000fda0003f0c200 */
[----:B------:R-:W-:Y:S05]  /*4800*/  @P0 BRA `(.L_x_70) ;  /* 0x0000000000a80947 */ /* 0x000fea0003800000 */
[----:B------:R-:W-:-:S06]  /*4810*/  DFMA R8, R30, -R8, R28 ;  /* 0x800000081e08722b */ /* 0x000fcc000000001c */
[----:B------:R-:W-:-:S04]  /*4820*/  IMAD.MOV.U32 R8, RZ, RZ, RZ ;  /* 0x000000ffff087224 */ /* 0x000fc800078e00ff */
[C---:B------:R-:W-:Y:S02]  /*4830*/  FSETP.NEU.AND P0, PT, R9.reuse, RZ, PT ;  /* 0x000000ff0900720b */ /* 0x040fe40003f0d000 */
[----:B------:R-:W-:-:S04]  /*4840*/  LOP3.LUT R10, R9, 0x80000000, R11, 0x48, !PT ;  /* 0x80000000090a7812 */ /* 0x000fc800078e480b */
[----:B------:R-:W-:-:S07]  /*4850*/  LOP3.LUT R9, R10, R13, RZ, 0xfc, !PT ;  /* 0x0000000d0a097212 */ /* 0x000fce00078efcff */
[----:B------:R-:W-:Y:S05]  /*4860*/  @!P0 BRA `(.L_x_70) ;  /* 0x0000000000908947 */ /* 0x000fea0003800000 */
[----:B------:R-:W-:Y:S01]  /*4870*/  IMAD.MOV R13, RZ, RZ, -R4 ;  /* 0x000000ffff0d7224 */ /* 0x000fe200078e0a04 */
[----:B------:R-:W-:Y:S01]  /*4880*/  MOV R12, RZ ;  /* 0x000000ff000c7202 */ /* 0x000fe20000000f00 */
[----:B------:R-:W-:Y:S01]  /*4890*/  DMUL.RP R8, R30, R8 ;  /* 0x000000081e087228 */ /* 0x000fe20000008000 */
[----:B------:R-:W-:-:S04]  /*48a0*/  IADD3 R4, PT, PT, -R4, -0x43300000, RZ ;  /* 0xbcd0000004047810 */ /* 0x000fc80007ffe1ff */
[----:B------:R-:W-:-:S10]  /*48b0*/  DFMA R12, R32, -R12, R30 ;  /* 0x8000000c200c722b */ /* 0x000fd4000000001e */
[----:B------:R-:W-:Y:S02]  /*48c0*/  FSETP.NEU.AND P0, PT, |R13|, R4, PT ;  /* 0x000000040d00720b */ /* 0x000fe40003f0d200 */
[----:B------:R-:W-:Y:S02]  /*48d0*/  LOP3.LUT R4, R9, R10, RZ, 0x3c, !PT ;  /* 0x0000000a09047212 */ /* 0x000fe400078e3cff */
[----:B------:R-:W-:Y:S02]  /*48e0*/  FSEL R8, R8, R32, !P0 ;  /* 0x0000002008087208 */ /* 0x000fe40004000000 */
[----:B------:R-:W-:-:S03]  /*48f0*/  FSEL R9, R4, R33, !P0 ;  /* 0x0000002104097208 */ /* 0x000fc60004000000 */
[----:B------:R-:W-:Y:S02]  /*4900*/  IMAD.MOV.U32 R32, RZ, RZ, R8 ;  /* 0x000000ffff207224 */ /* 0x000fe400078e0008 */
[----:B------:R-:W-:Y:S01]  /*4910*/  IMAD.MOV.U32 R33, RZ, RZ, R9 ;  /* 0x000000ffff217224 */ /* 0x000fe200078e0009 */
[----:B------:R-:W-:Y:S06]  /*4920*/  BRA `(.L_x_70) ;  /* 0x0000000000607947 */ /* 0x000fec0003800000 */
.L_x_69:
[----:B------:R-:W-:-:S14]  /*4930*/  DSETP.NAN.AND P0, PT, R26, R26, PT ;  /* 0x0000001a1a00722a */ /* 0x000fdc0003f08000 */
[----:B------:R-:W-:Y:S05]  /*4940*/  @P0 BRA `(.L_x_71) ;  /* 0x00000000004c0947 */ /* 0x000fea0003800000 */
[----:B------:R-:W-:-:S14]  /*4950*/  DSETP.NAN.AND P0, PT, R10, R10, PT ;  /* 0x0000000a0a00722a */ /* 0x000fdc0003f08000 */
[----:B------:R-:W-:Y:S05]  /*4960*/  @P0 BRA `(.L_x_72) ;  /* 0x0000000000340947 */ /* 0x000fea0003800000 */
[----:B------:R-:W-:Y:S01]  /*4970*/  ISETP.NE.AND P0, PT, R7, R12, PT ;  /* 0x0000000c0700720c */ /* 0x000fe20003f05270 */
[----:B------:R-:W-:Y:S01]  /*4980*/  IMAD.MOV.U32 R33, RZ, RZ, -0x80000 ;  /* 0xfff80000ff217424 */ /* 0x000fe200078e00ff */
[----:B------:R-:W-:-:S11]  /*4990*/  MOV R32, 0x0 ;  /* 0x0000000000207802 */ /* 0x000fd60000000f00 */
[----:B------:R-:W-:Y:S05]  /*49a0*/  @!P0 BRA `(.L_x_70) ;  /* 0x0000000000408947 */ /* 0x000fea0003800000 */
[----:B------:R-:W-:Y:S02]  /*49b0*/  ISETP.NE.AND P0, PT, R7, 0x7ff00000, PT ;  /* 0x7ff000000700780c */ /* 0x000fe40003f05270 */
[----:B------:R-:W-:Y:S02]  /*49c0*/  LOP3.LUT R11, R27, 0x80000000, R11, 0x48, !PT ;  /* 0x800000001b0b7812 */ /* 0x000fe400078e480b */
[----:B------:R-:W-:-:S13]  /*49d0*/  ISETP.EQ.OR P0, PT, R12, RZ, !P0 ;  /* 0x000000ff0c00720c */ /* 0x000fda0004702670 */
[----:B------:R-:W-:Y:S01]  /*49e0*/  @P0 LOP3.LUT R4, R11, 0x7ff00000, RZ, 0xfc, !PT ;  /* 0x7ff000000b040812 */ /* 0x000fe200078efcff */
[----:B------:R-:W-:Y:S01]  /*49f0*/  @!P0 IMAD.MOV.U32 R32, RZ, RZ, RZ ;  /* 0x000000ffff208224 */ /* 0x000fe200078e00ff */
[----:B------:R-:W-:Y:S01]  /*4a00*/  @!P0 MOV R33, R11 ;  /* 0x0000000b00218202 */ /* 0x000fe20000000f00 */
[----:B------:R-:W-:Y:S02]  /*4a10*/  @P0 IMAD.MOV.U32 R32, RZ, RZ, RZ ;  /* 0x000000ffff200224 */ /* 0x000fe400078e00ff */
[----:B------:R-:W-:Y:S01]  /*4a20*/  @P0 IMAD.MOV.U32 R33, RZ, RZ, R4 ;  /* 0x000000ffff210224 */ /* 0x000fe200078e0004 */
[----:B------:R-:W-:Y:S06]  /*4a30*/  BRA `(.L_x_70) ;  /* 0x00000000001c7947 */ /* 0x000fec0003800000 */
.L_x_72:
[----:B------:R-:W-:Y:S02]  /*4a40*/  LOP3.LUT R5, R11, 0x80000, RZ, 0xfc, !PT ;  /* 0x000800000b057812 */ /* 0x000fe400078efcff */
[----:B------:R-:W-:-:S03]  /*4a50*/  MOV R32, R10 ;  /* 0x0000000a00207202 */ /* 0x000fc60000000f00 */
[----:B------:R-:W-:Y:S01]  /*4a60*/  IMAD.MOV.U32 R33, RZ, RZ, R5 ;  /* 0x000000ffff217224 */ /* 0x000fe200078e0005 */
[----:B------:R-:W-:Y:S06]  /*4a70*/  BRA `(.L_x_70) ;  /* 0x00000000000c7947 */ /* 0x000fec0003800000 */
.L_x_71:
[----:B------:R-:W-:Y:S01]  /*4a80*/  LOP3.LUT R5, R27, 0x80000, RZ, 0xfc, !PT ;  /* 0x000800001b057812 */ /* 0x000fe200078efcff */
[----:B------:R-:W-:-:S03]  /*4a90*/  IMAD.MOV.U32 R32, RZ, RZ, R26 ;  /* 0x000000ffff207224 */ /* 0x000fc600078e001a */
[----:B------:R-:W-:-:S07]  /*4aa0*/  MOV R33, R5 ;  /* 0x0000000500217202 */ /* 0x000fce0000000f00 */
.L_x_70:
[----:B------:R-:W-:Y:S05]  /*4ab0*/  BSYNC.RECONVERGENT B0 ;  /* 0x0000000000007941 */ /* 0x000fea0003800200 */
.L_x_68:
[----:B------:R-:W-:Y:S02]  /*4ac0*/  HFMA2 R7, -RZ, RZ, 0, 0 ;  /* 0x00000000ff077431 */ /* 0x000fe400000001ff */
[----:B------:R-:W-:Y:S02]  /*4ad0*/  IMAD.MOV.U32 R4, RZ, RZ, R32 ;  /* 0x000000ffff047224 */ /* 0x000fe400078e0020 */
[----:B------:R-:W-:Y:S01]  /*4ae0*/  IMAD.MOV.U32 R5, RZ, RZ, R33 ;  /* 0x000000ffff057224 */ /* 0x000fe200078e0021 */
[----:B------:R-:W-:Y:S06]  /*4af0*/  RET.REL.NODEC R6 `(_Z26UpdateWeightsRMSPropKernel9LayerDataPddd) ;  /* 0xffffffb406407950 */ /* 0x000fec0003c3ffff */
        .weak           $__internal_1_$__cuda_sm20_dsqrt_rn_f64_mediumpath_v1
        .type           $__internal_1_$__cuda_sm20_dsqrt_rn_f64_mediumpath_v1,@function
        .size           $__internal_1_$__cuda_sm20_dsqrt_rn_f64_mediumpath_v1,(.L_x_303 - $__internal_1_$__cuda_sm20_dsqrt_rn_f64_mediumpath_v1)
$__internal_1_$__cuda_sm20_dsqrt_rn_f64_mediumpath_v1:
[----:B------:R-:W-:Y:S01]  /*4b00*/  ISETP.GE.U32.AND P0, PT, R4, -0x3400000, PT ;  /* 0xfcc000000400780c */ /* 0x000fe20003f06070 */
[----:B------:R-:W-:Y:S01]  /*4b10*/  BSSY.RECONVERGENT B0, `(.L_x_73) ;  /* 0x0000024000007945 */ /* 0x000fe20003800200 */
[----:B------:R-:W-:-:S11]  /*4b20*/  IMAD.MOV.U32 R13, RZ, RZ, R5 ;  /* 0x000000ffff0d7224 */ /* 0x000fd600078e0005 */
[----:B------:R-:W-:Y:S05]  /*4b30*/  @!P0 BRA `(.L_x_74) ;  /* 0x0000000000208947 */ /* 0x000fea0003800000 */
[----:B------:R-:W-:-:S10]  /*4b40*/  DFMA.RM R6, R8, R12, R6 ;  /* 0x0000000c0806722b */ /* 0x000fd40000004006 */
[----:B------:R-:W-:-:S05]  /*4b50*/  IADD3 R4, P0, PT, R6, 0x1, RZ ;  /* 0x0000000106047810 */ /* 0x000fca0007f1e0ff */
[----:B------:R-:W-:-:S06]  /*4b60*/  IMAD.X R5, RZ, RZ, R7, P0 ;  /* 0x000000ffff057224 */ /* 0x000fcc00000e0607 */
[----:B------:R-:W-:-:S08]  /*4b70*/  DFMA.RP R10, -R6, R4, R10 ;  /* 0x00000004060a722b */ /* 0x000fd0000000810a */
[----:B------:R-:W-:-:S06]  /*4b80*/  DSETP.GT.AND P0, PT, R10, RZ, PT ;  /* 0x000000ff0a00722a */ /* 0x000fcc0003f04000 */
[----:B------:R-:W-:Y:S02]  /*4b90*/  FSEL R4, R4, R6, P0 ;  /* 0x0000000604047208 */ /* 0x000fe40000000000 */
[----:B------:R-:W-:Y:S01]  /*4ba0*/  FSEL R5, R5, R7, P0 ;  /* 0x0000000705057208 */ /* 0x000fe20000000000 */
[----:B------:R-:W-:Y:S06]  /*4bb0*/  BRA `(.L_x_75) ;  /* 0x0000000000647947 */ /* 0x000fec0003800000 */
.L_x_74:
[----:B------:R-:W-:-:S14]  /*4bc0*/  DSETP.NE.AND P0, PT, R10, RZ, PT ;  /* 0x000000ff0a00722a */ /* 0x000fdc0003f05000 */
[----:B------:R-:W-:Y:S05]  /*4bd0*/  @!P0 BRA `(.L_x_76) ;  /* 0x0000000000588947 */ /* 0x000fea0003800000 */
[----:B------:R-:W-:-:S13]  /*4be0*/  ISETP.GE.AND P0, PT, R11, RZ, PT ;  /* 0x000000ff0b00720c */ /* 0x000fda0003f06270 */
[----:B------:R-:W-:Y:S01]  /*4bf0*/  @!P0 MOV R4, 0x0 ;  /* 0x0000000000048802 */ /* 0x000fe20000000f00 */
[----:B------:R-:W-:Y:S01]  /*4c00*/  @!P0 IMAD.MOV.U32 R5, RZ, RZ, -0x80000 ;  /* 0xfff80000ff058424 */ /* 0x000fe200078e00ff */
[----:B------:R-:W-:Y:S06]  /*4c10*/  @!P0 BRA `(.L_x_75) ;  /* 0x00000000004c8947 */ /* 0x000fec0003800000 */
[----:B------:R-:W-:-:S13]  /*4c20*/  ISETP.GT.AND P0, PT, R11, 0x7fefffff, PT ;  /* 0x7fefffff0b00780c */ /* 0x000fda0003f04270 */
[----:B------:R-:W-:Y:S05]  /*4c30*/  @P0 BRA `(.L_x_76) ;  /* 0x0000000000400947 */ /* 0x000fea0003800000 */
[----:B------:R-:W-:Y:S01]  /*4c40*/  DMUL R10, R10, 8.11296384146066816958e+31 ;  /* 0x469000000a0a7828 */ /* 0x000fe20000000000 */
[----:B------:R-:W-:Y:S01]  /*4c50*/  IMAD.MOV.U32 R8, RZ, RZ, RZ ;  /* 0x000000ffff087224 */ /* 0x000fe200078e00ff */
[----:B------:R-:W-:Y:S01]  /*4c60*/  MOV R4, 0x0 ;  /* 0x0000000000047802 */ /* 0x000fe20000000f00 */
[----:B------:R-:W-:-:S03]  /*4c70*/  IMAD.MOV.U32 R5, RZ, RZ, 0x3fd80000 ;  /* 0x3fd80000ff057424 */ /* 0x000fc600078e00ff */
[----:B------:R-:W0:Y:S02]  /*4c80*/  MUFU.RSQ64H R9, R11 ;  /* 0x0000000b00097308 */ /* 0x000e240000001c00 */
[----:B0-----:R-:W-:-:S08]  /*4c90*/  DMUL R6, R8, R8 ;  /* 0x0000000808067228 */ /* 0x001fd00000000000 */
[----:B------:R-:W-:-:S08]  /*4ca0*/  DFMA R6, R10, -R6, 1 ;  /* 0x3ff000000a06742b */ /* 0x000fd00000000806 */
[----:B------:R-:W-:Y:S02]  /*4cb0*/  DFMA R4, R6, R4, 0.5 ;  /* 0x3fe000000604742b */ /* 0x000fe40000000004 */
[----:B------:R-:W-:-:S08]  /*4cc0*/  DMUL R6, R8, R6 ;  /* 0x0000000608067228 */ /* 0x000fd00000000000 */
[----:B------:R-:W-:-:S08]  /*4cd0*/  DFMA R6, R4, R6, R8 ;  /* 0x000000060406722b */ /* 0x000fd00000000008 */
[----:B------:R-:W-:Y:S02]  /*4ce0*/  DMUL R4, R10, R6 ;  /* 0x000000060a047228 */ /* 0x000fe40000000000 */
[----:B------:R-:W-:-:S06]  /*4cf0*/  VIADD R7, R7, 0xfff00000 ;  /* 0xfff0000007077836 */ /* 0x000fcc0000000000 */
[----:B------:R-:W-:-:S08]  /*4d00*/  DFMA R8, R4, -R4, R10 ;  /* 0x800000040408722b */ /* 0x000fd0000000000a */
[----:B------:R-:W-:-:S10]  /*4d10*/  DFMA R4, R6, R8, R4 ;  /* 0x000000080604722b */ /* 0x000fd40000000004 */
[----:B------:R-:W-:Y:S01]  /*4d20*/  IADD3 R5, PT, PT, R5, -0x3500000, RZ ;  /* 0xfcb0000005057810 */ /* 0x000fe20007ffe0ff */
[----:B------:R-:W-:Y:S06]  /*4d30*/  BRA `(.L_x_75) ;  /* 0x0000000000047947 */ /* 0x000fec0003800000 */
.L_x_76:
[----:B------:R-:W-:-:S11]  /*4d40*/  DADD R4, R10, R10 ;  /* 0x000000000a047229 */ /* 0x000fd6000000000a */
.L_x_75:
[----:B------:R-:W-:Y:S05]  /*4d50*/  BSYNC.RECONVERGENT B0 ;  /* 0x0000000000007941 */ /* 0x000fea0003800200 */
.L_x_73:
[----:B------:R-:W-:Y:S01]  /*4d60*/  IMAD.MOV.U32 R6, RZ, RZ, R14 ;  /* 0x000000ffff067224 */ /* 0x000fe200078e000e */
[----:B------:R-:W-:-:S04]  /*4d70*/  MOV R7, 0x0 ;  /* 0x0000000000077802 */ /* 0x000fc80000000f00 */
[----:B------:R-:W-:Y:S05]  /*4d80*/  RET.REL.NODEC R6 `(_Z26UpdateWeightsRMSPropKernel9LayerDataPddd) ;  /* 0xffffffb0069c7950 */ /* 0x000fea0003c3ffff */
.L_x_77:
[----:B------:R-:W-:-:S00]  /*4d90*/  BRA `(.L_x_77) ;  /* 0xfffffffc00fc7947 */ /* 0x000fc0000383ffff */
[----:B------:R-:W-:-:S00]  /*4da0*/  NOP ;  /* 0x0000000000007918 */ /* 0x000fc00000000000 */
        /* <DEDUP_REMOVED lines=13> */
.L_x_303:


//--------------------- .text._Z23UpdateWeightsAdamKernel9LayerDataPdddddi --------------------------
	.section	.text._Z23UpdateWeightsAdamKernel9LayerDataPdddddi,"ax",@progbits
	.align	128
        .global         _Z23UpdateWeightsAdamKernel9LayerDataPdddddi
        .type           _Z23UpdateWeightsAdamKernel9LayerDataPdddddi,@function
        .size           _Z23UpdateWeightsAdamKernel9LayerDataPdddddi,(.L_x_306 - _Z23UpdateWeightsAdamKernel9LayerDataPdddddi)
        .other          _Z23UpdateWeightsAdamKernel9LayerDataPdddddi,@"STO_CUDA_ENTRY STV_DEFAULT"
_Z23UpdateWeightsAdamKernel9LayerDataPdddddi:
.text._Z23UpdateWeightsAdamKernel9LayerDataPdddddi:
        /* <DEDUP_REMOVED lines=8> */
[----:B------:R-:W0:Y:S02]  /*0080*/  LDCU UR4, c[0x0][0x400] ;  /* 0x00008000ff0477ac */ /* 0x000e240008000800 */
[----:B0-----:R-:W0:Y:S01]  /*0090*/  I2F.F64 R2, UR4 ;  /* 0x0000000400027d12 */ /* 0x001e220008201c00 */
[----:B------:R-:W1:Y:S01]  /*00a0*/  LDCU.64 UR4, c[0x0][0x3f0] ;  /* 0x00007e00ff0477ac */ /* 0x000e620008000a00 */
[----:B0-----:R-:W-:Y:S01]  /*00b0*/  SHF.R.U32.HI R0, RZ, 0x14, R3 ;  /* 0x00000014ff007819 */ /* 0x001fe20000011603 */
[----:B------:R-:W-:-:S03]  /*00c0*/  IMAD.MOV.U32 R8, RZ, RZ, R2 ;  /* 0x000000ffff087224 */ /* 0x000fc600078e0002 */
[----:B------:R-:W-:Y:S01]  /*00d0*/  LOP3.LUT R0, R0, 0x7ff, RZ, 0xc0, !PT ;  /* 0x000007ff00007812 */ /* 0x000fe200078ec0ff */
[----:B-1----:R-:W-:-:S04]  /*00e0*/  DADD R6, -RZ, |UR4| ;  /* 0x40000004ff067e29 */ /* 0x002fc80008000100 */
[----:B------:R-:W-:-:S05]  /*00f0*/  VIADD R5, R0, 0xfffffc0c ;  /* 0xfffffc0c00057836 */ /* 0x000fca0000000000 */
[CC--:B------:R-:W-:Y:S01]  /*0100*/  SHF.L.U32 R12, R2.reuse, R5.reuse, RZ ;  /* 0x00000005020c7219 */ /* 0x0c0fe200000006ff */
[----:B------:R-:W-:Y:S01]  /*0110*/  IMAD.MOV.U32 R14, RZ, RZ, R6 ;  /* 0x000000ffff0e7224 */ /* 0x000fe200078e0006 */
[----:B------:R-:W-:Y:S02]  /*0120*/  SHF.L.U64.HI R0, R2, R5, R3 ;  /* 0x0000000502007219 */ /* 0x000fe40000010203 */
[----:B------:R-:W-:Y:S02]  /*0130*/  ISETP.NE.U32.AND P0, PT, R12, RZ, PT ;  /* 0x000000ff0c00720c */ /* 0x000fe40003f05070 */
[----:B------:R-:W-:Y:S02]  /*0140*/  MOV R5, R3 ;  /* 0x0000000300057202 */ /* 0x000fe40000000f00 */
[----:B------:R-:W-:Y:S02]  /*0150*/  ISETP.NE.AND.EX P0, PT, R0, -0x80000000, PT, P0 ;  /* 0x800000000000780c */ /* 0x000fe40003f05300 */
[----:B------:R-:W-:-:S02]  /*0160*/  MOV R6, 0x190 ;  /* 0x0000019000067802 */ /* 0x000fc40000000f00 */
[----:B------:R-:W-:-:S13]  /*0170*/  PLOP3.LUT P0, PT, P0, PT, PT, 0x8, 0x80 ;  /* 0x000000000080781c */ /* 0x000fda000070e170 */
[----:B------:R-:W-:Y:S05]  /*0180*/  CALL.REL.NOINC `($_Z23UpdateWeightsAdamKernel9LayerDataPdddddi$__internal_accurate_pow) ;  /* 0x0000008400f87944 */ /* 0x000fea0003c00000 */
[----:B------:R-:W0:Y:S01]  /*0190*/  LDC.64 R10, c[0x0][0x3f0] ;  /* 0x0000fc00ff0a7b82 */ /* 0x000e220000000a00 */
[----:B------:R-:W-:Y:S01]  /*01a0*/  IMAD.MOV.U32 R6, RZ, RZ, R5 ;  /* 0x000000ffff067224 */ /* 0x000fe200078e0005 */
[----:B------:R-:W-:Y:S01]  /*01b0*/  PLOP3.LUT P1, PT, P0, PT, PT, 0x80, 0x8 ;  /* 0x000000000008781c */ /* 0x000fe2000072f070 */
[----:B------:R-:W-:-:S05]  /*01c0*/  IMAD.MOV.U32 R7, RZ, RZ, R14 ;  /* 0x000000ffff077224 */ /* 0x000fca00078e000e */
[----:B------:R-:W1:Y:S01]  /*01d0*/  LDC R13, c[0x0][0x3f4] ;  /* 0x0000fd00ff0d7b82 */ /* 0x000e620000000800 */
[----:B------:R-:W-:-:S10]  /*01e0*/  DADD R8, -RZ, -R6 ;  /* 0x00000000ff087229 */ /* 0x000fd40000000906 */
[----:B------:R-:W-:Y:S02]  /*01f0*/  FSEL R8, R8, R5, P0 ;  /* 0x0000000508087208 */ /* 0x000fe40000000000 */
[----:B------:R-:W-:Y:S01]  /*0200*/  FSEL R9, R9, R14, P0 ;  /* 0x0000000e09097208 */ /* 0x000fe20000000000 */
[----:B0-----:R-:W-:Y:S02]  /*0210*/  DSETP.NEU.AND P4, PT, R10, RZ, PT ;  /* 0x000000ff0a00722a */ /* 0x001fe40003f8d000 */
[----:B------:R-:W-:Y:S01]  /*0220*/  DADD R6, R2, R10 ;  /* 0x0000000002067229 */ /* 0x000fe2000000000a */
[----:B-1----:R-:W-:-:S09]  /*0230*/  ISETP.GE.AND P2, PT, R13, RZ, PT ;  /* 0x000000ff0d00720c */ /* 0x002fd20003f46270 */
[----:B------:R-:W-:Y:S02]  /*0240*/  LOP3.LUT R6, R7, 0x7ff00000, RZ, 0xc0, !PT ;  /* 0x7ff0000007067812 */ /* 0x000fe400078ec0ff */
[----:B------:R-:W-:Y:S02]  /*0250*/  FSEL R7, R9, R14, !P2 ;  /* 0x0000000e09077208 */ /* 0x000fe40005000000 */
[----:B------:R-:W-:Y:S02]  /*0260*/  ISETP.NE.AND P3, PT, R6, 0x7ff00000, PT ;  /* 0x7ff000000600780c */ /* 0x000fe40003f65270 */
[----:B------:R-:W-:Y:S01]  /*0270*/  FSEL R6, R8, R5, !P2 ;  /* 0x0000000508067208 */ /* 0x000fe20005000000 */
[----:B------:R-:W-:Y:S10]  /*0280*/  @P4 BRA `(.L_x_78) ;  /* 0x00000000001c4947 */ /* 0x000ff40003800000 */
[----:B------:R-:W-:Y:S01]  /*0290*/  ISETP.NE.U32.AND P1, PT, R12, RZ, PT ;  /* 0x000000ff0c00720c */ /* 0x000fe20003f25070 */
[----:B------:R-:W-:Y:S01]  /*02a0*/  IMAD.MOV.U32 R6, RZ, RZ, RZ ;  /* 0x000000ffff067224 */ /* 0x000fe200078e00ff */
[----:B------:R-:W-:Y:S02]  /*02b0*/  ISETP.GE.AND P4, PT, R3, RZ, PT ;  /* 0x000000ff0300720c */ /* 0x000fe40003f86270 */
[----:B------:R-:W-:-:S13]  /*02c0*/  ISETP.NE.AND.EX P1, PT, R0, -0x80000000, PT, P1 ;  /* 0x800000000000780c */ /* 0x000fda0003f25310 */
[----:B------:R-:W-:-:S06]  /*02d0*/  DSETP.NEU.AND P1, PT, |R2|, 0.5, !P1 ;  /* 0x3fe000000200742a */ /* 0x000fcc0004f2d200 */
[----:B------:R-:W-:-:S04]  /*02e0*/  SEL R7, R13, RZ, P1 ;  /* 0x000000ff0d077207 */ /* 0x000fc80000800000 */
[----:B------:R-:W-:-:S07]  /*02f0*/  @!P4 LOP3.LUT R7, R7, 0x7ff00000, RZ, 0xfc, !PT ;  /* 0x7ff000000707c812 */ /* 0x000fce00078efcff */
.L_x_78:
[----:B------:R-:W-:Y:S05]  /*0300*/  @P3 BRA `(.L_x_79) ;  /* 0x0000000000343947 */ /* 0x000fea0003800000 */
[----:B------:R-:W-:-:S14]  /*0310*/  DSETP.NAN.AND P3, PT, R10, R10, PT ;  /* 0x0000000a0a00722a */ /* 0x000fdc0003f68000 */
[----:B------:R-:W-:Y:S01]  /*0320*/  @P3 DADD R6, R2, R10 ;  /* 0x0000000002063229 */ /* 0x000fe2000000000a */
[----:B------:R-:W-:Y:S10]  /*0330*/  @P3 BRA `(.L_x_79) ;  /* 0x0000000000283947 */ /* 0x000ff40003800000 */
[----:B------:R-:W-:-:S14]  /*0340*/  DSETP.NEU.AND P3, PT, |R10|, +INF , PT ;  /* 0x7ff000000a00742a */ /* 0x000fdc0003f6d200 */
[----:B------:R-:W-:Y:S05]  /*0350*/  @P3 BRA `(.L_x_79) ;  /* 0x0000000000203947 */ /* 0x000fea0003800000 */
[C---:B------:R-:W-:Y:S02]  /*0360*/  ISETP.GE.AND P3, PT, R3.reuse, RZ, PT ;  /* 0x000000ff0300720c */ /* 0x040fe40003f66270 */
[----:B------:R-:W-:Y:S02]  /*0370*/  LOP3.LUT R5, R3, 0x7fffffff, RZ, 0xc0, !PT ;  /* 0x7fffffff03057812 */ /* 0x000fe400078ec0ff */
[----:B------:R-:W-:Y:S02]  /*0380*/  SEL R7, RZ, 0x7ff00000, !P3 ;  /* 0x7ff00000ff077807 */ /* 0x000fe40005800000 */
[----:B------:R-:W-:Y:S02]  /*0390*/  ISETP.NE.AND P3, PT, R5, 0x3fe00000, PT ;  /* 0x3fe000000500780c */ /* 0x000fe40003f65270 */
[----:B------:R-:W-:-:S04]  /*03a0*/  IADD3 R6, PT, PT, R7, -0x80000000, RZ ;  /* 0x8000000007067810 */ /* 0x000fc80007ffe0ff */
[----:B------:R-:W-:-:S04]  /*03b0*/  SEL R6, R6, R7, P3 ;  /* 0x0000000706067207 */ /* 0x000fc80001800000 */
[----:B------:R-:W-:Y:S01]  /*03c0*/  @!P2 SEL R7, R6, R7, P1 ;  /* 0x000000070607a207 */ /* 0x000fe20000800000 */
[----:B------:R-:W-:-:S07]  /*03d0*/  IMAD.MOV.U32 R6, RZ, RZ, RZ ;  /* 0x000000ffff067224 */ /* 0x000fce00078e00ff */
.L_x_79:
[----:B------:R-:W0:Y:S01]  /*03e0*/  LDCU.64 UR4, c[0x0][0x3f8] ;  /* 0x00007f00ff0477ac */ /* 0x000e220008000a00 */
[----:B------:R-:W-:Y:S01]  /*03f0*/  ISETP.NE.U32.AND P1, PT, R12, RZ, PT ;  /* 0x000000ff0c00720c */ /* 0x000fe20003f25070 */
[----:B------:R-:W-:Y:S01]  /*0400*/  DSETP.NEU.AND P2, PT, R10, 1, PT ;  /* 0x3ff000000a00742a */ /* 0x000fe20003f4d000 */
[----:B------:R-:W-:Y:S01]  /*0410*/  IMAD.MOV.U32 R5, RZ, RZ, R3 ;  /* 0x000000ffff057224 */ /* 0x000fe200078e0003 */
[----:B------:R-:W1:Y:S01]  /*0420*/  LDCU UR6, c[0x0][0x400] ;  /* 0x00008000ff0677ac */ /* 0x000e620008000800 */
[----:B------:R-:W-:Y:S01]  /*0430*/  ISETP.NE.AND.EX P1, PT, R0, -0x80000000, PT, P1 ;  /* 0x800000000000780c */ /* 0x000fe20003f25310 */
[----:B0-----:R-:W-:Y:S01]  /*0440*/  DADD R8, -RZ, |UR4| ;  /* 0x40000004ff087e29 */ /* 0x001fe20008000100 */
[----:B-1----:R-:W-:-:S04]  /*0450*/  ISETP.NE.AND P3, PT, RZ, UR6, PT ;  /* 0x00000006ff007c0c */ /* 0x002fc8000bf65270 */
[----:B------:R-:W-:Y:S02]  /*0460*/  FSEL R12, R6, RZ, P3 ;  /* 0x000000ff060c7208 */ /* 0x000fe40001800000 */
[----:B------:R-:W-:-:S03]  /*0470*/  FSEL R6, R7, 1.875, P3 ;  /* 0x3ff0000007067808 */ /* 0x000fc60001800000 */
[----:B------:R-:W-:Y:S01]  /*0480*/  IMAD.MOV.U32 R14, RZ, RZ, R8 ;  /* 0x000000ffff0e7224 */ /* 0x000fe200078e0008 */
[----:B------:R-:W-:Y:S01]  /*0490*/  MOV R8, R2 ;  /* 0x0000000200087202 */ /* 0x000fe20000000f00 */
[----:B------:R-:W-:Y:S01]  /*04a0*/  IMAD.MOV.U32 R7, RZ, RZ, R9 ;  /* 0x000000ffff077224 */ /* 0x000fe200078e0009 */
[----:B------:R-:W-:Y:S02]  /*04b0*/  FSEL R13, R6, 1.875, P2 ;  /* 0x3ff00000060d7808 */ /* 0x000fe40001000000 */
[----:B------:R-:W-:Y:S02]  /*04c0*/  FSEL R12, R12, RZ, P2 ;  /* 0x000000ff0c0c7208 */ /* 0x000fe40001000000 */
[----:B------:R-:W-:-:S07]  /*04d0*/  MOV R6, 0x4f0 ;  /* 0x000004f000067802 */ /* 0x000fce0000000f00 */
[----:B------:R-:W-:Y:S05]  /*04e0*/  CALL.REL.NOINC `($_Z23UpdateWeightsAdamKernel9LayerDataPdddddi$__internal_accurate_pow) ;  /* 0x0000008400207944 */ /* 0x000fea0003c00000 */
[----:B------:R-:W0:Y:S01]  /*04f0*/  LDC.64 R6, c[0x0][0x3f8] ;  /* 0x0000fe00ff067b82 */ /* 0x000e220000000a00 */
[----:B------:R-:W-:Y:S02]  /*0500*/  IMAD.MOV.U32 R10, RZ, RZ, R5 ;  /* 0x000000ffff0a7224 */ /* 0x000fe400078e0005 */
[----:B------:R-:W-:-:S05]  /*0510*/  IMAD.MOV.U32 R11, RZ, RZ, R14 ;  /* 0x000000ffff0b7224 */ /* 0x000fca00078e000e */
[----:B------:R-:W1:Y:S01]  /*0520*/  LDC R0, c[0x0][0x3fc] ;  /* 0x0000ff00ff007b82 */ /* 0x000e620000000800 */
[----:B------:R-:W-:-:S10]  /*0530*/  DADD R10, -RZ, -R10 ;  /* 0x00000000ff0a7229 */ /* 0x000fd4000000090a */
[----:B------:R-:W-:Y:S02]  /*0540*/  FSEL R10, R10, R5, !P1 ;  /* 0x000000050a0a7208 */ /* 0x000fe40004800000 */
[----:B------:R-:W-:Y:S01]  /*0550*/  FSEL R11, R11, R14, !P1 ;  /* 0x0000000e0b0b7208 */ /* 0x000fe20004800000 */
[----:B0-----:R-:W-:Y:S02]  /*0560*/  DSETP.NEU.AND P3, PT, R6, RZ, PT ;  /* 0x000000ff0600722a */ /* 0x001fe40003f6d000 */
[----:B------:R-:W-:-:S04]  /*0570*/  DADD R8, R2, R6 ;  /* 0x0000000002087229 */ /* 0x000fc80000000006 */
[----:B------:R-:W-:Y:S02]  /*0580*/  ISETP.GE.OR P4, PT, R3, RZ, P3 ;  /* 0x000000ff0300720c */ /* 0x000fe40001f86670 */
[----:B-1----:R-:W-:-:S04]  /*0590*/  ISETP.GE.AND P2, PT, R0, RZ, PT ;  /* 0x000000ff0000720c */ /* 0x002fc80003f46270 */
[----:B------:R-:W-:Y:S02]  /*05a0*/  LOP3.LUT R8, R9, 0x7ff00000, RZ, 0xc0, !PT ;  /* 0x7ff0000009087812 */ /* 0x000fe400078ec0ff */
[----:B------:R-:W-:Y:S01]  /*05b0*/  @!P3 DSETP.NEU.AND P0, PT, |R2|, 0.5, !P1 ;  /* 0x3fe000000200b42a */ /* 0x000fe20004f0d200 */
[----:B------:R-:W-:Y:S02]  /*05c0*/  FSEL R9, R11, R14, !P2 ;  /* 0x0000000e0b097208 */ /* 0x000fe40005000000 */
[----:B------:R-:W-:Y:S02]  /*05d0*/  ISETP.NE.AND P1, PT, R8, 0x7ff00000, PT ;  /* 0x7ff000000800780c */ /* 0x000fe40003f25270 */
[----:B------:R-:W-:Y:S02]  /*05e0*/  FSEL R8, R10, R5, !P2 ;  /* 0x000000050a087208 */ /* 0x000fe40005000000 */
[----:B------:R-:W-:Y:S02]  /*05f0*/  @!P3 SEL R0, R0, RZ, P0 ;  /* 0x000000ff0000b207 */ /* 0x000fe40000000000 */
[----:B------:R-:W-:-:S02]  /*0600*/  @!P3 MOV R8, RZ ;  /* 0x000000ff0008b202 */ /* 0x000fc40000000f00 */
[----:B------:R-:W-:-:S05]  /*0610*/  @!P4 LOP3.LUT R0, R0, 0x7ff00000, RZ, 0xfc, !PT ;  /* 0x7ff000000000c812 */ /* 0x000fca00078efcff */
[----:B------:R-:W-:Y:S01]  /*0620*/  @!P3 IMAD.MOV.U32 R9, RZ, RZ, R0 ;  /* 0x000000ffff09b224 */ /* 0x000fe200078e0000 */
[----:B------:R-:W-:Y:S06]  /*0630*/  @P1 BRA `(.L_x_80) ;  /* 0x0000000000341947 */ /* 0x000fec0003800000 */
[----:B------:R-:W-:-:S14]  /*0640*/  DSETP.NAN.AND P1, PT, R6, R6, PT ;  /* 0x000000060600722a */ /* 0x000fdc0003f28000 */
[----:B------:R-:W-:Y:S01]  /*0650*/  @P1 DADD R8, R2, R6 ;  /* 0x0000000002081229 */ /* 0x000fe20000000006 */
[----:B------:R-:W-:Y:S10]  /*0660*/  @P1 BRA `(.L_x_80) ;  /* 0x0000000000281947 */ /* 0x000ff40003800000 */
[----:B------:R-:W-:-:S14]  /*0670*/  DSETP.NEU.AND P1, PT, |R6|, +INF , PT ;  /* 0x7ff000000600742a */ /* 0x000fdc0003f2d200 */
[----:B------:R-:W-:Y:S05]  /*0680*/  @P1 BRA `(.L_x_80) ;  /* 0x0000000000201947 */ /* 0x000fea0003800000 */
[C---:B------:R-:W-:Y:S01]  /*0690*/  ISETP.GE.AND P1, PT, R3.reuse, RZ, PT ;  /* 0x000000ff0300720c */ /* 0x040fe20003f26270 */
[----:B------:R-:W-:Y:S01]  /*06a0*/  IMAD.MOV.U32 R8, RZ, RZ, RZ ;  /* 0x000000ffff087224 */ /* 0x000fe200078e00ff */
[----:B------:R-:W-:Y:S02]  /*06b0*/  LOP3.LUT R2, R3, 0x7fffffff, RZ, 0xc0, !PT ;  /* 0x7fffffff03027812 */ /* 0x000fe400078ec0ff */
[----:B------:R-:W-:Y:S02]  /*06c0*/  SEL R9, RZ, 0x7ff00000, !P1 ;  /* 0x7ff00000ff097807 */ /* 0x000fe40004800000 */
[----:B------:R-:W-:-:S03]  /*06d0*/  ISETP.NE.AND P1, PT, R2, 0x3fe00000, PT ;  /* 0x3fe000000200780c */ /* 0x000fc60003f25270 */
[----:B------:R-:W-:-:S05]  /*06e0*/  VIADD R0, R9, 0x80000000 ;  /* 0x8000000009007836 */ /* 0x000fca0000000000 */
[----:B------:R-:W-:-:S04]  /*06f0*/  SEL R0, R0, R9, P1 ;  /* 0x0000000900007207 */ /* 0x000fc80000800000 */
[----:B------:R-:W-:-:S07]  /*0700*/  @!P2 SEL R9, R0, R9, P0 ;  /* 0x000000090009a207 */ /* 0x000fce0000000000 */
.L_x_80:
[----:B------:R-:W0:Y:S01]  /*0710*/  LDCU UR5, c[0x0][0x3cc] ;  /* 0x00007980ff0577ac */ /* 0x000e220008000800 */
[----:B------:R-:W1:Y:S01]  /*0720*/  LDC.64 R16, c[0x0][0x398] ;  /* 0x0000e600ff107b82 */ /* 0x000e620000000a00 */
[----:B------:R-:W-:Y:S01]  /*0730*/  DSETP.NEU.AND P0, PT, R6, 1, PT ;  /* 0x3ff000000600742a */ /* 0x000fe20003f0d000 */
[----:B------:R-:W2:Y:S01]  /*0740*/  LDCU UR4, c[0x0][0x400] ;  /* 0x00008000ff0477ac */ /* 0x000ea20008000800 */
[----:B------:R-:W3:Y:S01]  /*0750*/  LDCU.64 UR20, c[0x0][0x358] ;  /* 0x00006b00ff1477ac */ /* 0x000ee20008000a00 */
[----:B0-----:R-:W-:Y:S01]  /*0760*/  UISETP.GE.AND UP0, UPT, UR5, 0x1, UPT ;  /* 0x000000010500788c */ /* 0x001fe2000bf06270 */
[----:B--2---:R-:W-:Y:S01]  /*0770*/  ISETP.NE.AND P1, PT, RZ, UR4, PT ;  /* 0x00000004ff007c0c */ /* 0x004fe2000bf25270 */
[----:B-1----:R-:W-:-:S03]  /*0780*/  IMAD.WIDE R16, R4, 0x8, R16 ;  /* 0x0000000804107825 */ /* 0x002fc600078e0210 */
[----:B------:R-:W-:Y:S02]  /*0790*/  FSEL R14, R8, RZ, P1 ;  /* 0x000000ff080e7208 */ /* 0x000fe40000800000 */
[----:B------:R-:W-:Y:S02]  /*07a0*/  FSEL R8, R9, 1.875, P1 ;  /* 0x3ff0000009087808 */ /* 0x000fe40000800000 */
[----:B------:R-:W-:Y:S02]  /*07b0*/  FSEL R14, R14, RZ, P0 ;  /* 0x000000ff0e0e7208 */ /* 0x000fe40000000000 */
[----:B------:R-:W-:Y:S01]  /*07c0*/  FSEL R15, R8, 1.875, P0 ;  /* 0x3ff00000080f7808 */ /* 0x000fe20000000000 */
[----:B---3--:R-:W-:Y:S06]  /*07d0*/  BRA.U !UP0, `(.L_x_81) ;  /* 0x0000007108347547 */ /* 0x008fec000b800000 */
[----:B------:R-:W0:Y:S01]  /*07e0*/  LDC.64 R2, c[0x0][0x3f0] ;  /* 0x0000fc00ff027b82 */ /* 0x000e220000000a00 */
[----:B------:R-:W1:Y:S01]  /*07f0*/  LDCU.64 UR6, c[0x0][0x3e8] ;  /* 0x00007d00ff0677ac */ /* 0x000e620008000a00 */
[----:B------:R-:W-:Y:S01]  /*0800*/  DADD R6, -R6, 1 ;  /* 0x3ff0000006067429 */ /* 0x000fe20000000100 */
[----:B------:R-:W-:Y:S01]  /*0810*/  IMAD R5, R4, UR5, RZ ;  /* 0x0000000504057c24 */ /* 0x000fe2000f8e02ff */
[----:B------:R-:W-:Y:S02]  /*0820*/  DADD R18, -R12, 1 ;  /* 0x3ff000000c127429 */ /* 0x000fe40000000100 */
[----:B------:R-:W-:-:S06]  /*0830*/  DADD R20, -R14, 1 ;  /* 0x3ff000000e147429 */ /* 0x000fcc0000000100 */
[----:B------:R-:W-:Y:S02]  /*0840*/  R2UR UR18, R6 ;  /* 0x00000000061272ca */ /* 0x000fe400000e0000 */
[----:B------:R-:W-:Y:S01]  /*0850*/  R2UR UR19, R7 ;  /* 0x00000000071372ca */ /* 0x000fe200000e0000 */
[----:B-1----:R-:W-:Y:S02]  /*0860*/  DSETP.LT.AND P0, PT, RZ, UR6, PT ;  /* 0x00000006ff007e2a */ /* 0x002fe4000bf01000 */
[----:B0-----:R-:W-:-:S10]  /*0870*/  DADD R2, -R2, 1 ;  /* 0x3ff0000002027429 */ /* 0x001fd40000000100 */
[----:B------:R-:W-:Y:S02]  /*0880*/  R2UR UR16, R2 ;  /* 0x00000000021072ca */ /* 0x000fe400000e0000 */
[----:B------:R-:W-:Y:S01]  /*0890*/  R2UR UR17, R3 ;  /* 0x00000000031172ca */ /* 0x000fe200000e0000 */
[----:B------:R-:W-:-:S14]  /*08a0*/  @!P0 BRA `(.L_x_82) ;  /* 0x0000003800308947 */ /* 0x000fdc0003800000 */
[----:B------:R-:W-:Y:S02]  /*08b0*/  UISETP.GE.U32.AND UP0, UPT, UR5, 0x4, UPT ;  /* 0x000000040500788c */ /* 0x000fe4000bf06070 */
[----:B------:R-:W-:Y:S01]  /*08c0*/  ULOP3.LUT UR11, UR5, 0x3, URZ, 0xc0, !UPT ;  /* 0x00000003050b7892 */ /* 0x000fe2000f8ec0ff */
[----:B------:R-:W-:-:S06]  /*08d0*/  UMOV UR4, URZ ;  /* 0x000000ff00047c82 */ /* 0x000fcc0008000000 */
[----:B------:R-:W-:Y:S05]  /*08e0*/  BRA.U !UP0, `(.L_x_83) ;  /* 0x0000001d08ec7547 */ /* 0x000fea000b800000 */
[----:B------:R-:W0:Y:S01]  /*08f0*/  LDCU.128 UR12, c[0x0][0x3a0] ;  /* 0x00007400ff0c77ac */ /* 0x000e220008000c00 */
[----:B------:R-:W-:Y:S01]  /*0900*/  MOV R6, R5 ;  /* 0x0000000500067202 */ /* 0x000fe20000000f00 */
[----:B------:R-:W1:Y:S01]  /*0910*/  LDCU.64 UR6, c[0x0][0x3d8] ;  /* 0x00007b00ff0677ac */ /* 0x000e620008000a00 */
[----:B------:R-:W-:Y:S01]  /*0920*/  ULOP3.LUT UR4, UR5, 0x7ffffffc, URZ, 0xc0, !UPT ;  /* 0x7ffffffc05047892 */ /* 0x000fe2000f8ec0ff */
[----:B------:R-:W2:Y:S01]  /*0930*/  LDCU.64 UR22, c[0x0][0x3e0] ;  /* 0x00007c00ff1677ac */ /* 0x000ea20008000a00 */
[----:B------:R-:W3:Y:S01]  /*0940*/  LDCU.64 UR28, c[0x0][0x3e8] ;  /* 0x00007d00ff1c77ac */ /* 0x000ee20008000a00 */
[----:B0-----:R-:W-:Y:S02]  /*0950*/  UIADD3 UR9, UP0, UPT, UR14, 0x10, URZ ;  /* 0x000000100e097890 */ /* 0x001fe4000ff1e0ff */
[----:B------:R-:W-:Y:S02]  /*0960*/  UIADD3 UR5, UP1, UPT, UR12, 0x10, URZ ;  /* 0x000000100c057890 */ /* 0x000fe4000ff3e0ff */
[----:B-1----:R-:W-:Y:S01]  /*0970*/  UIADD3 UR6, UP2, UPT, UR6, 0x10, URZ ;  /* 0x0000001006067890 */ /* 0x002fe2000ff5e0ff */
[----:B------:R-:W0:Y:S01]  /*0980*/  LDCU.128 UR24, c[0x0][0x3f0] ;  /* 0x00007e00ff1877ac */ /* 0x000e220008000c00 */
[----:B------:R-:W-:-:S02]  /*0990*/  UIADD3.X UR10, UPT, UPT, URZ, UR15, URZ, UP0, !UPT ;  /* 0x0000000fff0a7290 */ /* 0x000fc400087fe4ff */
[----:B------:R-:W-:Y:S02]  /*09a0*/  UIADD3.X UR8, UPT, UPT, URZ, UR13, URZ, UP1, !UPT ;  /* 0x0000000dff087290 */ /* 0x000fe40008ffe4ff */
[----:B------:R-:W-:Y:S02]  /*09b0*/  UIADD3.X UR7, UPT, UPT, URZ, UR7, URZ, UP2, !UPT ;  /* 0x00000007ff077290 */ /* 0x000fe400097fe4ff */
[----:B--23--:R-:W-:-:S12]  /*09c0*/  UIADD3 UR12, UPT, UPT, -UR4, URZ, URZ ;  /* 0x000000ff040c7290 */ /* 0x00cfd8000fffe1ff */
.L_x_116:
[----:B-1----:R-:W1:Y:S01]  /*09d0*/  LDC.64 R26, c[0x0][0x380] ;  /* 0x0000e000ff1a7b82 */ /* 0x002e620000000a00 */
[----:B------:R-:W-:Y:S01]  /*09e0*/  IMAD.U32 R28, RZ, RZ, UR6 ;  /* 0x00000006ff1c7e24 */ /* 0x000fe2000f8e00ff */
[----:B------:R-:W-:Y:S01]  /*09f0*/  MOV R3, UR8 ;  /* 0x0000000800037c02 */ /* 0x000fe20008000f00 */
[----:B------:R-:W-:Y:S01]  /*0a00*/  IMAD.U32 R29, RZ, RZ, UR7 ;  /* 0x00000007ff1d7e24 */ /* 0x000fe2000f8e00ff */
[----:B------:R-:W2:Y:S01]  /*0a10*/  LDG.E.64 R8, desc[UR20][R16.64] ;  /* 0x0000001410087981 */ /* 0x000ea2000c1e1b00 */
[----:B------:R-:W-:-:S03]  /*0a20*/  IMAD.U32 R2, RZ, RZ, UR5 ;  /* 0x00000005ff027e24 */ /* 0x000fc6000f8e00ff */
[----:B------:R-:W2:Y:S01]  /*0a30*/  LDG.E.64 R10, desc[UR20][R28.64+-0x10] ;  /* 0xfffff0141c0a7981 */ /* 0x000ea2000c1e1b00 */
[----:B------:R-:W-:-:S05]  /*0a40*/  IMAD.WIDE R2, R6, 0x8, R2 ;  /* 0x0000000806027825 */ /* 0x000fca00078e0202 */
[----:B------:R-:W0:Y:S01]  /*0a50*/  LDG.E.64 R24, desc[UR20][R2.64+-0x10] ;  /* 0xfffff01402187981 */ /* 0x000e22000c1e1b00 */
[----:B-1----:R-:W-:-:S05]  /*0a60*/  IMAD.WIDE R26, R6, 0x8, R26 ;  /* 0x00000008061a7825 */ /* 0x002fca00078e021a */
[----:B------:R-:W3:Y:S01]  /*0a70*/  LDG.E.64 R22, desc[UR20][R26.64] ;  /* 0x000000141a167981 */ /* 0x000ee2000c1e1b00 */
[----:B--2---:R-:W-:Y:S02]  /*0a80*/  DMUL R8, R8, R10 ;  /* 0x0000000a08087228 */ /* 0x004fe40000000000 */
[----:B0-----:R-:W-:-:S06]  /*0a90*/  DMUL R24, R24, UR24 ;  /* 0x0000001818187c28 */ /* 0x001fcc0008000000 */
[----:B---3--:R-:W-:Y:S01]  /*0aa0*/  DFMA R22, R22, UR28, -R8 ;  /* 0x0000001c16167c2b */ /* 0x008fe20008000808 */
[----:B------:R-:W-:Y:S02]  /*0ab0*/  IMAD.U32 R8, RZ, RZ, UR9 ;  /* 0x00000009ff087e24 */ /* 0x000fe4000f8e00ff */
[----:B------:R-:W-:-:S05]  /*0ac0*/  IMAD.U32 R9, RZ, RZ, UR10 ;  /* 0x0000000aff097e24 */ /* 0x000fca000f8e00ff */
[----:B------:R-:W-:Y:S01]  /*0ad0*/  DFMA R10, R22, UR16, R24 ;  /* 0x00000010160a7c2b */ /* 0x000fe20008000018 */
[----:B------:R-:W-:-:S06]  /*0ae0*/  IMAD.WIDE R24, R6, 0x8, R8 ;  /* 0x0000000806187825 */ /* 0x000fcc00078e0208 */
[----:B------:R0:W-:Y:S04]  /*0af0*/  STG.E.64 desc[UR20][R2.64+-0x10], R10 ;  /* 0xfffff00a02007986 */ /* 0x0001e8000c101b14 */
[----:B------:R-:W2:Y:S01]  /*0b00*/  LDG.E.64 R8, desc[UR20][R24.64+-0x10] ;  /* 0xfffff01418087981 */ /* 0x000ea2000c1e1b00 */
[----:B------:R-:W-:Y:S02]  /*0b10*/  DMUL R28, R22, UR18 ;  /* 0x00000012161c7c28 */ /* 0x000fe40008000000 */
[----:B--2---:R-:W-:-:S08]  /*0b20*/  DMUL R8, R8, UR26 ;  /* 0x0000001a08087c28 */ /* 0x004fd00008000000 */
[----:B------:R-:W-:-:S07]  /*0b30*/  DFMA R22, R22, R28, R8 ;  /* 0x0000001c1616722b */ /* 0x000fce0000000008 */
[----:B------:R1:W-:Y:S04]  /*0b40*/  STG.E.64 desc[UR20][R24.64+-0x10], R22 ;  /* 0xfffff01618007986 */ /* 0x0003e8000c101b14 */
[----:B------:R-:W2:Y:S01]  /*0b50*/  LDG.E.64 R8, desc[UR20][R2.64+-0x10] ;  /* 0xfffff01402087981 */ /* 0x000ea2000c1e1b00 */
[----:B------:R-:W3:Y:S01]  /*0b60*/  MUFU.RCP64H R29, R19 ;  /* 0x00000013001d7308 */ /* 0x000ee20000001800 */
[----:B------:R-:W-:-:S06]  /*0b70*/  IMAD.MOV.U32 R28, RZ, RZ, 0x1 ;  /* 0x00000001ff1c7424 */ /* 0x000fcc00078e00ff */
[----:B---3--:R-:W-:-:S08]  /*0b80*/  DFMA R30, -R18, R28, 1 ;  /* 0x3ff00000121e742b */ /* 0x008fd0000000011c */
[----:B------:R-:W-:-:S08]  /*0b90*/  DFMA R30, R30, R30, R30 ;  /* 0x0000001e1e1e722b */ /* 0x000fd0000000001e */
[----:B------:R-:W-:-:S08]  /*0ba0*/  DFMA R30, R28, R30, R28 ;  /* 0x0000001e1c1e722b */ /* 0x000fd0000000001c */
[----:B0-----:R-:W-:-:S08]  /*0bb0*/  DFMA R10, -R18, R30, 1 ;  /* 0x3ff00000120a742b */ /* 0x001fd0000000011e */
[----:B------:R-:W-:Y:S01]  /*0bc0*/  DFMA R10, R30, R10, R30 ;  /* 0x0000000a1e0a722b */ /* 0x000fe2000000001e */
[----:B------:R-:W-:Y:S07]  /*0bd0*/  BSSY.RECONVERGENT B1, `(.L_x_84) ;  /* 0x000000e000017945 */ /* 0x000fee0003800200 */
[----:B--2---:R-:W-:-:S08]  /*0be0*/  DMUL R32, R8, R10 ;  /* 0x0000000a08207228 */ /* 0x004fd00000000000 */
[----:B------:R-:W-:-:S08]  /*0bf0*/  DFMA R28, -R18, R32, R8 ;  /* 0x00000020121c722b */ /* 0x000fd00000000108 */
[----:B------:R-:W-:Y:S01]  /*0c00*/  DFMA R32, R10, R28, R32 ;  /* 0x0000001c0a20722b */ /* 0x000fe20000000020 */
[----:B------:R-:W-:-:S09]  /*0c10*/  FSETP.GEU.AND P1, PT, |R9|, 6.5827683646048100446e-37, PT ;  /* 0x036000000900780b */ /* 0x000fd20003f2e200 */
[----:B------:R-:W-:-:S05]  /*0c20*/  FFMA R0, RZ, R19, R33 ;  /* 0x00000013ff007223 */ /* 0x000fca0000000021 */
[----:B------:R-:W-:-:S13]  /*0c30*/  FSETP.GT.AND P0, PT, |R0|, 1.469367938527859385e-39, PT ;  /* 0x001000000000780b */ /* 0x000fda0003f04200 */
[----:B-1----:R-:W-:Y:S05]  /*0c40*/  @P0 BRA P1, `(.L_x_85) ;  /* 0x0000000000180947 */ /* 0x002fea0000800000 */
[----:B------:R-:W-:Y:S01]  /*0c50*/  MOV R30, R18 ;  /* 0x00000012001e7202 */ /* 0x000fe20000000f00 */
[----:B------:R-:W-:Y:S01]  /*0c60*/  IMAD.MOV.U32 R31, RZ, RZ, R19 ;  /* 0x000000ffff1f7224 */ /* 0x000fe200078e0013 */
[----:B------:R-:W-:-:S07]  /*0c70*/  MOV R0, 0xc90 ;  /* 0x00000c9000007802 */ /* 0x000fce0000000f00 */
[----:B------:R-:W-:Y:S05]  /*0c80*/  CALL.REL.NOINC `($__internal_2_$__cuda_sm20_div_rn_f64_full) ;  /* 0x0000007000f07944 */ /* 0x000fea0003c00000 */
[----:B------:R-:W-:Y:S02]  /*0c90*/  IMAD.MOV.U32 R32, RZ, RZ, R8 ;  /* 0x000000ffff207224 */ /* 0x000fe400078e0008 */
[----:B------:R-:W-:-:S07]  /*0ca0*/  IMAD.MOV.U32 R33, RZ, RZ, R7 ;  /* 0x000000ffff217224 */ /* 0x000fce00078e0007 */
.L_x_85:
[----:B------:R-:W-:Y:S05]  /*0cb0*/  BSYNC.RECONVERGENT B1 ;  /* 0x0000000000017941 */ /* 0x000fea0003800200 */
.L_x_84:
[----:B------:R-:W0:Y:S01]  /*0cc0*/  MUFU.RCP64H R9, R21 ;  /* 0x0000001500097308 */ /* 0x000e220000001800 */
[----:B------:R-:W-:Y:S01]  /*0cd0*/  MOV R8, 0x1 ;  /* 0x0000000100087802 */ /* 0x000fe20000000f00 */
[----:B------:R-:W-:Y:S01]  /*0ce0*/  BSSY.RECONVERGENT B1, `(.L_x_86) ;  /* 0x0000015000017945 */ /* 0x000fe20003800200 */
[----:B------:R-:W-:-:S04]  /*0cf0*/  FSETP.GEU.AND P1, PT, |R23|, 6.5827683646048100446e-37, PT ;  /* 0x036000001700780b */ /* 0x000fc80003f2e200 */
        /* <DEDUP_REMOVED lines=12> */
[----:B------:R-:W-:Y:S01]  /*0dc0*/  MOV R31, R21 ;  /* 0x00000015001f7202 */ /* 0x000fe20000000f00 */
[----:B------:R-:W-:Y:S01]  /*0dd0*/  IMAD.MOV.U32 R9, RZ, RZ, R23 ;  /* 0x000000ffff097224 */ /* 0x000fe200078e0017 */
[----:B------:R-:W-:Y:S01]  /*0de0*/  MOV R0, 0xe10 ;  /* 0x00000e1000007802 */ /* 0x000fe20000000f00 */
[----:B------:R-:W-:-:S07]  /*0df0*/  IMAD.MOV.U32 R30, RZ, RZ, R20 ;  /* 0x000000ffff1e7224 */ /* 0x000fce00078e0014 */
[----:B------:R-:W-:Y:S05]  /*0e00*/  CALL.REL.NOINC `($__internal_2_$__cuda_sm20_div_rn_f64_full) ;  /* 0x0000007000907944 */ /* 0x000fea0003c00000 */
[----:B------:R-:W-:Y:S02]  /*0e10*/  IMAD.MOV.U32 R28, RZ, RZ, R8 ;  /* 0x000000ffff1c7224 */ /* 0x000fe400078e0008 */
[----:B------:R-:W-:-:S07]  /*0e20*/  IMAD.MOV.U32 R29, RZ, RZ, R7 ;  /* 0x000000ffff1d7224 */ /* 0x000fce00078e0007 */
.L_x_87:
[----:B------:R-:W-:Y:S05]  /*0e30*/  BSYNC.RECONVERGENT B1 ;  /* 0x0000000000017941 */ /* 0x000fea0003800200 */
.L_x_86:
[----:B------:R-:W0:Y:S01]  /*0e40*/  MUFU.RSQ64H R31, R29 ;  /* 0x0000001d001f7308 */ /* 0x000e220000001c00 */
[----:B------:R-:W-:Y:S01]  /*0e50*/  VIADD R30, R29, 0xfcb00000 ;  /* 0xfcb000001d1e7836 */ /* 0x000fe20000000000 */
[----:B------:R-:W-:Y:S01]  /*0e60*/  MOV R10, 0x0 ;  /* 0x00000000000a7802 */ /* 0x000fe20000000f00 */
[----:B------:R-:W-:Y:S01]  /*0e70*/  IMAD.MOV.U32 R11, RZ, RZ, 0x3fd80000 ;  /* 0x3fd80000ff0b7424 */ /* 0x000fe200078e00ff */
[----:B------:R-:W-:Y:S01]  /*0e80*/  BSSY.RECONVERGENT B1, `(.L_x_88) ;  /* 0x0000018000017945 */ /* 0x000fe20003800200 */
[----:B------:R-:W-:Y:S01]  /*0e90*/  DMUL R22, R32, UR22 ;  /* 0x0000001620167c28 */ /* 0x000fe20008000000 */
[----:B------:R-:W-:Y:S01]  /*0ea0*/  ISETP.GE.U32.AND P0, PT, R30, 0x7ca00000, PT ;  /* 0x7ca000001e00780c */ /* 0x000fe20003f06070 */
[----:B0-----:R-:W-:-:S08]  /*0eb0*/  DMUL R8, R30, R30 ;  /* 0x0000001e1e087228 */ /* 0x001fd00000000000 */
[----:B------:R-:W-:-:S08]  /*0ec0*/  DFMA R8, -R8, R28, 1 ;  /* 0x3ff000000808742b */ /* 0x000fd0000000011c */
        /* <DEDUP_REMOVED lines=8> */
[----:B------:R-:W-:Y:S10]  /*0f50*/  @!P0 BRA `(.L_x_89) ;  /* 0x0000000000288947 */ /* 0x000ff40003800000 */
[----:B------:R-:W-:Y:S01]  /*0f60*/  IMAD.MOV.U32 R32, RZ, RZ, R28 ;  /* 0x000000ffff207224 */ /* 0x000fe200078e001c */
[----:B------:R-:W-:Y:S01]  /*0f70*/  MOV R10, R38 ;  /* 0x00000026000a7202 */ /* 0x000fe20000000f00 */
[----:B------:R-:W-:Y:S01]  /*0f80*/  IMAD.MOV.U32 R28, RZ, RZ, R36 ;  /* 0x000000ffff1c7224 */ /* 0x000fe200078e0024 */
[----:B------:R-:W-:Y:S01]  /*0f90*/  MOV R0, R34 ;  /* 0x0000002200007202 */ /* 0x000fe20000000f00 */
[----:B------:R-:W-:Y:S01]  /*0fa0*/  IMAD.MOV.U32 R11, RZ, RZ, R37 ;  /* 0x000000ffff0b7224 */ /* 0x000fe200078e0025 */
[----:B------:R-:W-:Y:S01]  /*0fb0*/  MOV R8, 0xfe0 ;  /* 0x00000fe000087802 */ /* 0x000fe20000000f00 */
[----:B------:R-:W-:-:S07]  /*0fc0*/  IMAD.MOV.U32 R7, RZ, RZ, R35 ;  /* 0x000000ffff077224 */ /* 0x000fce00078e0023 */
[----:B------:R-:W-:Y:S05]  /*0fd0*/  CALL.REL.NOINC `($__internal_3_$__cuda_sm20_dsqrt_rn_f64_mediumpath_v1) ;  /* 0x0000007400ac7944 */ /* 0x000fea0003c00000 */
[----:B------:R-:W-:Y:S02]  /*0fe0*/  IMAD.MOV.U32 R10, RZ, RZ, R0 ;  /* 0x000000ffff0a7224 */ /* 0x000fe400078e0000 */
[----:B------:R-:W-:-:S07]  /*0ff0*/  IMAD.MOV.U32 R11, RZ, RZ, R7 ;  /* 0x000000ffff0b7224 */ /* 0x000fce00078e0007 */
.L_x_89:
[----:B------:R-:W-:Y:S05]  /*1000*/  BSYNC.RECONVERGENT B1 ;  /* 0x0000000000017941 */ /* 0x000fea0003800200 */
.L_x_88:
        /* <DEDUP_REMOVED lines=21> */
[----:B------:R-:W-:Y:S05]  /*1160*/  CALL.REL.NOINC `($__internal_2_$__cuda_sm20_div_rn_f64_full) ;  /* 0x0000006c00b87944 */ /* 0x000fea0003c00000 */
[----:B------:R-:W-:-:S07]  /*1170*/  IMAD.MOV.U32 R9, RZ, RZ, R7 ;  /* 0x000000ffff097224 */ /* 0x000fce00078e0007 */
.L_x_91:
[----:B------:R-:W-:Y:S05]  /*1180*/  BSYNC.RECONVERGENT B1 ;  /* 0x0000000000017941 */ /* 0x000fea0003800200 */
.L_x_90:
[----:B------:R-:W2:Y:S01]  /*1190*/  LDG.E.64 R10, desc[UR20][R26.64] ;  /* 0x000000141a0a7981 */ /* 0x000ea2000c1e1b00 */
[----:B------:R-:W-:Y:S01]  /*11a0*/  MOV R32, UR6 ;  /* 0x0000000600207c02 */ /* 0x000fe20008000f00 */
[----:B------:R-:W-:Y:S02]  /*11b0*/  IMAD.U32 R33, RZ, RZ, UR7 ;  /* 0x00000007ff217e24 */ /* 0x000fe4000f8e00ff */
[----:B------:R-:W3:Y:S01]  /*11c0*/  LDG.E.64 R28, desc[UR20][R26.64+0x8] ;  /* 0x000008141a1c7981 */ /* 0x000ee2000c1e1b00 */
[----:B--2---:R-:W-:-:S07]  /*11d0*/  DADD R10, R10, -R8 ;  /* 0x000000000a0a7229 */ /* 0x004fce0000000808 */
[----:B------:R0:W-:Y:S04]  /*11e0*/  STG.E.64 desc[UR20][R26.64], R10 ;  /* 0x0000000a1a007986 */ /* 0x0001e8000c101b14 */
[----:B------:R-:W2:Y:S04]  /*11f0*/  LDG.E.64 R22, desc[UR20][R32.64+-0x8] ;  /* 0xfffff81420167981 */ /* 0x000ea8000c1e1b00 */
[----:B------:R-:W2:Y:S04]  /*1200*/  LDG.E.64 R8, desc[UR20][R16.64] ;  /* 0x0000001410087981 */ /* 0x000ea8000c1e1b00 */
[----:B------:R-:W4:Y:S01]  /*1210*/  LDG.E.64 R30, desc[UR20][R2.64+-0x8] ;  /* 0xfffff814021e7981 */ /* 0x000f22000c1e1b00 */
[----:B--2---:R-:W-:-:S02]  /*1220*/  DMUL R8, R8, R22 ;  /* 0x0000001608087228 */ /* 0x004fc40000000000 */
[----:B----4-:R-:W-:-:S06]  /*1230*/  DMUL R30, R30, UR24 ;  /* 0x000000181e1e7c28 */ /* 0x010fcc0008000000 */
[----:B---3--:R-:W-:-:S08]  /*1240*/  DFMA R8, R28, UR28, -R8 ;  /* 0x0000001c1c087c2b */ /* 0x008fd00008000808 */
[----:B------:R-:W-:-:S07]  /*1250*/  DFMA R30, R8, UR16, R30 ;  /* 0x00000010081e7c2b */ /* 0x000fce000800001e */
[----:B------:R1:W-:Y:S04]  /*1260*/  STG.E.64 desc[UR20][R2.64+-0x8], R30 ;  /* 0xfffff81e02007986 */ /* 0x0003e8000c101b14 */
[----:B------:R-:W2:Y:S01]  /*1270*/  LDG.E.64 R22, desc[UR20][R24.64+-0x8] ;  /* 0xfffff81418167981 */ /* 0x000ea2000c1e1b00 */
[----:B0-----:R-:W-:Y:S02]  /*1280*/  DMUL R10, R8, UR18 ;  /* 0x00000012080a7c28 */ /* 0x001fe40008000000 */
[----:B--2---:R-:W-:-:S08]  /*1290*/  DMUL R22, R22, UR26 ;  /* 0x0000001a16167c28 */ /* 0x004fd00008000000 */
[----:B------:R-:W-:-:S07]  /*12a0*/  DFMA R22, R8, R10, R22 ;  /* 0x0000000a0816722b */ /* 0x000fce0000000016 */
[----:B------:R1:W-:Y:S04]  /*12b0*/  STG.E.64 desc[UR20][R24.64+-0x8], R22 ;  /* 0xfffff81618007986 */ /* 0x0003e8000c101b14 */
[----:B------:R-:W2:Y:S01]  /*12c0*/  LDG.E.64 R8, desc[UR20][R2.64+-0x8] ;  /* 0xfffff81402087981 */ /* 0x000ea2000c1e1b00 */
[----:B------:R-:W0:Y:S01]  /*12d0*/  MUFU.RCP64H R11, R19 ;  /* 0x00000013000b7308 */ /* 0x000e220000001800 */
[----:B------:R-:W-:-:S06]  /*12e0*/  IMAD.MOV.U32 R10, RZ, RZ, 0x1 ;  /* 0x00000001ff0a7424 */ /* 0x000fcc00078e00ff */
[----:B0-----:R-:W-:-:S08]  /*12f0*/  DFMA R28, -R18, R10, 1 ;  /* 0x3ff00000121c742b */ /* 0x001fd0000000010a */
[----:B------:R-:W-:-:S08]  /*1300*/  DFMA R28, R28, R28, R28 ;  /* 0x0000001c1c1c722b */ /* 0x000fd0000000001c */
[----:B------:R-:W-:-:S08]  /*1310*/  DFMA R28, R10, R28, R10 ;  /* 0x0000001c0a1c722b */ /* 0x000fd0000000000a */
[----:B------:R-:W-:-:S08]  /*1320*/  DFMA R10, -R18, R28, 1 ;  /* 0x3ff00000120a742b */ /* 0x000fd0000000011c */
        /* <DEDUP_REMOVED lines=9> */
[----:B------:R-:W-:Y:S01]  /*13c0*/  IMAD.MOV.U32 R30, RZ, RZ, R18 ;  /* 0x000000ffff1e7224 */ /* 0x000fe200078e0012 */
[----:B------:R-:W-:Y:S02]  /*13d0*/  MOV R31, R19 ;  /* 0x00000013001f7202 */ /* 0x000fe40000000f00 */
[----:B------:R-:W-:-:S07]  /*13e0*/  MOV R0, 0x1400 ;  /* 0x0000140000007802 */ /* 0x000fce0000000f00 */
[----:B------:R-:W-:Y:S05]  /*13f0*/  CALL.REL.NOINC `($__internal_2_$__cuda_sm20_div_rn_f64_full) ;  /* 0x0000006c00147944 */ /* 0x000fea0003c00000 */
[----:B------:R-:W-:Y:S02]  /*1400*/  IMAD.MOV.U32 R32, RZ, RZ, R8 ;  /* 0x000000ffff207224 */ /* 0x000fe400078e0008 */
[----:B------:R-:W-:-:S07]  /*1410*/  IMAD.MOV.U32 R33, RZ, RZ, R7 ;  /* 0x000000ffff217224 */ /* 0x000fce00078e0007 */
.L_x_93:
[----:B------:R-:W-:Y:S05]  /*1420*/  BSYNC.RECONVERGENT B1 ;  /* 0x0000000000017941 */ /* 0x000fea0003800200 */
.L_x_92:
[----:B------:R-:W0:Y:S01]  /*1430*/  MUFU.RCP64H R9, R21 ;  /* 0x0000001500097308 */ /* 0x000e220000001800 */
[----:B------:R-:W-:Y:S01]  /*1440*/  IMAD.MOV.U32 R8, RZ, RZ, 0x1 ;  /* 0x00000001ff087424 */ /* 0x000fe200078e00ff */
[----:B------:R-:W-:Y:S01]  /*1450*/  FSETP.GEU.AND P1, PT, |R23|, 6.5827683646048100446e-37, PT ;  /* 0x036000001700780b */ /* 0x000fe20003f2e200 */
[----:B------:R-:W-:Y:S04]  /*1460*/  BSSY.RECONVERGENT B1, `(.L_x_94) ;  /* 0x0000014000017945 */ /* 0x000fe80003800200 */
        /* <DEDUP_REMOVED lines=13> */
[----:B------:R-:W-:Y:S01]  /*1540*/  MOV R0, 0x1580 ;  /* 0x0000158000007802 */ /* 0x000fe20000000f00 */
[----:B------:R-:W-:Y:S02]  /*1550*/  IMAD.MOV.U32 R30, RZ, RZ, R20 ;  /* 0x000000ffff1e7224 */ /* 0x000fe400078e0014 */
[----:B------:R-:W-:-:S07]  /*1560*/  IMAD.MOV.U32 R31, RZ, RZ, R21 ;  /* 0x000000ffff1f7224 */ /* 0x000fce00078e0015 */
[----:B------:R-:W-:Y:S05]  /*1570*/  CALL.REL.NOINC `($__internal_2_$__cuda_sm20_div_rn_f64_full) ;  /* 0x0000006800b47944 */ /* 0x000fea0003c00000 */
[----:B------:R-:W-:Y:S01]  /*1580*/  MOV R28, R8 ;  /* 0x00000008001c7202 */ /* 0x000fe20000000f00 */
[----:B------:R-:W-:-:S07]  /*1590*/  IMAD.MOV.U32 R29, RZ, RZ, R7 ;  /* 0x000000ffff1d7224 */ /* 0x000fce00078e0007 */
.L_x_95:
[----:B------:R-:W-:Y:S05]  /*15a0*/  BSYNC.RECONVERGENT B1 ;  /* 0x0000000000017941 */ /* 0x000fea0003800200 */
.L_x_94:
        /* <DEDUP_REMOVED lines=18> */
[----:B------:R-:W-:Y:S01]  /*16d0*/  MOV R32, R28 ;  /* 0x0000001c00207202 */ /* 0x000fe20000000f00 */
[----:B------:R-:W-:Y:S01]  /*16e0*/  IMAD.MOV.U32 R10, RZ, RZ, R38 ;  /* 0x000000ffff0a7224 */ /* 0x000fe200078e0026 */
[----:B------:R-:W-:Y:S01]  /*16f0*/  MOV R7, R35 ;  /* 0x0000002300077202 */ /* 0x000fe20000000f00 */
[----:B------:R-:W-:Y:S01]  /*1700*/  IMAD.MOV.U32 R28, RZ, RZ, R36 ;  /* 0x000000ffff1c7224 */ /* 0x000fe200078e0024 */
[----:B------:R-:W-:Y:S01]  /*1710*/  MOV R8, 0x1750 ;  /* 0x0000175000087802 */ /* 0x000fe20000000f00 */
[----:B------:R-:W-:Y:S02]  /*1720*/  IMAD.MOV.U32 R11, RZ, RZ, R37 ;  /* 0x000000ffff0b7224 */ /* 0x000fe400078e0025 */
[----:B------:R-:W-:-:S07]  /*1730*/  IMAD.MOV.U32 R0, RZ, RZ, R34 ;  /* 0x000000ffff007224 */ /* 0x000fce00078e0022 */
[----:B------:R-:W-:Y:S05]  /*1740*/  CALL.REL.NOINC `($__internal_3_$__cuda_sm20_dsqrt_rn_f64_mediumpath_v1) ;  /* 0x0000006c00d07944 */ /* 0x000fea0003c00000 */
[----:B------:R-:W-:Y:S02]  /*1750*/  IMAD.MOV.U32 R10, RZ, RZ, R0 ;  /* 0x000000ffff0a7224 */ /* 0x000fe400078e0000 */
[----:B------:R-:W-:-:S07]  /*1760*/  IMAD.MOV.U32 R11, RZ, RZ, R7 ;  /* 0x000000ffff0b7224 */ /* 0x000fce00078e0007 */
.L_x_97:
[----:B------:R-:W-:Y:S05]  /*1770*/  BSYNC.RECONVERGENT B1 ;  /* 0x0000000000017941 */ /* 0x000fea0003800200 */
.L_x_96:
        /* <DEDUP_REMOVED lines=21> */
[----:B------:R-:W-:Y:S05]  /*18d0*/  CALL.REL.NOINC `($__internal_2_$__cuda_sm20_div_rn_f64_full) ;  /* 0x0000006400dc7944 */ /* 0x000fea0003c00000 */
[----:B------:R-:W-:-:S07]  /*18e0*/  IMAD.MOV.U32 R9, RZ, RZ, R7 ;  /* 0x000000ffff097224 */ /* 0x000fce00078e0007 */
.L_x_99:
[----:B------:R-:W-:Y:S05]  /*18f0*/  BSYNC.RECONVERGENT B1 ;  /* 0x0000000000017941 */ /* 0x000fea0003800200 */
.L_x_98:
[----:B------:R-:W2:Y:S01]  /*1900*/  LDG.E.64 R10, desc[UR20][R26.64+0x8] ;  /* 0x000008141a0a7981 */ /* 0x000ea2000c1e1b00 */
[----:B------:R-:W-:Y:S01]  /*1910*/  IMAD.U32 R32, RZ, RZ, UR6 ;  /* 0x00000006ff207e24 */ /* 0x000fe2000f8e00ff */
[----:B------:R-:W-:Y:S02]  /*1920*/  MOV R33, UR7 ;  /* 0x0000000700217c02 */ /* 0x000fe40008000f00 */
        /* <DEDUP_REMOVED lines=33> */
[----:B------:R-:W-:Y:S01]  /*1b40*/  MOV R0, 0x1b70 ;  /* 0x00001b7000007802 */ /* 0x000fe20000000f00 */
[----:B------:R-:W-:-:S07]  /*1b50*/  IMAD.MOV.U32 R31, RZ, RZ, R19 ;  /* 0x000000ffff1f7224 */ /* 0x000fce00078e0013 */
[----:B------:R-:W-:Y:S05]  /*1b60*/  CALL.REL.NOINC `($__internal_2_$__cuda_sm20_div_rn_f64_full) ;  /* 0x0000006400387944 */ /* 0x000fea0003c00000 */
[----:B------:R-:W-:Y:S01]  /*1b70*/  MOV R32, R8 ;  /* 0x0000000800207202 */ /* 0x000fe20000000f00 */
[----:B------:R-:W-:-:S07]  /*1b80*/  IMAD.MOV.U32 R33, RZ, RZ, R7 ;  /* 0x000000ffff217224 */ /* 0x000fce00078e0007 */
.L_x_101:
[----:B------:R-:W-:Y:S05]  /*1b90*/  BSYNC.RECONVERGENT B1 ;  /* 0x0000000000017941 */ /* 0x000fea0003800200 */
.L_x_100:
        /* <DEDUP_REMOVED lines=21> */
[----:B------:R-:W-:Y:S01]  /*1cf0*/  IMAD.MOV.U32 R28, RZ, RZ, R8 ;  /* 0x000000ffff1c7224 */ /* 0x000fe200078e0008 */
[----:B------:R-:W-:-:S07]  /*1d00*/  MOV R29, R7 ;  /* 0x00000007001d7202 */ /* 0x000fce0000000f00 */
.L_x_103:
[----:B------:R-:W-:Y:S05]  /*1d10*/  BSYNC.RECONVERGENT B1 ;  /* 0x0000000000017941 */ /* 0x000fea0003800200 */
.L_x_102:
[----:B------:R-:W0:Y:S01]  /*1d20*/  MUFU.RSQ64H R31, R29 ;  /* 0x0000001d001f7308 */ /* 0x000e220000001c00 */
[----:B------:R-:W-:Y:S01]  /*1d30*/  VIADD R30, R29, 0xfcb00000 ;  /* 0xfcb000001d1e7836 */ /* 0x000fe20000000000 */
[----:B------:R-:W-:Y:S01]  /*1d40*/  BSSY.RECONVERGENT B1, `(.L_x_104) ;  /* 0x000001a000017945 */ /* 0x000fe20003800200 */
[----:B------:R-:W-:Y:S01]  /*1d50*/  IMAD.MOV.U32 R10, RZ, RZ, 0x0 ;  /* 0x00000000ff0a7424 */ /* 0x000fe200078e00ff */
[----:B------:R-:W-:Y:S01]  /*1d60*/  DMUL R22, R32, UR22 ;  /* 0x0000001620167c28 */ /* 0x000fe20008000000 */
[----:B------:R-:W-:Y:S01]  /*1d70*/  IMAD.MOV.U32 R11, RZ, RZ, 0x3fd80000 ;  /* 0x3fd80000ff0b7424 */ /* 0x000fe200078e00ff */
[----:B------:R-:W-:Y:S01]  /*1d80*/  ISETP.GE.U32.AND P0, PT, R30, 0x7ca00000, PT ;  /* 0x7ca000001e00780c */ /* 0x000fe20003f06070 */
[----:B0-----:R-:W-:-:S08]  /*1d90*/  DMUL R8, R30, R30 ;  /* 0x0000001e1e087228 */ /* 0x001fd00000000000 */
[----:B------:R-:W-:-:S08]  /*1da0*/  DFMA R8, -R8, R28, 1 ;  /* 0x3ff000000808742b */ /* 0x000fd0000000011c */
[----:B------:R-:W-:Y:S02]  /*1db0*/  DFMA R10, R8, R10, 0.5 ;  /* 0x3fe00000080a742b */ /* 0x000fe4000000000a */
[----:B------:R-:W-:-:S08]  /*1dc0*/  DMUL R8, R30, R8 ;  /* 0x000000081e087228 */ /* 0x000fd00000000000 */
[----:B------:R-:W-:-:S08]  /*1dd0*/  DFMA R38, R10, R8, R30 ;  /* 0x000000080a26722b */ /* 0x000fd0000000001e */
[----:B------:R-:W-:Y:S02]  /*1de0*/  DMUL R34, R38, R28 ;  /* 0x0000001c26227228 */ /* 0x000fe40000000000 */
[----:B------:R-:W-:Y:S01]  /*1df0*/  IADD3 R9, PT, PT, R39, -0x100000, RZ ;  /* 0xfff0000027097810 */ /* 0x000fe20007ffe0ff */
[----:B------:R-:W-:-:S05]  /*1e00*/  IMAD.MOV.U32 R8, RZ, RZ, R38 ;  /* 0x000000ffff087224 */ /* 0x000fca00078e0026 */
[----:B------:R-:W-:-:S08]  /*1e10*/  DFMA R36, R34, -R34, R28 ;  /* 0x800000222224722b */ /* 0x000fd0000000001c */
[----:B------:R-:W-:Y:S01]  /*1e20*/  DFMA R10, R36, R8, R34 ;  /* 0x00000008240a722b */ /* 0x000fe20000000022 */
[----:B------:R-:W-:Y:S10]  /*1e30*/  @!P0 BRA `(.L_x_105) ;  /* 0x0000000000288947 */ /* 0x000ff40003800000 */
[----:B------:R-:W-:Y:S01]  /*1e40*/  IMAD.MOV.U32 R32, RZ, RZ, R28 ;  /* 0x000000ffff207224 */ /* 0x000fe200078e001c */
[----:B------:R-:W-:Y:S01]  /*1e50*/  MOV R28, R36 ;  /* 0x00000024001c7202 */ /* 0x000fe20000000f00 */
[----:B------:R-:W-:Y:S01]  /*1e60*/  IMAD.MOV.U32 R10, RZ, RZ, R38 ;  /* 0x000000ffff0a7224 */ /* 0x000fe200078e0026 */
[----:B------:R-:W-:Y:S01]  /*1e70*/  MOV R8, 0x1ec0 ;  /* 0x00001ec000087802 */ /* 0x000fe20000000f00 */
[----:B------:R-:W-:Y:S02]  /*1e80*/  IMAD.MOV.U32 R11, RZ, RZ, R37 ;  /* 0x000000ffff0b7224 */ /* 0x000fe400078e0025 */
[----:B------:R-:W-:Y:S02]  /*1e90*/  IMAD.MOV.U32 R0, RZ, RZ, R34 ;  /* 0x000000ffff007224 */ /* 0x000fe400078e0022 */
[----:B------:R-:W-:-:S07]  /*1ea0*/  IMAD.MOV.U32 R7, RZ, RZ, R35 ;  /* 0x000000ffff077224 */ /* 0x000fce00078e0023 */
[----:B------:R-:W-:Y:S05]  /*1eb0*/  CALL.REL.NOINC `($__internal_3_$__cuda_sm20_dsqrt_rn_f64_mediumpath_v1) ;  /* 0x0000006400f47944 */ /* 0x000fea0003c00000 */
[----:B------:R-:W-:Y:S01]  /*1ec0*/  MOV R10, R0 ;  /* 0x00000000000a7202 */ /* 0x000fe20000000f00 */
[----:B------:R-:W-:-:S07]  /*1ed0*/  IMAD.MOV.U32 R11, RZ, RZ, R7 ;  /* 0x000000ffff0b7224 */ /* 0x000fce00078e0007 */
.L_x_105:
[----:B------:R-:W-:Y:S05]  /*1ee0*/  BSYNC.RECONVERGENT B1 ;  /* 0x0000000000017941 */ /* 0x000fea0003800200 */
.L_x_104:
        /* <DEDUP_REMOVED lines=21> */
[----:B------:R-:W-:Y:S05]  /*2040*/  CALL.REL.NOINC `($__internal_2_$__cuda_sm20_div_rn_f64_full) ;  /* 0x0000006000007944 */ /* 0x000fea0003c00000 */
[----:B------:R-:W-:-:S07]  /*2050*/  IMAD.MOV.U32 R9, RZ, RZ, R7 ;  /* 0x000000ffff097224 */ /* 0x000fce00078e0007 */
.L_x_107:
[----:B------:R-:W-:Y:S05]  /*2060*/  BSYNC.RECONVERGENT B1 ;  /* 0x0000000000017941 */ /* 0x000fea0003800200 */
.L_x_106:
[----:B------:R-:W2:Y:S01]  /*2070*/  LDG.E.64 R10, desc[UR20][R26.64+0x10] ;  /* 0x000010141a0a7981 */ /* 0x000ea2000c1e1b00 */
[----:B------:R-:W-:Y:S02]  /*2080*/  IMAD.U32 R32, RZ, RZ, UR6 ;  /* 0x00000006ff207e24 */ /* 0x000fe4000f8e00ff */
[----:B------:R-:W-:Y:S01]  /*2090*/  IMAD.U32 R33, RZ, RZ, UR7 ;  /* 0x00000007ff217e24 */ /* 0x000fe2000f8e00ff */
        /* <DEDUP_REMOVED lines=17> */
[----:B------:R-:W3:Y:S01]  /*21b0*/  MUFU.RCP64H R9, R19 ;  /* 0x0000001300097308 */ /* 0x000ee20000001800 */
[----:B------:R-:W-:-:S06]  /*21c0*/  MOV R8, 0x1 ;  /* 0x0000000100087802 */ /* 0x000fcc0000000f00 */
[----:B---3--:R-:W-:-:S08]  /*21d0*/  DFMA R10, -R18, R8, 1 ;  /* 0x3ff00000120a742b */ /* 0x008fd00000000108 */
[----:B------:R-:W-:-:S08]  /*21e0*/  DFMA R10, R10, R10, R10 ;  /* 0x0000000a0a0a722b */ /* 0x000fd0000000000a */
[----:B------:R-:W-:-:S08]  /*21f0*/  DFMA R10, R8, R10, R8 ;  /* 0x0000000a080a722b */ /* 0x000fd00000000008 */
[----:B------:R-:W-:-:S08]  /*2200*/  DFMA R8, -R18, R10, 1 ;  /* 0x3ff000001208742b */ /* 0x000fd0000000010a */
[----:B-1----:R-:W-:Y:S01]  /*2210*/  DFMA R30, R10, R8, R10 ;  /* 0x000000080a1e722b */ /* 0x002fe2000000000a */
[----:B------:R-:W-:Y:S07]  /*2220*/  BSSY.RECONVERGENT B1, `(.L_x_108) ;  /* 0x0000010000017945 */ /* 0x000fee0003800200 */
[----:B--2---:R-:W-:-:S08]  /*2230*/  DMUL R8, R30, R28 ;  /* 0x0000001c1e087228 */ /* 0x004fd00000000000 */
[----:B------:R-:W-:-:S08]  /*2240*/  DFMA R10, -R18, R8, R28 ;  /* 0x00000008120a722b */ /* 0x000fd0000000011c */
[----:B0-----:R-:W-:Y:S01]  /*2250*/  DFMA R24, R30, R10, R8 ;  /* 0x0000000a1e18722b */ /* 0x001fe20000000008 */
[----:B------:R-:W-:-:S09]  /*2260*/  FSETP.GEU.AND P1, PT, |R29|, 6.5827683646048100446e-37, PT ;  /* 0x036000001d00780b */ /* 0x000fd20003f2e200 */
        /* <DEDUP_REMOVED lines=11> */
.L_x_109:
[----:B------:R-:W-:Y:S05]  /*2320*/  BSYNC.RECONVERGENT B1 ;  /* 0x0000000000017941 */ /* 0x000fea0003800200 */
.L_x_108:
        /* <DEDUP_REMOVED lines=21> */
[----:B------:R-:W-:-:S07]  /*2480*/  MOV R9, R7 ;  /* 0x0000000700097202 */ /* 0x000fce0000000f00 */
.L_x_111:
[----:B------:R-:W-:Y:S05]  /*2490*/  BSYNC.RECONVERGENT B1 ;  /* 0x0000000000017941 */ /* 0x000fea0003800200 */
.L_x_110:
        /* <DEDUP_REMOVED lines=28> */
[----:B------:R-:W-:Y:S02]  /*2660*/  IMAD.MOV.U32 R10, RZ, RZ, R0 ;  /* 0x000000ffff0a7224 */ /* 0x000fe400078e0000 */
[----:B------:R-:W-:-:S07]  /*2670*/  IMAD.MOV.U32 R11, RZ, RZ, R7 ;  /* 0x000000ffff0b7224 */ /* 0x000fce00078e0007 */
.L_x_113:
[----:B------:R-:W-:Y:S05]  /*2680*/  BSYNC.RECONVERGENT B1 ;  /* 0x0000000000017941 */ /* 0x000fea0003800200 */
.L_x_112:
        /* <DEDUP_REMOVED lines=22> */
[----:B------:R-:W-:-:S07]  /*27f0*/  MOV R9, R7 ;  /* 0x0000000700097202 */ /* 0x000fce0000000f00 */
.L_x_115:
[----:B------:R-:W-:Y:S05]  /*2800*/  BSYNC.RECONVERGENT B1 ;  /* 0x0000000000017941 */ /* 0x000fea0003800200 */
.L_x_114:
[----:B------:R-:W2:Y:S01]  /*2810*/  LDG.E.64 R2, desc[UR20][R26.64+0x18] ;  /* 0x000018141a027981 */ /* 0x000ea2000c1e1b00 */
[----:B------:R-:W-:Y:S01]  /*2820*/  UIADD3 UR6, UP0, UPT, UR6, 0x20, URZ ;  /* 0x0000002006067890 */ /* 0x000fe2000ff1e0ff */
[----:B------:R-:W-:Y:S01]  /*2830*/  VIADD R6, R6, 0x4 ;  /* 0x0000000406067836 */ /* 0x000fe20000000000 */
[----:B------:R-:W-:Y:S02]  /*2840*/  UIADD3 UR12, UPT, UPT, UR12, 0x4, URZ ;  /* 0x000000040c0c7890 */ /* 0x000fe4000fffe0ff */
[----:B------:R-:W-:Y:S02]  /*2850*/  UIADD3.X UR7, UPT, UPT, URZ, UR7, URZ, UP0, !UPT ;  /* 0x00000007ff077290 */ /* 0x000fe400087fe4ff */
[----:B------:R-:W-:Y:S01]  /*2860*/  UISETP.NE.AND UP0, UPT, UR12, URZ, UPT ;  /* 0x000000ff0c00728c */ /* 0x000fe2000bf05270 */
[----:B--2---:R-:W-:-:S07]  /*2870*/  DADD R2, R2, -R8 ;  /* 0x0000000002027229 */ /* 0x004fce0000000808 */
[----:B------:R1:W-:Y:S01]  /*2880*/  STG.E.64 desc[UR20][R26.64+0x18], R2 ;  /* 0x000018021a007986 */ /* 0x0003e2000c101b14 */
[----:B------:R-:W-:Y:S05]  /*2890*/  BRA.U UP0, `(.L_x_116) ;  /* 0xffffffe1004c7547 */ /* 0x000fea000b83ffff */
.L_x_83:
[----:B------:R-:W-:-:S09]  /*28a0*/  UISETP.NE.AND UP0, UPT, UR11, URZ, UPT ;  /* 0x000000ff0b00728c */ /* 0x000fd2000bf05270 */
[----:B------:R-:W-:Y:S05]  /*28b0*/  BRA.U !UP0, `(.L_x_81) ;  /* 0x0000004d08fc7547 */ /* 0x000fea000b800000 */
[----:B------:R-:W-:-:S09]  /*28c0*/  UISETP.NE.AND UP0, UPT, UR11, 0x1, UPT ;  /* 0x000000010b00788c */ /* 0x000fd2000bf05270 */
[----:B------:R-:W-:Y:S05]  /*28d0*/  BRA.U !UP0, `(.L_x_117) ;  /* 0x0000001108007547 */ /* 0x000fea000b800000 */
[----:B------:R-:W0:Y:S01]  /*28e0*/  LDCU.64 UR6, c[0x0][0x3d8] ;  /* 0x00007b00ff0677ac */ /* 0x000e220008000a00 */
[----:B------:R-:W2:Y:S01]  /*28f0*/  LDC.64 R24, c[0x0][0x3a0] ;  /* 0x0000e800ff187b82 */ /* 0x000ea20000000a00 */
[----:B------:R-:W-:Y:S01]  /*2900*/  VIADD R29, R5, UR4 ;  /* 0x00000004051d7c36 */ /* 0x000fe20008000000 */
[----:B-1----:R-:W3:Y:S01]  /*2910*/  LDG.E.64 R2, desc[UR20][R16.64] ;  /* 0x0000001410027981 */ /* 0x002ee2000c1e1b00 */
[----:B------:R-:W1:Y:S01]  /*2920*/  LDCU.128 UR12, c[0x0][0x3f0] ;  /* 0x00007e00ff0c77ac */ /* 0x000e620008000c00 */
[----:B------:R-:W4:Y:S04]  /*2930*/  LDCU.64 UR8, c[0x0][0x3e8] ;  /* 0x00007d00ff0877ac */ /* 0x000f280008000a00 */
[----:B------:R-:W5:Y:S08]  /*2940*/  LDC.64 R26, c[0x0][0x380] ;  /* 0x0000e000ff1a7b82 */ /* 0x000f700000000a00 */
[----:B------:R-:W1:Y:S01]  /*2950*/  LDC.64 R22, c[0x0][0x3a8] ;  /* 0x0000ea00ff167b82 */ /* 0x000e620000000a00 */
[----:B0-----:R-:W-:-:S06]  /*2960*/  UIMAD.WIDE.U32 UR6, UR4, 0x8, UR6 ;  /* 0x00000008040678a5 */ /* 0x001fcc000f8e0006 */
[----:B------:R-:W-:Y:S01]  /*2970*/  IMAD.U32 R6, RZ, RZ, UR6 ;  /* 0x00000006ff067e24 */ /* 0x000fe2000f8e00ff */
[----:B------:R-:W-:Y:S01]  /*2980*/  MOV R7, UR7 ;  /* 0x0000000700077c02 */ /* 0x000fe20008000f00 */
[----:B--2---:R-:W-:-:S05]  /*2990*/  IMAD.WIDE R24, R29, 0x8, R24 ;  /* 0x000000081d187825 */ /* 0x004fca00078e0218 */
[----:B------:R-:W3:Y:S01]  /*29a0*/  LDG.E.64 R6, desc[UR20][R6.64] ;  /* 0x0000001406067981 */ /* 0x000ee2000c1e1b00 */
[----:B-----5:R-:W-:-:S03]  /*29b0*/  IMAD.WIDE R26, R29, 0x8, R26 ;  /* 0x000000081d1a7825 */ /* 0x020fc600078e021a */
[----:B------:R-:W2:Y:S04]  /*29c0*/  LDG.E.64 R10, desc[UR20][R24.64] ;  /* 0x00000014180a7981 */ /* 0x000ea8000c1e1b00 */
[----:B------:R-:W4:Y:S01]  /*29d0*/  LDG.E.64 R8, desc[UR20][R26.64] ;  /* 0x000000141a087981 */ /* 0x000f22000c1e1b00 */
[----:B-1----:R-:W-:Y:S01]  /*29e0*/  IMAD.WIDE R22, R29, 0x8, R22 ;  /* 0x000000081d167825 */ /* 0x002fe200078e0216 */
[----:B---3--:R-:W-:Y:S02]  /*29f0*/  DMUL R2, R2, R6 ;  /* 0x0000000602027228 */ /* 0x008fe40000000000 */
[----:B--2---:R-:W-:-:S06]  /*2a00*/  DMUL R10, R10, UR12 ;  /* 0x0000000c0a0a7c28 */ /* 0x004fcc0008000000 */
[----:B----4-:R-:W-:-:S08]  /*2a10*/  DFMA R2, R8, UR8, -R2 ;  /* 0x0000000808027c2b */ /* 0x010fd00008000802 */
[----:B------:R-:W-:-:S07]  /*2a20*/  DFMA R10, R2, UR16, R10 ;  /* 0x00000010020a7c2b */ /* 0x000fce000800000a */
[----:B------:R0:W-:Y:S04]  /*2a30*/  STG.E.64 desc[UR20][R24.64], R10 ;  /* 0x0000000a18007986 */ /* 0x0001e8000c101b14 */
[----:B------:R-:W2:Y:S01]  /*2a40*/  LDG.E.64 R6, desc[UR20][R22.64] ;  /* 0x0000001416067981 */ /* 0x000ea2000c1e1b00 */
[----:B------:R-:W-:Y:S02]  /*2a50*/  DMUL R8, R2, UR18 ;  /* 0x0000001202087c28 */ /* 0x000fe40008000000 */
[----:B--2---:R-:W-:-:S08]  /*2a60*/  DMUL R6, R6, UR14 ;  /* 0x0000000e06067c28 */ /* 0x004fd00008000000 */
[----:B------:R-:W-:-:S07]  /*2a70*/  DFMA R2, R2, R8, R6 ;  /* 0x000000080202722b */ /* 0x000fce0000000006 */
[----:B------:R0:W-:Y:S04]  /*2a80*/  STG.E.64 desc[UR20][R22.64], R2 ;  /* 0x0000000216007986 */ /* 0x0001e8000c101b14 */
[----:B------:R-:W2:Y:S01]  /*2a90*/  LDG.E.64 R8, desc[UR20][R24.64] ;  /* 0x0000001418087981 */ /* 0x000ea2000c1e1b00 */
[----:B------:R-:W1:Y:S01]  /*2aa0*/  MUFU.RCP64H R7, R19 ;  /* 0x0000001300077308 */ /* 0x000e620000001800 */
[----:B------:R-:W-:-:S06]  /*2ab0*/  IMAD.MOV.U32 R6, RZ, RZ, 0x1 ;  /* 0x00000001ff067424 */ /* 0x000fcc00078e00ff */
[----:B-1----:R-:W-:-:S08]  /*2ac0*/  DFMA R28, -R18, R6, 1 ;  /* 0x3ff00000121c742b */ /* 0x002fd00000000106 */
        /* <DEDUP_REMOVED lines=11> */
[----:B0-----:R-:W-:Y:S05]  /*2b80*/  @P0 BRA P1, `(.L_x_119) ;  /* 0x0000000000180947 */ /* 0x001fea0000800000 */
[----:B------:R-:W-:Y:S01]  /*2b90*/  MOV R30, R18 ;  /* 0x00000012001e7202 */ /* 0x000fe20000000f00 */
[----:B------:R-:W-:Y:S01]  /*2ba0*/  IMAD.MOV.U32 R31, RZ, RZ, R19 ;  /* 0x000000ffff1f7224 */ /* 0x000fe200078e0013 */
[----:B------:R-:W-:-:S07]  /*2bb0*/  MOV R0, 0x2bd0 ;  /* 0x00002bd000007802 */ /* 0x000fce0000000f00 */
[----:B------:R-:W-:Y:S05]  /*2bc0*/  CALL.REL.NOINC `($__internal_2_$__cuda_sm20_div_rn_f64_full) ;  /* 0x0000005400207944 */ /* 0x000fea0003c00000 */
[----:B------:R-:W-:Y:S01]  /*2bd0*/  IMAD.MOV.U32 R32, RZ, RZ, R8 ;  /* 0x000000ffff207224 */ /* 0x000fe200078e0008 */
[----:B------:R-:W-:-:S07]  /*2be0*/  MOV R33, R7 ;  /* 0x0000000700217202 */ /* 0x000fce0000000f00 */
.L_x_119:
[----:B------:R-:W-:Y:S05]  /*2bf0*/  BSYNC.RECONVERGENT B1 ;  /* 0x0000000000017941 */ /* 0x000fea0003800200 */
.L_x_118:
        /* <DEDUP_REMOVED lines=21> */
[----:B------:R-:W-:-:S07]  /*2d50*/  MOV R6, R8 ;  /* 0x0000000800067202 */ /* 0x000fce0000000f00 */
.L_x_121:
[----:B------:R-:W-:Y:S05]  /*2d60*/  BSYNC.RECONVERGENT B1 ;  /* 0x0000000000017941 */ /* 0x000fea0003800200 */
.L_x_120:
[----:B------:R-:W0:Y:S01]  /*2d70*/  MUFU.RSQ64H R31, R7 ;  /* 0x00000007001f7308 */ /* 0x000e220000001c00 */
[----:B------:R-:W-:Y:S01]  /*2d80*/  VIADD R30, R7, 0xfcb00000 ;  /* 0xfcb00000071e7836 */ /* 0x000fe20000000000 */
[----:B------:R-:W-:Y:S01]  /*2d90*/  MOV R9, 0x3fd80000 ;  /* 0x3fd8000000097802 */ /* 0x000fe20000000f00 */
[----:B------:R-:W-:Y:S01]  /*2da0*/  IMAD.MOV.U32 R8, RZ, RZ, 0x0 ;  /* 0x00000000ff087424 */ /* 0x000fe200078e00ff */
[----:B------:R-:W1:Y:S01]  /*2db0*/  LDCU.64 UR8, c[0x0][0x3e0] ;  /* 0x00007c00ff0877ac */ /* 0x000e620008000a00 */
[----:B------:R-:W-:Y:S01]  /*2dc0*/  BSSY.RECONVERGENT B1, `(.L_x_122) ;  /* 0x0000019000017945 */ /* 0x000fe20003800200 */
[----:B------:R-:W-:Y:S01]  /*2dd0*/  ISETP.GE.U32.AND P0, PT, R30, 0x7ca00000, PT ;  /* 0x7ca000001e00780c */ /* 0x000fe20003f06070 */
[----:B0-----:R-:W-:-:S08]  /*2de0*/  DMUL R2, R30, R30 ;  /* 0x0000001e1e027228 */ /* 0x001fd00000000000 */
[----:B------:R-:W-:-:S08]  /*2df0*/  DFMA R2, -R2, R6, 1 ;  /* 0x3ff000000202742b */ /* 0x000fd00000000106 */
[----:B------:R-:W-:Y:S02]  /*2e00*/  DFMA R8, R2, R8, 0.5 ;  /* 0x3fe000000208742b */ /* 0x000fe40000000008 */
[----:B------:R-:W-:-:S08]  /*2e10*/  DMUL R2, R30, R2 ;  /* 0x000000021e027228 */ /* 0x000fd00000000000 */
[----:B------:R-:W-:Y:S02]  /*2e20*/  DFMA R28, R8, R2, R30 ;  /* 0x00000002081c722b */ /* 0x000fe4000000001e */
[----:B-1----:R-:W-:-:S06]  /*2e30*/  DMUL R2, R32, UR8 ;  /* 0x0000000820027c28 */ /* 0x002fcc0008000000 */
        /* <DEDUP_REMOVED lines=17> */
.L_x_123:
[----:B------:R-:W-:Y:S05]  /*2f50*/  BSYNC.RECONVERGENT B1 ;  /* 0x0000000000017941 */ /* 0x000fea0003800200 */
.L_x_122:
        /* <DEDUP_REMOVED lines=23> */
.L_x_125:
[----:B------:R-:W-:Y:S05]  /*30d0*/  BSYNC.RECONVERGENT B1 ;  /* 0x0000000000017941 */ /* 0x000fea0003800200 */
.L_x_124:
[----:B------:R-:W2:Y:S01]  /*30e0*/  LDG.E.64 R2, desc[UR20][R26.64] ;  /* 0x000000141a027981 */ /* 0x000ea2000c1e1b00 */
[----:B------:R-:W0:Y:S03]  /*30f0*/  LDCU.128 UR8, c[0x0][0x3f0] ;  /* 0x00007e00ff0877ac */ /* 0x000e260008000c00 */
[----:B------:R-:W3:Y:S01]  /*3100*/  LDG.E.64 R10, desc[UR20][R26.64+0x8] ;  /* 0x000008141a0a7981 */ /* 0x000ee2000c1e1b00 */
[----:B--2---:R-:W-:Y:S01]  /*3110*/  DADD R2, R2, -R8 ;  /* 0x0000000002027229 */ /* 0x004fe20000000808 */
[----:B------:R-:W-:Y:S02]  /*3120*/  IMAD.U32 R8, RZ, RZ, UR6 ;  /* 0x00000006ff087e24 */ /* 0x000fe4000f8e00ff */
[----:B------:R-:W-:Y:S01]  /*3130*/  IMAD.U32 R9, RZ, RZ, UR7 ;  /* 0x00000007ff097e24 */ /* 0x000fe2000f8e00ff */
[----:B------:R-:W3:Y:S03]  /*3140*/  LDCU.64 UR6, c[0x0][0x3e8] ;  /* 0x00007d00ff0677ac */ /* 0x000ee60008000a00 */
[----:B------:R1:W-:Y:S04]  /*3150*/  STG.E.64 desc[UR20][R26.64], R2 ;  /* 0x000000021a007986 */ /* 0x0003e8000c101b14 */
[----:B------:R-:W2:Y:S04]  /*3160*/  LDG.E.64 R8, desc[UR20][R8.64+0x8] ;  /* 0x0000081408087981 */ /* 0x000ea8000c1e1b00 */
[----:B------:R-:W2:Y:S04]  /*3170*/  LDG.E.64 R6, desc[UR20][R16.64] ;  /* 0x0000001410067981 */ /* 0x000ea8000c1e1b00 */
[----:B------:R-:W0:Y:S01]  /*3180*/  LDG.E.64 R28, desc[UR20][R24.64+0x8] ;  /* 0x00000814181c7981 */ /* 0x000e22000c1e1b00 */
[----:B--2---:R-:W-:-:S02]  /*3190*/  DMUL R6, R6, R8 ;  /* 0x0000000806067228 */ /* 0x004fc40000000000 */
[----:B0-----:R-:W-:-:S06]  /*31a0*/  DMUL R28, R28, UR8 ;  /* 0x000000081c1c7c28 */ /* 0x001fcc0008000000 */
[----:B---3--:R-:W-:-:S08]  /*31b0*/  DFMA R6, R10, UR6, -R6 ;  /* 0x000000060a067c2b */ /* 0x008fd00008000806 */
[----:B------:R-:W-:-:S07]  /*31c0*/  DFMA R28, R6, UR16, R28 ;  /* 0x00000010061c7c2b */ /* 0x000fce000800001c */
[----:B------:R0:W-:Y:S04]  /*31d0*/  STG.E.64 desc[UR20][R24.64+0x8], R28 ;  /* 0x0000081c18007986 */ /* 0x0001e8000c101b14 */
[----:B-1----:R-:W2:Y:S01]  /*31e0*/  LDG.E.64 R2, desc[UR20][R22.64+0x8] ;  /* 0x0000081416027981 */ /* 0x002ea2000c1e1b00 */
[----:B------:R-:W-:Y:S02]  /*31f0*/  DMUL R8, R6, UR18 ;  /* 0x0000001206087c28 */ /* 0x000fe40008000000 */
        /* <DEDUP_REMOVED lines=10> */
[----:B0-----:R-:W-:Y:S01]  /*32a0*/  DFMA R28, R8, R6, R8 ;  /* 0x00000006081c722b */ /* 0x001fe20000000008 */
[----:B------:R-:W-:Y:S07]  /*32b0*/  BSSY.RECONVERGENT B1, `(.L_x_126) ;  /* 0x0000010000017945 */ /* 0x000fee0003800200 */
[----:B--2---:R-:W-:-:S08]  /*32c0*/  DMUL R6, R28, R10 ;  /* 0x0000000a1c067228 */ /* 0x004fd00000000000 */
[----:B------:R-:W-:-:S08]  /*32d0*/  DFMA R8, -R18, R6, R10 ;  /* 0x000000061208722b */ /* 0x000fd0000000010a */
[----:B-1----:R-:W-:Y:S01]  /*32e0*/  DFMA R22, R28, R8, R6 ;  /* 0x000000081c16722b */ /* 0x002fe20000000006 */
        /* <DEDUP_REMOVED lines=12> */
.L_x_127:
[----:B------:R-:W-:Y:S05]  /*33b0*/  BSYNC.RECONVERGENT B1 ;  /* 0x0000000000017941 */ /* 0x000fea0003800200 */
.L_x_126:
        /* <DEDUP_REMOVED lines=22> */
.L_x_129:
[----:B------:R-:W-:Y:S05]  /*3520*/  BSYNC.RECONVERGENT B1 ;  /* 0x0000000000017941 */ /* 0x000fea0003800200 */
.L_x_128:
[----:B------:R-:W0:Y:S01]  /*3530*/  MUFU.RSQ64H R31, R7 ;  /* 0x00000007001f7308 */ /* 0x000e220000001c00 */
[----:B------:R-:W-:Y:S01]  /*3540*/  VIADD R30, R7, 0xfcb00000 ;  /* 0xfcb00000071e7836 */ /* 0x000fe20000000000 */
[----:B------:R-:W-:Y:S01]  /*3550*/  MOV R9, 0x3fd80000 ;  /* 0x3fd8000000097802 */ /* 0x000fe20000000f00 */
[----:B------:R-:W-:Y:S01]  /*3560*/  IMAD.MOV.U32 R8, RZ, RZ, 0x0 ;  /* 0x00000000ff087424 */ /* 0x000fe200078e00ff */
[----:B------:R-:W1:Y:S01]  /*3570*/  LDCU.64 UR6, c[0x0][0x3e0] ;  /* 0x00007c00ff0677ac */ /* 0x000e620008000a00 */
[----:B------:R-:W-:Y:S01]  /*3580*/  BSSY.RECONVERGENT B1, `(.L_x_130) ;  /* 0x0000019000017945 */ /* 0x000fe20003800200 */
[----:B------:R-:W-:Y:S01]  /*3590*/  ISETP.GE.U32.AND P0, PT, R30, 0x7ca00000, PT ;  /* 0x7ca000001e00780c */ /* 0x000fe20003f06070 */
[----:B0-----:R-:W-:Y:S02]  /*35a0*/  DMUL R2, R30, R30 ;  /* 0x0000001e1e027228 */ /* 0x001fe40000000000 */
[----:B-1----:R-:W-:-:S06]  /*35b0*/  DMUL R22, R22, UR6 ;  /* 0x0000000616167c28 */ /* 0x002fcc0008000000 */
        /* <DEDUP_REMOVED lines=15> */
[----:B------:R-:W-:Y:S01]  /*36b0*/  MOV R7, R3 ;  /* 0x0000000300077202 */ /* 0x000fe20000000f00 */
[----:B------:R-:W-:Y:S01]  /*36c0*/  IMAD.MOV.U32 R0, RZ, RZ, R2 ;  /* 0x000000ffff007224 */ /* 0x000fe200078e0002 */
[----:B------:R-:W-:-:S07]  /*36d0*/  MOV R8, 0x36f0 ;  /* 0x000036f000087802 */ /* 0x000fce0000000f00 */
[----:B------:R-:W-:Y:S05]  /*36e0*/  CALL.REL.NOINC `($__internal_3_$__cuda_sm20_dsqrt_rn_f64_mediumpath_v1) ;  /* 0x0000004c00e87944 */ /* 0x000fea0003c00000 */
[----:B------:R-:W-:Y:S02]  /*36f0*/  IMAD.MOV.U32 R10, RZ, RZ, R0 ;  /* 0x000000ffff0a7224 */ /* 0x000fe400078e0000 */
[----:B------:R-:W-:-:S07]  /*3700*/  IMAD.MOV.U32 R11, RZ, RZ, R7 ;  /* 0x000000ffff0b7224 */ /* 0x000fce00078e0007 */
.L_x_131:
[----:B------:R-:W-:Y:S05]  /*3710*/  BSYNC.RECONVERGENT B1 ;  /* 0x0000000000017941 */ /* 0x000fea0003800200 */
.L_x_130:
        /* <DEDUP_REMOVED lines=23> */
.L_x_133:
[----:B------:R-:W-:Y:S05]  /*3890*/  BSYNC.RECONVERGENT B1 ;  /* 0x0000000000017941 */ /* 0x000fea0003800200 */
.L_x_132:
[----:B------:R-:W2:Y:S01]  /*38a0*/  LDG.E.64 R2, desc[UR20][R26.64+0x8] ;  /* 0x000008141a027981 */ /* 0x000ea2000c1e1b00 */
[----:B------:R-:W-:Y:S01]  /*38b0*/  UIADD3 UR4, UPT, UPT, UR4, 0x2, URZ ;  /* 0x0000000204047890 */ /* 0x000fe2000fffe0ff */
[----:B--2---:R-:W-:-:S07]  /*38c0*/  DADD R2, R2, -R8 ;  /* 0x0000000002027229 */ /* 0x004fce0000000808 */
[----:B------:R0:W-:Y:S04]  /*38d0*/  STG.E.64 desc[UR20][R26.64+0x8], R2 ;  /* 0x000008021a007986 */ /* 0x0001e8000c101b14 */
.L_x_117:
[----:B------:R-:W2:Y:S02]  /*38e0*/  LDCU UR5, c[0x0][0x3cc] ;  /* 0x00007980ff0577ac */ /* 0x000ea40008000800 */
[----:B--2---:R-:W-:-:S04]  /*38f0*/  ULOP3.LUT UR5, UR5, 0x1, URZ, 0xc0, !UPT ;  /* 0x0000000105057892 */ /* 0x004fc8000f8ec0ff */
[----:B------:R-:W-:-:S09]  /*3900*/  UISETP.NE.U32.AND UP0, UPT, UR5, 0x1, UPT ;  /* 0x000000010500788c */ /* 0x000fd2000bf05070 */
[----:B------:R-:W-:Y:S05]  /*3910*/  BRA.U UP0, `(.L_x_81) ;  /* 0x0000003d00e47547 */ /* 0x000fea000b800000 */
[----:B------:R-:W2:Y:S01]  /*3920*/  LDCU.64 UR6, c[0x0][0x3d8] ;  /* 0x00007b00ff0677ac */ /* 0x000ea20008000a00 */
[----:B------:R-:W3:Y:S01]  /*3930*/  LDC.64 R6, c[0x0][0x3a0] ;  /* 0x0000e800ff067b82 */ /* 0x000ee20000000a00 */
[----:B------:R-:W-:Y:S01]  /*3940*/  IADD3 R5, PT, PT, R5, UR4, RZ ;  /* 0x0000000405057c10 */ /* 0x000fe2000fffe0ff */
[----:B01----:R-:W4:Y:S01]  /*3950*/  LDG.E.64 R2, desc[UR20][R16.64] ;  /* 0x0000001410027981 */ /* 0x003f22000c1e1b00 */
[----:B------:R-:W0:Y:S05]  /*3960*/  LDCU.128 UR8, c[0x0][0x3f0] ;  /* 0x00007e00ff0877ac */ /* 0x000e2a0008000c00 */
[----:B------:R-:W1:Y:S08]  /*3970*/  LDC.64 R22, c[0x0][0x380] ;  /* 0x0000e000ff167b82 */ /* 0x000e700000000a00 */
[----:B------:R-:W5:Y:S01]  /*3980*/  LDC.64 R26, c[0x0][0x3a8] ;  /* 0x0000ea00ff1a7b82 */ /* 0x000f620000000a00 */
[----:B--2---:R-:W-:Y:S01]  /*3990*/  UIMAD.WIDE.U32 UR6, UR4, 0x8, UR6 ;  /* 0x00000008040678a5 */ /* 0x004fe2000f8e0006 */
[----:B------:R-:W2:Y:S05]  /*39a0*/  LDCU.64 UR4, c[0x0][0x3e8] ;  /* 0x00007d00ff0477ac */ /* 0x000eaa0008000a00 */
[----:B------:R-:W-:-:S02]  /*39b0*/  IMAD.U32 R8, RZ, RZ, UR6 ;  /* 0x00000006ff087e24 */ /* 0x000fc4000f8e00ff */
[----:B------:R-:W-:Y:S02]  /*39c0*/  IMAD.U32 R9, RZ, RZ, UR7 ;  /* 0x00000007ff097e24 */ /* 0x000fe4000f8e00ff */
[----:B---3--:R-:W-:-:S04]  /*39d0*/  IMAD.WIDE R6, R5, 0x8, R6 ;  /* 0x0000000805067825 */ /* 0x008fc800078e0206 */
[----:B------:R-:W4:Y:S01]  /*39e0*/  LDG.E.64 R8, desc[UR20][R8.64] ;  /* 0x0000001408087981 */ /* 0x000f22000c1e1b00 */
[----:B-1----:R-:W-:-:S03]  /*39f0*/  IMAD.WIDE R22, R5, 0x8, R22 ;  /* 0x0000000805167825 */ /* 0x002fc600078e0216 */
[----:B------:R-:W0:Y:S04]  /*3a00*/  LDG.E.64 R24, desc[UR20][R6.64] ;  /* 0x0000001406187981 */ /* 0x000e28000c1e1b00 */
[----:B------:R-:W2:Y:S01]  /*3a10*/  LDG.E.64 R10, desc[UR20][R22.64] ;  /* 0x00000014160a7981 */ /* 0x000ea2000c1e1b00 */
[----:B----4-:R-:W-:Y:S02]  /*3a20*/  DMUL R2, R2, R8 ;  /* 0x0000000802027228 */ /* 0x010fe40000000000 */
[----:B0-----:R-:W-:-:S06]  /*3a30*/  DMUL R24, R24, UR8 ;  /* 0x0000000818187c28 */ /* 0x001fcc0008000000 */
[----:B--2---:R-:W-:Y:S01]  /*3a40*/  DFMA R2, R10, UR4, -R2 ;  /* 0x000000040a027c2b */ /* 0x004fe20008000802 */
[----:B-----5:R-:W-:-:S07]  /*3a50*/  IMAD.WIDE R8, R5, 0x8, R26 ;  /* 0x0000000805087825 */ /* 0x020fce00078e021a */
[----:B------:R-:W-:-:S07]  /*3a60*/  DFMA R24, R2, UR16, R24 ;  /* 0x0000001002187c2b */ /* 0x000fce0008000018 */
[----:B------:R0:W-:Y:S04]  /*3a70*/  STG.E.64 desc[UR20][R6.64], R24 ;  /* 0x0000001806007986 */ /* 0x0001e8000c101b14 */
[----:B------:R-:W2:Y:S01]  /*3a80*/  LDG.E.64 R10, desc[UR20][R8.64] ;  /* 0x00000014080a7981 */ /* 0x000ea2000c1e1b00 */
[----:B------:R-:W-:Y:S02]  /*3a90*/  DMUL R26, R2, UR18 ;  /* 0x00000012021a7c28 */ /* 0x000fe40008000000 */
[----:B--2---:R-:W-:-:S08]  /*3aa0*/  DMUL R10, R10, UR10 ;  /* 0x0000000a0a0a7c28 */ /* 0x004fd00008000000 */
[----:B------:R-:W-:-:S07]  /*3ab0*/  DFMA R2, R2, R26, R10 ;  /* 0x0000001a0202722b */ /* 0x000fce000000000a */
[----:B------:R1:W-:Y:S04]  /*3ac0*/  STG.E.64 desc[UR20][R8.64], R2 ;  /* 0x0000000208007986 */ /* 0x0003e8000c101b14 */
[----:B------:R-:W0:Y:S01]  /*3ad0*/  LDG.E.64 R26, desc[UR20][R6.64] ;  /* 0x00000014061a7981 */ /* 0x000e22000c1e1b00 */
[----:B------:R-:W2:Y:S01]  /*3ae0*/  MUFU.RCP64H R11, R19 ;  /* 0x00000013000b7308 */ /* 0x000ea20000001800 */
[----:B------:R-:W-:-:S06]  /*3af0*/  IMAD.MOV.U32 R10, RZ, RZ, 0x1 ;  /* 0x00000001ff0a7424 */ /* 0x000fcc00078e00ff */
[----:B--2---:R-:W-:-:S08]  /*3b00*/  DFMA R28, -R18, R10, 1 ;  /* 0x3ff00000121c742b */ /* 0x004fd0000000010a */
[----:B------:R-:W-:-:S08]  /*3b10*/  DFMA R28, R28, R28, R28 ;  /* 0x0000001c1c1c722b */ /* 0x000fd0000000001c */
[----:B------:R-:W-:-:S08]  /*3b20*/  DFMA R28, R10, R28, R10 ;  /* 0x0000001c0a1c722b */ /* 0x000fd0000000000a */
[----:B------:R-:W-:-:S08]  /*3b30*/  DFMA R10, -R18, R28, 1 ;  /* 0x3ff00000120a742b */ /* 0x000fd0000000011c */
[----:B------:R-:W-:Y:S01]  /*3b40*/  DFMA R28, R28, R10, R28 ;  /* 0x0000000a1c1c722b */ /* 0x000fe2000000001c */
[----:B------:R-:W-:Y:S07]  /*3b50*/  BSSY.RECONVERGENT B1, `(.L_x_134) ;  /* 0x0000010000017945 */ /* 0x000fee0003800200 */
[----:B0-----:R-:W-:-:S08]  /*3b60*/  DMUL R24, R28, R26 ;  /* 0x0000001a1c187228 */ /* 0x001fd00000000000 */
[----:B------:R-:W-:-:S08]  /*3b70*/  DFMA R10, -R18, R24, R26 ;  /* 0x00000018120a722b */ /* 0x000fd0000000011a */
[----:B------:R-:W-:Y:S01]  /*3b80*/  DFMA R24, R28, R10, R24 ;  /* 0x0000000a1c18722b */ /* 0x000fe20000000018 */
[----:B------:R-:W-:-:S09]  /*3b90*/  FSETP.GEU.AND P1, PT, |R27|, 6.5827683646048100446e-37, PT ;  /* 0x036000001b00780b */ /* 0x000fd20003f2e200 */
[----:B------:R-:W-:-:S05]  /*3ba0*/  FFMA R0, RZ, R19, R25 ;  /* 0x00000013ff007223 */ /* 0x000fca0000000019 */
[----:B------:R-:W-:-:S13]  /*3bb0*/  FSETP.GT.AND P0, PT, |R0|, 1.469367938527859385e-39, PT ;  /* 0x001000000000780b */ /* 0x000fda0003f04200 */
[----:B-1----:R-:W-:Y:S05]  /*3bc0*/  @P0 BRA P1, `(.L_x_135) ;  /* 0x0000000000200947 */ /* 0x002fea0000800000 */
[----:B------:R-:W-:Y:S01]  /*3bd0*/  IMAD.MOV.U32 R8, RZ, RZ, R26 ;  /* 0x000000ffff087224 */ /* 0x000fe200078e001a */
[----:B------:R-:W-:Y:S01]  /*3be0*/  MOV R9, R27 ;  /* 0x0000001b00097202 */ /* 0x000fe20000000f00 */
[----:B------:R-:W-:Y:S01]  /*3bf0*/  IMAD.MOV.U32 R31, RZ, RZ, R19 ;  /* 0x000000ffff1f7224 */ /* 0x000fe200078e0013 */
[----:B------:R-:W-:Y:S01]  /*3c00*/  MOV R0, 0x3c30 ;  /* 0x00003c3000007802 */ /* 0x000fe20000000f00 */
[----:B------:R-:W-:-:S07]  /*3c10*/  IMAD.MOV.U32 R30, RZ, RZ, R18 ;  /* 0x000000ffff1e7224 */ /* 0x000fce00078e0012 */
[----:B------:R-:W-:Y:S05]  /*3c20*/  CALL.REL.NOINC `($__internal_2_$__cuda_sm20_div_rn_f64_full) ;  /* 0x0000004400087944 */ /* 0x000fea0003c00000 */
[----:B------:R-:W-:Y:S01]  /*3c30*/  MOV R24, R8 ;  /* 0x0000000800187202 */ /* 0x000fe20000000f00 */
[----:B------:R-:W-:-:S07]  /*3c40*/  IMAD.MOV.U32 R25, RZ, RZ, R7 ;  /* 0x000000ffff197224 */ /* 0x000fce00078e0007 */
.L_x_135:
[----:B------:R-:W-:Y:S05]  /*3c50*/  BSYNC.RECONVERGENT B1 ;  /* 0x0000000000017941 */ /* 0x000fea0003800200 */
.L_x_134:
        /* <DEDUP_REMOVED lines=17> */
[----:B------:R-:W-:Y:S01]  /*3d70*/  MOV R30, R20 ;  /* 0x00000014001e7202 */ /* 0x000fe20000000f00 */
[----:B------:R-:W-:Y:S01]  /*3d80*/  IMAD.MOV.U32 R31, RZ, RZ, R21 ;  /* 0x000000ffff1f7224 */ /* 0x000fe200078e0015 */
[----:B------:R-:W-:-:S07]  /*3d90*/  MOV R0, 0x3db0 ;  /* 0x00003db000007802 */ /* 0x000fce0000000f00 */
[----:B------:R-:W-:Y:S05]  /*3da0*/  CALL.REL.NOINC `($__internal_2_$__cuda_sm20_div_rn_f64_full) ;  /* 0x0000004000a87944 */ /* 0x000fea0003c00000 */
[----:B------:R-:W-:-:S07]  /*3db0*/  IMAD.MOV.U32 R6, RZ, RZ, R8 ;  /* 0x000000ffff067224 */ /* 0x000fce00078e0008 */
.L_x_137:
[----:B------:R-:W-:Y:S05]  /*3dc0*/  BSYNC.RECONVERGENT B1 ;  /* 0x0000000000017941 */ /* 0x000fea0003800200 */
.L_x_136:
        /* <DEDUP_REMOVED lines=29> */
.L_x_139:
[----:B------:R-:W-:Y:S05]  /*3fa0*/  BSYNC.RECONVERGENT B1 ;  /* 0x0000000000017941 */ /* 0x000fea0003800200 */
.L_x_138:
[----:B------:R-:W-:Y:S01]  /*3fb0*/  UMOV UR4, 0xe2308c3a ;  /* 0xe2308c3a00047882 */ /* 0x000fe20000000000 */
[----:B------:R-:W-:Y:S01]  /*3fc0*/  UMOV UR5, 0x3e45798e ;  /* 0x3e45798e00057882 */ /* 0x000fe20000000000 */
[----:B------:R-:W-:Y:S01]  /*3fd0*/  FSETP.GEU.AND P1, PT, |R25|, 6.5827683646048100446e-37, PT ;  /* 0x036000001900780b */ /* 0x000fe20003f2e200 */
[----:B------:R-:W-:Y:S01]  /*3fe0*/  DADD R30, R2, UR4 ;  /* 0x00000004021e7e29 */ /* 0x000fe20008000000 */
[----:B------:R-:W-:Y:S01]  /*3ff0*/  BSSY.RECONVERGENT B1, `(.L_x_140) ;  /* 0x0000013000017945 */ /* 0x000fe20003800200 */
[----:B------:R-:W-:-:S04]  /*4000*/  MOV R2, 0x1 ;  /* 0x0000000100027802 */ /* 0x000fc80000000f00 */
        /* <DEDUP_REMOVED lines=17> */
.L_x_141:
[----:B------:R-:W-:Y:S05]  /*4120*/  BSYNC.RECONVERGENT B1 ;  /* 0x0000000000017941 */ /* 0x000fea0003800200 */
.L_x_140:
[----:B------:R-:W2:Y:S02]  /*4130*/  LDG.E.64 R2, desc[UR20][R22.64] ;  /* 0x0000001416027981 */ /* 0x000ea4000c1e1b00 */
[----:B--2---:R-:W-:-:S07]  /*4140*/  DADD R2, R2, -R8 ;  /* 0x0000000002027229 */ /* 0x004fce0000000808 */
[----:B------:R2:W-:Y:S01]  /*4150*/  STG.E.64 desc[UR20][R22.64], R2 ;  /* 0x0000000216007986 */ /* 0x0005e2000c101b14 */
[----:B------:R-:W-:Y:S05]  /*4160*/  BRA `(.L_x_81) ;  /* 0x0000003400d07947 */ /* 0x000fea0003800000 */
.L_x_82:
[----:B------:R-:W-:Y:S02]  /*4170*/  UISETP.GE.U32.AND UP0, UPT, UR5, 0x4, UPT ;  /* 0x000000040500788c */ /* 0x000fe4000bf06070 */
[----:B------:R-:W-:Y:S01]  /*4180*/  ULOP3.LUT UR22, UR5, 0x3, URZ, 0xc0, !UPT ;  /* 0x0000000305167892 */ /* 0x000fe2000f8ec0ff */
[----:B------:R-:W-:-:S06]  /*4190*/  UMOV UR4, URZ ;  /* 0x000000ff00047c82 */ /* 0x000fcc0008000000 */
[----:B------:R-:W-:Y:S05]  /*41a0*/  BRA.U !UP0, `(.L_x_142) ;  /* 0x0000001d08bc7547 */ /* 0x000fea000b800000 */
[----:B------:R-:W0:Y:S01]  /*41b0*/  LDCU.64 UR6, c[0x0][0x3a0] ;  /* 0x00007400ff0677ac */ /* 0x000e220008000a00 */
[----:B------:R-:W-:Y:S01]  /*41c0*/  IMAD.MOV.U32 R6, RZ, RZ, R5 ;  /* 0x000000ffff067224 */ /* 0x000fe200078e0005 */
[----:B------:R-:W1:Y:S01]  /*41d0*/  LDCU.64 UR10, c[0x0][0x3d8] ;  /* 0x00007b00ff0a77ac */ /* 0x000e620008000a00 */
[----:B------:R-:W-:Y:S01]  /*41e0*/  ULOP3.LUT UR4, UR5, 0x7ffffffc, URZ, 0xc0, !UPT ;  /* 0x7ffffffc05047892 */ /* 0x000fe2000f8ec0ff */
[----:B------:R-:W2:Y:S01]  /*41f0*/  LDCU.64 UR24, c[0x0][0x3e0] ;  /* 0x00007c00ff1877ac */ /* 0x000ea20008000a00 */
[----:B------:R-:W3:Y:S01]  /*4200*/  LDCU.128 UR12, c[0x0][0x3f0] ;  /* 0x00007e00ff0c77ac */ /* 0x000ee20008000c00 */
[----:B0-----:R-:W-:Y:S02]  /*4210*/  UIADD3 UR8, UP0, UPT, UR6, 0x10, URZ ;  /* 0x0000001006087890 */ /* 0x001fe4000ff1e0ff */
[----:B------:R-:W-:Y:S02]  /*4220*/  UIADD3 UR9, UPT, UPT, -UR4, URZ, URZ ;  /* 0x000000ff04097290 */ /* 0x000fe4000fffe1ff */
[----:B-1----:R-:W-:-:S02]  /*4230*/  UIADD3 UR6, UP1, UPT, UR10, 0x10, URZ ;  /* 0x000000100a067890 */ /* 0x002fc4000ff3e0ff */
[----:B------:R-:W-:Y:S02]  /*4240*/  UIADD3.X UR5, UPT, UPT, URZ, UR7, URZ, UP0, !UPT ;  /* 0x00000007ff057290 */ /* 0x000fe400087fe4ff */
[----:B--23--:R-:W-:-:S12]  /*4250*/  UIADD3.X UR7, UPT, UPT, URZ, UR11, URZ, UP1, !UPT ;  /* 0x0000000bff077290 */ /* 0x00cfd80008ffe4ff */
.L_x_175:
[----:B------:R-:W-:Y:S01]  /*4260*/  MOV R23, UR5 ;  /* 0x0000000500177c02 */ /* 0x000fe20008000f00 */
[----:B------:R-:W-:Y:S01]  /*4270*/  IMAD.U32 R22, RZ, RZ, UR8 ;  /* 0x00000008ff167e24 */ /* 0x000fe2000f8e00ff */
[----:B0-----:R-:W2:Y:S01]  /*4280*/  LDG.E.64 R2, desc[UR20][R16.64] ;  /* 0x0000001410027981 */ /* 0x001ea2000c1e1b00 */
[----:B------:R-:W-:Y:S01]  /*4290*/  IMAD.U32 R26, RZ, RZ, UR6 ;  /* 0x00000006ff1a7e24 */ /* 0x000fe2000f8e00ff */
[----:B------:R-:W0:Y:S01]  /*42a0*/  LDC.64 R24, c[0x0][0x3a8] ;  /* 0x0000ea00ff187b82 */ /* 0x000e220000000a00 */
[----:B------:R-:W-:Y:S02]  /*42b0*/  IMAD.U32 R27, RZ, RZ, UR7 ;  /* 0x00000007ff1b7e24 */ /* 0x000fe4000f8e00ff */
[----:B------:R-:W-:-:S03]  /*42c0*/  IMAD.WIDE R22, R6, 0x8, R22 ;  /* 0x0000000806167825 */ /* 0x000fc600078e0216 */
[----:B------:R-:W2:Y:S04]  /*42d0*/  LDG.E.64 R8, desc[UR20][R26.64+-0x10] ;  /* 0xfffff0141a087981 */ /* 0x000ea8000c1e1b00 */
[----:B------:R-:W3:Y:S01]  /*42e0*/  LDG.E.64 R10, desc[UR20][R22.64+-0x10] ;  /* 0xfffff014160a7981 */ /* 0x000ee2000c1e1b00 */
[----:B0-----:R-:W-:Y:S01]  /*42f0*/  IMAD.WIDE R24, R6, 0x8, R24 ;  /* 0x0000000806187825 */ /* 0x001fe200078e0218 */
[----:B--2---:R-:W-:Y:S02]  /*4300*/  DMUL R2, R2, -R8 ;  /* 0x8000000802027228 */ /* 0x004fe40000000000 */
[----:B---3--:R-:W-:-:S08]  /*4310*/  DMUL R10, R10, UR12 ;  /* 0x0000000c0a0a7c28 */ /* 0x008fd00008000000 */
        /* <DEDUP_REMOVED lines=14> */
[----:B------:R-:W-:Y:S01]  /*4400*/  DFMA R28, R26, R2, R26 ;  /* 0x000000021a1c722b */ /* 0x000fe2000000001a */
[----:B------:R-:W3:Y:S01]  /*4410*/  LDC.64 R26, c[0x0][0x380] ;  /* 0x0000e000ff1a7b82 */ /* 0x000ee20000000a00 */
[----:B------:R-:W-:Y:S01]  /*4420*/  BSSY.RECONVERGENT B1, `(.L_x_143) ;  /* 0x000000f000017945 */ /* 0x000fe20003800200 */
[----:B---3--:R-:W-:-:S05]  /*4430*/  IMAD.WIDE R26, R6, 0x8, R26 ;  /* 0x00000008061a7825 */ /* 0x008fca00078e021a */
[----:B--2---:R-:W-:-:S08]  /*4440*/  DMUL R2, R28, R8 ;  /* 0x000000081c027228 */ /* 0x004fd00000000000 */
[----:B0-----:R-:W-:-:S08]  /*4450*/  DFMA R10, -R18, R2, R8 ;  /* 0x00000002120a722b */ /* 0x001fd00000000108 */
        /* <DEDUP_REMOVED lines=11> */
.L_x_144:
[----:B------:R-:W-:Y:S05]  /*4510*/  BSYNC.RECONVERGENT B1 ;  /* 0x0000000000017941 */ /* 0x000fea0003800200 */
.L_x_143:
        /* <DEDUP_REMOVED lines=21> */
[----:B------:R-:W-:Y:S02]  /*4670*/  IMAD.MOV.U32 R28, RZ, RZ, R8 ;  /* 0x000000ffff1c7224 */ /* 0x000fe400078e0008 */
[----:B------:R-:W-:-:S07]  /*4680*/  IMAD.MOV.U32 R29, RZ, RZ, R7 ;  /* 0x000000ffff1d7224 */ /* 0x000fce00078e0007 */
.L_x_146:
[----:B------:R-:W-:Y:S05]  /*4690*/  BSYNC.RECONVERGENT B1 ;  /* 0x0000000000017941 */ /* 0x000fea0003800200 */
.L_x_145:
[----:B------:R-:W0:Y:S01]  /*46a0*/  MUFU.RSQ64H R31, R29 ;  /* 0x0000001d001f7308 */ /* 0x000e220000001c00 */
[----:B------:R-:W-:Y:S01]  /*46b0*/  IADD3 R30, PT, PT, R29, -0x3500000, RZ ;  /* 0xfcb000001d1e7810 */ /* 0x000fe20007ffe0ff */
[----:B------:R-:W-:Y:S01]  /*46c0*/  IMAD.MOV.U32 R10, RZ, RZ, 0x0 ;  /* 0x00000000ff0a7424 */ /* 0x000fe200078e00ff */
[----:B------:R-:W-:Y:S01]  /*46d0*/  BSSY.RECONVERGENT B1, `(.L_x_147) ;  /* 0x0000019000017945 */ /* 0x000fe20003800200 */
[----:B------:R-:W-:Y:S01]  /*46e0*/  IMAD.MOV.U32 R11, RZ, RZ, 0x3fd80000 ;  /* 0x3fd80000ff0b7424 */ /* 0x000fe200078e00ff */
[----:B------:R-:W-:Y:S01]  /*46f0*/  ISETP.GE.U32.AND P0, PT, R30, 0x7ca00000, PT ;  /* 0x7ca000001e00780c */ /* 0x000fe20003f06070 */
[----:B------:R-:W-:Y:S02]  /*4700*/  DMUL R2, R2, UR24 ;  /* 0x0000001802027c28 */ /* 0x000fe40008000000 */
        /* <DEDUP_REMOVED lines=19> */
[----:B------:R-:W-:Y:S01]  /*4840*/  IMAD.MOV.U32 R10, RZ, RZ, R0 ;  /* 0x000000ffff0a7224 */ /* 0x000fe200078e0000 */
[----:B------:R-:W-:-:S07]  /*4850*/  MOV R11, R7 ;  /* 0x00000007000b7202 */ /* 0x000fce0000000f00 */
.L_x_148:
[----:B------:R-:W-:Y:S05]  /*4860*/  BSYNC.RECONVERGENT B1 ;  /* 0x0000000000017941 */ /* 0x000fea0003800200 */
.L_x_147:
        /* <DEDUP_REMOVED lines=23> */
.L_x_150:
[----:B------:R-:W-:Y:S05]  /*49e0*/  BSYNC.RECONVERGENT B1 ;  /* 0x0000000000017941 */ /* 0x000fea0003800200 */
.L_x_149:
[----:B------:R-:W2:Y:S01]  /*49f0*/  LDG.E.64 R2, desc[UR20][R26.64] ;  /* 0x000000141a027981 */ /* 0x000ea2000c1e1b00 */
[----:B------:R-:W-:Y:S01]  /*4a00*/  IMAD.U32 R30, RZ, RZ, UR6 ;  /* 0x00000006ff1e7e24 */ /* 0x000fe2000f8e00ff */
[----:B------:R-:W-:Y:S01]  /*4a10*/  MOV R31, UR7 ;  /* 0x00000007001f7c02 */ /* 0x000fe20008000f00 */
[----:B--2---:R-:W-:-:S07]  /*4a20*/  DADD R2, R2, -R8 ;  /* 0x0000000002027229 */ /* 0x004fce0000000808 */
[----:B------:R0:W-:Y:S04]  /*4a30*/  STG.E.64 desc[UR20][R26.64], R2 ;  /* 0x000000021a007986 */ /* 0x0001e8000c101b14 */
[----:B------:R-:W2:Y:S04]  /*4a40*/  LDG.E.64 R10, desc[UR20][R30.64+-0x8] ;  /* 0xfffff8141e0a7981 */ /* 0x000ea8000c1e1b00 */
[----:B------:R-:W2:Y:S04]  /*4a50*/  LDG.E.64 R8, desc[UR20][R16.64] ;  /* 0x0000001410087981 */ /* 0x000ea8000c1e1b00 */
[----:B------:R-:W3:Y:S01]  /*4a60*/  LDG.E.64 R28, desc[UR20][R22.64+-0x8] ;  /* 0xfffff814161c7981 */ /* 0x000ee2000c1e1b00 */
[----:B--2---:R-:W-:-:S02]  /*4a70*/  DMUL R8, R8, -R10 ;  /* 0x8000000a08087228 */ /* 0x004fc40000000000 */
[----:B---3--:R-:W-:-:S08]  /*4a80*/  DMUL R28, R28, UR12 ;  /* 0x0000000c1c1c7c28 */ /* 0x008fd00008000000 */
[----:B------:R-:W-:-:S07]  /*4a90*/  DFMA R28, R8, UR16, R28 ;  /* 0x00000010081c7c2b */ /* 0x000fce000800001c */
[----:B------:R1:W-:Y:S04]  /*4aa0*/  STG.E.64 desc[UR20][R22.64+-0x8], R28 ;  /* 0xfffff81c16007986 */ /* 0x0003e8000c101b14 */
[----:B------:R-:W2:Y:S01]  /*4ab0*/  LDG.E.64 R10, desc[UR20][R24.64+0x8] ;  /* 0x00000814180a7981 */ /* 0x000ea2000c1e1b00 */
[----:B------:R-:W-:Y:S01]  /*4ac0*/  DMUL R32, R8, UR18 ;  /* 0x0000001208207c28 */ /* 0x000fe20008000000 */
[----:B0-----:R-:W0:Y:S01]  /*4ad0*/  MUFU.RCP64H R3, R19 ;  /* 0x0000001300037308 */ /* 0x001e220000001800 */
[----:B------:R-:W-:Y:S01]  /*4ae0*/  IMAD.MOV.U32 R2, RZ, RZ, 0x1 ;  /* 0x00000001ff027424 */ /* 0x000fe200078e00ff */
[----:B--2---:R-:W-:-:S08]  /*4af0*/  DMUL R10, R10, UR14 ;  /* 0x0000000e0a0a7c28 */ /* 0x004fd00008000000 */
[----:B------:R-:W-:-:S07]  /*4b00*/  DFMA R32, R8, R32, R10 ;  /* 0x000000200820722b */ /* 0x000fce000000000a */
[----:B------:R2:W-:Y:S04]  /*4b10*/  STG.E.64 desc[UR20][R24.64+0x8], R32 ;  /* 0x0000082018007986 */ /* 0x0005e8000c101b14 */
[----:B------:R-:W3:Y:S01]  /*4b20*/  LDG.E.64 R8, desc[UR20][R22.64+-0x8] ;  /* 0xfffff81416087981 */ /* 0x000ee2000c1e1b00 */
[----:B0-----:R-:W-:Y:S01]  /*4b30*/  DFMA R10, -R18, R2, 1 ;  /* 0x3ff00000120a742b */ /* 0x001fe20000000102 */
[----:B------:R-:W-:Y:S07]  /*4b40*/  BSSY.RECONVERGENT B1, `(.L_x_151) ;  /* 0x0000012000017945 */ /* 0x000fee0003800200 */
[----:B------:R-:W-:-:S08]  /*4b50*/  DFMA R10, R10, R10, R10 ;  /* 0x0000000a0a0a722b */ /* 0x000fd0000000000a */
[----:B------:R-:W-:-:S08]  /*4b60*/  DFMA R10, R2, R10, R2 ;  /* 0x0000000a020a722b */ /* 0x000fd00000000002 */
[----:B------:R-:W-:-:S08]  /*4b70*/  DFMA R2, -R18, R10, 1 ;  /* 0x3ff000001202742b */ /* 0x000fd0000000010a */
[----:B-1----:R-:W-:-:S08]  /*4b80*/  DFMA R28, R10, R2, R10 ;  /* 0x000000020a1c722b */ /* 0x002fd0000000000a */
[----:B---3--:R-:W-:Y:S01]  /*4b90*/  DMUL R2, R28, R8 ;  /* 0x000000081c027228 */ /* 0x008fe20000000000 */
[----:B------:R-:W-:-:S07]  /*4ba0*/  FSETP.GEU.AND P1, PT, |R9|, 6.5827683646048100446e-37, PT ;  /* 0x036000000900780b */ /* 0x000fce0003f2e200 */
[----:B------:R-:W-:-:S08]  /*4bb0*/  DFMA R10, -R18, R2, R8 ;  /* 0x00000002120a722b */ /* 0x000fd00000000108 */
[----:B------:R-:W-:-:S10]  /*4bc0*/  DFMA R2, R28, R10, R2 ;  /* 0x0000000a1c02722b */ /* 0x000fd40000000002 */
[----:B------:R-:W-:-:S05]  /*4bd0*/  FFMA R0, RZ, R19, R3 ;  /* 0x00000013ff007223 */ /* 0x000fca0000000003 */
[----:B------:R-:W-:-:S13]  /*4be0*/  FSETP.GT.AND P0, PT, |R0|, 1.469367938527859385e-39, PT ;  /* 0x001000000000780b */ /* 0x000fda0003f04200 */
[----:B--2---:R-:W-:Y:S05]  /*4bf0*/  @P0 BRA P1, `(.L_x_152) ;  /* 0x0000000000180947 */ /* 0x004fea0000800000 */
[----:B------:R-:W-:Y:S01]  /*4c00*/  IMAD.MOV.U32 R30, RZ, RZ, R18 ;  /* 0x000000ffff1e7224 */ /* 0x000fe200078e0012 */
[----:B------:R-:W-:Y:S02]  /*4c10*/  MOV R31, R19 ;  /* 0x00000013001f7202 */ /* 0x000fe40000000f00 */
[----:B------:R-:W-:-:S07]  /*4c20*/  MOV R0, 0x4c40 ;  /* 0x00004c4000007802 */ /* 0x000fce0000000f00 */
[----:B------:R-:W-:Y:S05]  /*4c30*/  CALL.REL.NOINC `($__internal_2_$__cuda_sm20_div_rn_f64_full) ;  /* 0x0000003400047944 */ /* 0x000fea0003c00000 */
[----:B------:R-:W-:Y:S02]  /*4c40*/  IMAD.MOV.U32 R2, RZ, RZ, R8 ;  /* 0x000000ffff027224 */ /* 0x000fe400078e0008 */
[----:B------:R-:W-:-:S07]  /*4c50*/  IMAD.MOV.U32 R3, RZ, RZ, R7 ;  /* 0x000000ffff037224 */ /* 0x000fce00078e0007 */
.L_x_152:
[----:B------:R-:W-:Y:S05]  /*4c60*/  BSYNC.RECONVERGENT B1 ;  /* 0x0000000000017941 */ /* 0x000fea0003800200 */
.L_x_151:
        /* <DEDUP_REMOVED lines=23> */
.L_x_154:
[----:B------:R-:W-:Y:S05]  /*4de0*/  BSYNC.RECONVERGENT B1 ;  /* 0x0000000000017941 */ /* 0x000fea0003800200 */
.L_x_153:
        /* <DEDUP_REMOVED lines=26> */
[----:B------:R-:W-:Y:S01]  /*4f90*/  MOV R10, R0 ;  /* 0x00000000000a7202 */ /* 0x000fe20000000f00 */
[----:B------:R-:W-:-:S07]  /*4fa0*/  IMAD.MOV.U32 R11, RZ, RZ, R7 ;  /* 0x000000ffff0b7224 */ /* 0x000fce00078e0007 */
.L_x_156:
[----:B------:R-:W-:Y:S05]  /*4fb0*/  BSYNC.RECONVERGENT B1 ;  /* 0x0000000000017941 */ /* 0x000fea0003800200 */
.L_x_155:
        /* <DEDUP_REMOVED lines=23> */
.L_x_158:
[----:B------:R-:W-:Y:S05]  /*5130*/  BSYNC.RECONVERGENT B1 ;  /* 0x0000000000017941 */ /* 0x000fea0003800200 */
.L_x_157:
[----:B------:R-:W2:Y:S01]  /*5140*/  LDG.E.64 R2, desc[UR20][R26.64+0x8] ;  /* 0x000008141a027981 */ /* 0x000ea2000c1e1b00 */
[----:B------:R-:W-:Y:S01]  /*5150*/  MOV R30, UR6 ;  /* 0x00000006001e7c02 */ /* 0x000fe20008000f00 */
[----:B------:R-:W-:Y:S01]  /*5160*/  IMAD.U32 R31, RZ, RZ, UR7 ;  /* 0x00000007ff1f7e24 */ /* 0x000fe2000f8e00ff */
        /* <DEDUP_REMOVED lines=30> */
[----:B------:R-:W-:Y:S01]  /*5350*/  MOV R30, R18 ;  /* 0x00000012001e7202 */ /* 0x000fe20000000f00 */
[----:B------:R-:W-:Y:S01]  /*5360*/  IMAD.MOV.U32 R31, RZ, RZ, R19 ;  /* 0x000000ffff1f7224 */ /* 0x000fe200078e0013 */
[----:B------:R-:W-:-:S07]  /*5370*/  MOV R0, 0x5390 ;  /* 0x0000539000007802 */ /* 0x000fce0000000f00 */
[----:B------:R-:W-:Y:S05]  /*5380*/  CALL.REL.NOINC `($__internal_2_$__cuda_sm20_div_rn_f64_full) ;  /* 0x0000002c00307944 */ /* 0x000fea0003c00000 */
[----:B------:R-:W-:Y:S01]  /*5390*/  IMAD.MOV.U32 R2, RZ, RZ, R8 ;  /* 0x000000ffff027224 */ /* 0x000fe200078e0008 */
[----:B------:R-:W-:-:S07]  /*53a0*/  MOV R3, R7 ;  /* 0x0000000700037202 */ /* 0x000fce0000000f00 */
.L_x_160:
[----:B------:R-:W-:Y:S05]  /*53b0*/  BSYNC.RECONVERGENT B1 ;  /* 0x0000000000017941 */ /* 0x000fea0003800200 */
.L_x_159:
        /* <DEDUP_REMOVED lines=23> */
.L_x_162:
[----:B------:R-:W-:Y:S05]  /*5530*/  BSYNC.RECONVERGENT B1 ;  /* 0x0000000000017941 */ /* 0x000fea0003800200 */
.L_x_161:
        /* <DEDUP_REMOVED lines=28> */
.L_x_164:
[----:B------:R-:W-:Y:S05]  /*5700*/  BSYNC.RECONVERGENT B1 ;  /* 0x0000000000017941 */ /* 0x000fea0003800200 */
.L_x_163:
        /* <DEDUP_REMOVED lines=23> */
.L_x_166:
[----:B------:R-:W-:Y:S05]  /*5880*/  BSYNC.RECONVERGENT B1 ;  /* 0x0000000000017941 */ /* 0x000fea0003800200 */
.L_x_165:
[----:B------:R-:W2:Y:S01]  /*5890*/  LDG.E.64 R2, desc[UR20][R26.64+0x10] ;  /* 0x000010141a027981 */ /* 0x000ea2000c1e1b00 */
[----:B------:R-:W-:Y:S02]  /*58a0*/  IMAD.U32 R32, RZ, RZ, UR6 ;  /* 0x00000006ff207e24 */ /* 0x000fe4000f8e00ff */
        /* <DEDUP_REMOVED lines=11> */
[----:B------:R-:W-:Y:S02]  /*5960*/  DMUL R30, R8, UR18 ;  /* 0x00000012081e7c28 */ /* 0x000fe40008000000 */
[----:B--2---:R-:W-:-:S08]  /*5970*/  DMUL R10, R10, UR14 ;  /* 0x0000000e0a0a7c28 */ /* 0x004fd00008000000 */
[----:B0-----:R-:W-:-:S07]  /*5980*/  DFMA R2, R8, R30, R10 ;  /* 0x0000001e0802722b */ /* 0x001fce000000000a */
[----:B------:R0:W-:Y:S04]  /*5990*/  STG.E.64 desc[UR20][R24.64+0x18], R2 ;  /* 0x0000180218007986 */ /* 0x0001e8000c101b14 */
[----:B------:R-:W2:Y:S01]  /*59a0*/  LDG.E.64 R30, desc[UR20][R22.64+0x8] ;  /* 0x00000814161e7981 */ /* 0x000ea2000c1e1b00 */
[----:B------:R-:W3:Y:S01]  /*59b0*/  MUFU.RCP64H R9, R19 ;  /* 0x0000001300097308 */ /* 0x000ee20000001800 */
[----:B------:R-:W-:Y:S01]  /*59c0*/  MOV R8, 0x1 ;  /* 0x0000000100087802 */ /* 0x000fe20000000f00 */
[----:B------:R-:W-:Y:S05]  /*59d0*/  BSSY.RECONVERGENT B1, `(.L_x_167) ;  /* 0x0000015000017945 */ /* 0x000fea0003800200 */
[----:B---3--:R-:W-:-:S08]  /*59e0*/  DFMA R10, -R18, R8, 1 ;  /* 0x3ff00000120a742b */ /* 0x008fd00000000108 */
[----:B------:R-:W-:-:S08]  /*59f0*/  DFMA R10, R10, R10, R10 ;  /* 0x0000000a0a0a722b */ /* 0x000fd0000000000a */
[----:B------:R-:W-:-:S08]  /*5a00*/  DFMA R10, R8, R10, R8 ;  /* 0x0000000a080a722b */ /* 0x000fd00000000008 */
[----:B------:R-:W-:-:S08]  /*5a10*/  DFMA R8, -R18, R10, 1 ;  /* 0x3ff000001208742b */ /* 0x000fd0000000010a */
[----:B-1----:R-:W-:-:S08]  /*5a20*/  DFMA R28, R10, R8, R10 ;  /* 0x000000080a1c722b */ /* 0x002fd0000000000a */
[----:B--2---:R-:W-:Y:S01]  /*5a30*/  DMUL R8, R28, R30 ;  /* 0x0000001e1c087228 */ /* 0x004fe20000000000 */
[----:B------:R-:W-:-:S07]  /*5a40*/  FSETP.GEU.AND P1, PT, |R31|, 6.5827683646048100446e-37, PT ;  /* 0x036000001f00780b */ /* 0x000fce0003f2e200 */
[----:B------:R-:W-:-:S08]  /*5a50*/  DFMA R10, -R18, R8, R30 ;  /* 0x00000008120a722b */ /* 0x000fd0000000011e */
[----:B0-----:R-:W-:-:S10]  /*5a60*/  DFMA R24, R28, R10, R8 ;  /* 0x0000000a1c18722b */ /* 0x001fd40000000008 */
        /* <DEDUP_REMOVED lines=11> */
.L_x_168:
[----:B------:R-:W-:Y:S05]  /*5b20*/  BSYNC.RECONVERGENT B1 ;  /* 0x0000000000017941 */ /* 0x000fea0003800200 */
.L_x_167:
        /* <DEDUP_REMOVED lines=22> */
.L_x_170:
[----:B------:R-:W-:Y:S05]  /*5c90*/  BSYNC.RECONVERGENT B1 ;  /* 0x0000000000017941 */ /* 0x000fea0003800200 */
.L_x_169:
        /* <DEDUP_REMOVED lines=28> */
[----:B------:R-:W-:Y:S01]  /*5e60*/  IMAD.MOV.U32 R10, RZ, RZ, R0 ;  /* 0x000000ffff0a7224 */ /* 0x000fe200078e0000 */
[----:B------:R-:W-:-:S07]  /*5e70*/  MOV R11, R7 ;  /* 0x00000007000b7202 */ /* 0x000fce0000000f00 */
.L_x_172:
[----:B------:R-:W-:Y:S05]  /*5e80*/  BSYNC.RECONVERGENT B1 ;  /* 0x0000000000017941 */ /* 0x000fea0003800200 */
.L_x_171:
        /* <DEDUP_REMOVED lines=23> */
.L_x_174:
[----:B------:R-:W-:Y:S05]  /*6000*/  BSYNC.RECONVERGENT B1 ;  /* 0x0000000000017941 */ /* 0x000fea0003800200 */
.L_x_173:
        /* <DEDUP_REMOVED lines=9> */
.L_x_142:
[----:B------:R-:W-:-:S09]  /*60a0*/  UISETP.NE.AND UP0, UPT, UR22, URZ, UPT ;  /* 0x000000ff1600728c */ /* 0x000fd2000bf05270 */
[----:B------:R-:W-:Y:S05]  /*60b0*/  BRA.U !UP0, `(.L_x_81) ;  /* 0x0000001508fc7547 */ /* 0x000fea000b800000 */
[----:B------:R-:W-:-:S09]  /*60c0*/  UISETP.NE.AND UP0, UPT, UR22, 0x1, UPT ;  /* 0x000000011600788c */ /* 0x000fd2000bf05270 */
[----:B------:R-:W-:Y:S05]  /*60d0*/  BRA.U !UP0, `(.L_x_176) ;  /* 0x0000000d08e87547 */ /* 0x000fea000b800000 */
[----:B0-----:R-:W0:Y:S01]  /*60e0*/  LDC.64 R26, c[0x0][0x3a0] ;  /* 0x0000e800ff1a7b82 */ /* 0x001e220000000a00 */
[----:B------:R-:W1:Y:S01]  /*60f0*/  LDCU.64 UR6, c[0x0][0x3d8] ;  /* 0x00007b00ff0677ac */ /* 0x000e620008000a00 */
[----:B------:R-:W-:Y:S01]  /*6100*/  IADD3 R2, PT, PT, R5, UR4, RZ ;  /* 0x0000000405027c10 */ /* 0x000fe2000fffe0ff */
[----:B------:R-:W2:Y:S01]  /*6110*/  LDG.E.64 R6, desc[UR20][R16.64] ;  /* 0x0000001410067981 */ /* 0x000ea2000c1e1b00 */
[----:B------:R-:W3:Y:S04]  /*6120*/  LDCU.128 UR8, c[0x0][0x3f0] ;  /* 0x00007e00ff0877ac */ /* 0x000ee80008000c00 */
[----:B------:R-:W4:Y:S01]  /*6130*/  LDC.64 R24, c[0x0][0x3a8] ;  /* 0x0000ea00ff187b82 */ /* 0x000f220000000a00 */
[----:B-1----:R-:W-:Y:S01]  /*6140*/  UIMAD.WIDE.U32 UR6, UR4, 0x8, UR6 ;  /* 0x00000008040678a5 */ /* 0x002fe2000f8e0006 */
[----:B0-----:R-:W-:-:S05]  /*6150*/  IMAD.WIDE R26, R2, 0x8, R26 ;  /* 0x00000008021a7825 */ /* 0x001fca00078e021a */
[----:B------:R-:W-:Y:S01]  /*6160*/  IMAD.U32 R28, RZ, RZ, UR6 ;  /* 0x00000006ff1c7e24 */ /* 0x000fe2000f8e00ff */
[----:B------:R-:W3:Y:S01]  /*6170*/  LDG.E.64 R10, desc[UR20][R26.64] ;  /* 0x000000141a0a7981 */ /* 0x000ee2000c1e1b00 */
[----:B------:R-:W-:-:S05]  /*6180*/  IMAD.U32 R29, RZ, RZ, UR7 ;  /* 0x00000007ff1d7e24 */ /* 0x000fca000f8e00ff */
[----:B------:R-:W2:Y:S01]  /*6190*/  LDG.E.64 R8, desc[UR20][R28.64] ;  /* 0x000000141c087981 */ /* 0x000ea2000c1e1b00 */
[----:B----4-:R-:W-:Y:S01]  /*61a0*/  IMAD.WIDE R24, R2, 0x8, R24 ;  /* 0x0000000802187825 */ /* 0x010fe200078e0218 */
[----:B---3--:R-:W-:Y:S02]  /*61b0*/  DMUL R10, R10, UR8 ;  /* 0x000000080a0a7c28 */ /* 0x008fe40008000000 */
[----:B--2---:R-:W-:-:S08]  /*61c0*/  DMUL R6, R6, -R8 ;  /* 0x8000000806067228 */ /* 0x004fd00000000000 */
        /* <DEDUP_REMOVED lines=9> */
[----:B------:R-:W-:-:S06]  /*6260*/  MOV R6, 0x1 ;  /* 0x0000000100067802 */ /* 0x000fcc0000000f00 */
        /* <DEDUP_REMOVED lines=13> */
[----:B------:R-:W-:Y:S01]  /*6340*/  IMAD.MOV.U32 R30, RZ, RZ, R18 ;  /* 0x000000ffff1e7224 */ /* 0x000fe200078e0012 */
[----:B------:R-:W-:Y:S01]  /*6350*/  MOV R0, 0x6380 ;  /* 0x0000638000007802 */ /* 0x000fe20000000f00 */
[----:B------:R-:W-:-:S07]  /*6360*/  IMAD.MOV.U32 R31, RZ, RZ, R19 ;  /* 0x000000ffff1f7224 */ /* 0x000fce00078e0013 */
[----:B------:R-:W-:Y:S05]  /*6370*/  CALL.REL.NOINC `($__internal_2_$__cuda_sm20_div_rn_f64_full) ;  /* 0x0000001c00347944 */ /* 0x000fea0003c00000 */
[----:B------:R-:W-:Y:S01]  /*6380*/  MOV R32, R8 ;  /* 0x0000000800207202 */ /* 0x000fe20000000f00 */
[----:B------:R-:W-:-:S07]  /*6390*/  IMAD.MOV.U32 R33, RZ, RZ, R7 ;  /* 0x000000ffff217224 */ /* 0x000fce00078e0007 */
.L_x_178:
[----:B------:R-:W-:Y:S05]  /*63a0*/  BSYNC.RECONVERGENT B1 ;  /* 0x0000000000017941 */ /* 0x000fea0003800200 */
.L_x_177:
        /* <DEDUP_REMOVED lines=22> */
.L_x_180:
[----:B------:R-:W-:Y:S05]  /*6510*/  BSYNC.RECONVERGENT B1 ;  /* 0x0000000000017941 */ /* 0x000fea0003800200 */
.L_x_179:
        /* <DEDUP_REMOVED lines=30> */
.L_x_182:
[----:B------:R-:W-:Y:S05]  /*6700*/  BSYNC.RECONVERGENT B1 ;  /* 0x0000000000017941 */ /* 0x000fea0003800200 */
.L_x_181:
        /* <DEDUP_REMOVED lines=23> */
.L_x_184:
[----:B------:R-:W-:Y:S05]  /*6880*/  BSYNC.RECONVERGENT B1 ;  /* 0x0000000000017941 */ /* 0x000fea0003800200 */
.L_x_183:
[----:B------:R-:W0:Y:S01]  /*6890*/  LDC.64 R22, c[0x0][0x380] ;  /* 0x0000e000ff167b82 */ /* 0x000e220000000a00 */
[----:B------:R-:W-:Y:S01]  /*68a0*/  IMAD.U32 R30, RZ, RZ, UR6 ;  /* 0x00000006ff1e7e24 */ /* 0x000fe2000f8e00ff */
[----:B------:R-:W-:Y:S01]  /*68b0*/  MOV R31, UR7 ;  /* 0x00000007001f7c02 */ /* 0x000fe20008000f00 */
[----:B------:R-:W1:Y:S01]  /*68c0*/  LDCU.128 UR8, c[0x0][0x3f0] ;  /* 0x00007e00ff0877ac */ /* 0x000e620008000c00 */
[----:B0-----:R-:W-:-:S05]  /*68d0*/  IMAD.WIDE R22, R2, 0x8, R22 ;  /* 0x0000000802167825 */ /* 0x001fca00078e0216 */
[----:B------:R-:W2:Y:S02]  /*68e0*/  LDG.E.64 R2, desc[UR20][R22.64] ;  /* 0x0000001416027981 */ /* 0x000ea4000c1e1b00 */
[----:B--2---:R-:W-:-:S07]  /*68f0*/  DADD R2, R2, -R8 ;  /* 0x0000000002027229 */ /* 0x004fce0000000808 */
[----:B------:R0:W-:Y:S04]  /*6900*/  STG.E.64 desc[UR20][R22.64], R2 ;  /* 0x0000000216007986 */ /* 0x0001e8000c101b14 */
[----:B------:R-:W2:Y:S04]  /*6910*/  LDG.E.64 R8, desc[UR20][R30.64+0x8] ;  /* 0x000008141e087981 */ /* 0x000ea8000c1e1b00 */
[----:B------:R-:W2:Y:S04]  /*6920*/  LDG.E.64 R6, desc[UR20][R16.64] ;  /* 0x0000001410067981 */ /* 0x000ea8000c1e1b00 */
[----:B------:R-:W1:Y:S01]  /*6930*/  LDG.E.64 R10, desc[UR20][R26.64+0x8] ;  /* 0x000008141a0a7981 */ /* 0x000e62000c1e1b00 */
[----:B--2---:R-:W-:-:S02]  /*6940*/  DMUL R6, R6, -R8 ;  /* 0x8000000806067228 */ /* 0x004fc40000000000 */
[----:B-1----:R-:W-:-:S08]  /*6950*/  DMUL R10, R10, UR8 ;  /* 0x000000080a0a7c28 */ /* 0x002fd00008000000 */
[----:B------:R-:W-:-:S07]  /*6960*/  DFMA R10, R6, UR16, R10 ;  /* 0x00000010060a7c2b */ /* 0x000fce000800000a */
[----:B------:R1:W-:Y:S04]  /*6970*/  STG.E.64 desc[UR20][R26.64+0x8], R10 ;  /* 0x0000080a1a007986 */ /* 0x0003e8000c101b14 */
[----:B------:R-:W0:Y:S01]  /*6980*/  LDG.E.64 R8, desc[UR20][R24.64+0x8] ;  /* 0x0000081418087981 */ /* 0x000e22000c1e1b00 */
[----:B------:R-:W-:Y:S02]  /*6990*/  DMUL R28, R6, UR18 ;  /* 0x00000012061c7c28 */ /* 0x000fe40008000000 */
[----:B0-----:R-:W-:-:S08]  /*69a0*/  DMUL R2, R8, UR10 ;  /* 0x0000000a08027c28 */ /* 0x001fd00008000000 */
[----:B------:R-:W-:-:S07]  /*69b0*/  DFMA R2, R6, R28, R2 ;  /* 0x0000001c0602722b */ /* 0x000fce0000000002 */
[----:B------:R0:W-:Y:S04]  /*69c0*/  STG.E.64 desc[UR20][R24.64+0x8], R2 ;  /* 0x0000080218007986 */ /* 0x0001e8000c101b14 */
[----:B------:R-:W2:Y:S01]  /*69d0*/  LDG.E.64 R28, desc[UR20][R26.64+0x8] ;  /* 0x000008141a1c7981 */ /* 0x000ea2000c1e1b00 */
[----:B------:R-:W3:Y:S01]  /*69e0*/  MUFU.RCP64H R7, R19 ;  /* 0x0000001300077308 */ /* 0x000ee20000001800 */
[----:B------:R-:W-:Y:S01]  /*69f0*/  IMAD.MOV.U32 R6, RZ, RZ, 0x1 ;  /* 0x00000001ff067424 */ /* 0x000fe200078e00ff */
        /* <DEDUP_REMOVED lines=21> */
.L_x_186:
[----:B------:R-:W-:Y:S05]  /*6b50*/  BSYNC.RECONVERGENT B1 ;  /* 0x0000000000017941 */ /* 0x000fea0003800200 */
.L_x_185:
        /* <DEDUP_REMOVED lines=22> */
.L_x_188:
[----:B------:R-:W-:Y:S05]  /*6cc0*/  BSYNC.RECONVERGENT B1 ;  /* 0x0000000000017941 */ /* 0x000fea0003800200 */
.L_x_187:
        /* <DEDUP_REMOVED lines=28> */
[----:B------:R-:W-:Y:S01]  /*6e90*/  IMAD.MOV.U32 R10, RZ, RZ, R0 ;  /* 0x000000ffff0a7224 */ /* 0x000fe200078e0000 */
[----:B------:R-:W-:-:S07]  /*6ea0*/  MOV R11, R7 ;  /* 0x00000007000b7202 */ /* 0x000fce0000000f00 */
.L_x_190:
[----:B------:R-:W-:Y:S05]  /*6eb0*/  BSYNC.RECONVERGENT B1 ;  /* 0x0000000000017941 */ /* 0x000fea0003800200 */
.L_x_189:
        /* <DEDUP_REMOVED lines=23> */
.L_x_192:
[----:B------:R-:W-:Y:S05]  /*7030*/  BSYNC.RECONVERGENT B1 ;  /* 0x0000000000017941 */ /* 0x000fea0003800200 */
.L_x_191:
[----:B------:R-:W2:Y:S01]  /*7040*/  LDG.E.64 R2, desc[UR20][R22.64+0x8] ;  /* 0x0000081416027981 */ /* 0x000ea2000c1e1b00 */
[----:B------:R-:W-:Y:S01]  /*7050*/  UIADD3 UR4, UPT, UPT, UR4, 0x2, URZ ;  /* 0x0000000204047890 */ /* 0x000fe2000fffe0ff */
[----:B--2---:R-:W-:-:S07]  /*7060*/  DADD R2, R2, -R8 ;  /* 0x0000000002027229 */ /* 0x004fce0000000808 */
[----:B------:R1:W-:Y:S04]  /*7070*/  STG.E.64 desc[UR20][R22.64+0x8], R2 ;  /* 0x0000080216007986 */ /* 0x0003e8000c101b14 */
.L_x_176:
[----:B------:R-:W2:Y:S02]  /*7080*/  LDCU UR5, c[0x0][0x3cc] ;  /* 0x00007980ff0577ac */ /* 0x000ea40008000800 */
[----:B--2---:R-:W-:-:S04]  /*7090*/  ULOP3.LUT UR5, UR5, 0x1, URZ, 0xc0, !UPT ;  /* 0x0000000105057892 */ /* 0x004fc8000f8ec0ff */
[----:B------:R-:W-:-:S09]  /*70a0*/  UISETP.NE.U32.AND UP0, UPT, UR5, 0x1, UPT ;  /* 0x000000010500788c */ /* 0x000fd2000bf05070 */
[----:B------:R-:W-:Y:S05]  /*70b0*/  BRA.U UP0, `(.L_x_81) ;  /* 0x0000000500fc7547 */ /* 0x000fea000b800000 */
[----:B------:R-:W2:Y:S01]  /*70c0*/  LDC.64 R8, c[0x0][0x3a0] ;  /* 0x0000e800ff087b82 */ /* 0x000ea20000000a00 */
[----:B------:R-:W3:Y:S01]  /*70d0*/  LDCU.64 UR6, c[0x0][0x3d8] ;  /* 0x00007b00ff0677ac */ /* 0x000ee20008000a00 */
[----:B------:R-:W-:Y:S01]  /*70e0*/  VIADD R5, R5, UR4 ;  /* 0x0000000405057c36 */ /* 0x000fe20008000000 */
[----:B01----:R-:W4:Y:S05]  /*70f0*/  LDG.E.64 R2, desc[UR20][R16.64] ;  /* 0x0000001410027981 */ /* 0x003f2a000c1e1b00 */
[----:B------:R-:W0:Y:S01]  /*7100*/  LDC.64 R22, c[0x0][0x3a8] ;  /* 0x0000ea00ff167b82 */ /* 0x000e220000000a00 */
[----:B---3--:R-:W-:Y:S01]  /*7110*/  UIMAD.WIDE.U32 UR4, UR4, 0x8, UR6 ;  /* 0x00000008040478a5 */ /* 0x008fe2000f8e0006 */
[----:B--2---:R-:W-:-:S05]  /*7120*/  IMAD.WIDE R8, R5, 0x8, R8 ;  /* 0x0000000805087825 */ /* 0x004fca00078e0208 */
[----:B------:R-:W-:Y:S01]  /*7130*/  MOV R26, UR4 ;  /* 0x00000004001a7c02 */ /* 0x000fe20008000f00 */
[----:B------:R-:W-:Y:S01]  /*7140*/  IMAD.U32 R27, RZ, RZ, UR5 ;  /* 0x00000005ff1b7e24 */ /* 0x000fe2000f8e00ff */
[----:B------:R-:W2:Y:S03]  /*7150*/  LDG.E.64 R10, desc[UR20][R8.64] ;  /* 0x00000014080a7981 */ /* 0x000ea6000c1e1b00 */
[----:B------:R-:W2:Y:S01]  /*7160*/  LDCU.128 UR4, c[0x0][0x3f0] ;  /* 0x00007e00ff0477ac */ /* 0x000ea20008000c00 */
[----:B------:R-:W4:Y:S01]  /*7170*/  LDG.E.64 R6, desc[UR20][R26.64] ;  /* 0x000000141a067981 */ /* 0x000f22000c1e1b00 */
[----:B--2---:R-:W-:Y:S02]  /*7180*/  DMUL R10, R10, UR4 ;  /* 0x000000040a0a7c28 */ /* 0x004fe40008000000 */
[----:B----4-:R-:W-:Y:S01]  /*7190*/  DMUL R2, R2, -R6 ;  /* 0x8000000602027228 */ /* 0x010fe20000000000 */
[----:B0-----:R-:W-:-:S07]  /*71a0*/  IMAD.WIDE R6, R5, 0x8, R22 ;  /* 0x0000000805067825 */ /* 0x001fce00078e0216 */
[----:B------:R-:W-:-:S07]  /*71b0*/  DFMA R10, R2, UR16, R10 ;  /* 0x00000010020a7c2b */ /* 0x000fce000800000a */
[----:B------:R0:W-:Y:S04]  /*71c0*/  STG.E.64 desc[UR20][R8.64], R10 ;  /* 0x0000000a08007986 */ /* 0x0001e8000c101b14 */
[----:B------:R-:W2:Y:S01]  /*71d0*/  LDG.E.64 R22, desc[UR20][R6.64] ;  /* 0x0000001406167981 */ /* 0x000ea2000c1e1b00 */
[----:B------:R-:W-:Y:S02]  /*71e0*/  DMUL R24, R2, UR18 ;  /* 0x0000001202187c28 */ /* 0x000fe40008000000 */
[----:B--2---:R-:W-:-:S08]  /*71f0*/  DMUL R22, R22, UR6 ;  /* 0x0000000616167c28 */ /* 0x004fd00008000000 */
[----:B------:R-:W-:-:S07]  /*7200*/  DFMA R2, R2, R24, R22 ;  /* 0x000000180202722b */ /* 0x000fce0000000016 */
[----:B------:R1:W-:Y:S04]  /*7210*/  STG.E.64 desc[UR20][R6.64], R2 ;  /* 0x0000000206007986 */ /* 0x0003e8000c101b14 */
[----:B0-----:R-:W2:Y:S01]  /*7220*/  LDG.E.64 R8, desc[UR20][R8.64] ;  /* 0x0000001408087981 */ /* 0x001ea2000c1e1b00 */
        /* <DEDUP_REMOVED lines=19> */
[----:B------:R-:W-:Y:S01]  /*7360*/  IMAD.MOV.U32 R22, RZ, RZ, R8 ;  /* 0x000000ffff167224 */ /* 0x000fe200078e0008 */
[----:B------:R-:W-:-:S07]  /*7370*/  MOV R23, R7 ;  /* 0x0000000700177202 */ /* 0x000fce0000000f00 */
.L_x_194:
[----:B------:R-:W-:Y:S05]  /*7380*/  BSYNC.RECONVERGENT B1 ;  /* 0x0000000000017941 */ /* 0x000fea0003800200 */
.L_x_193:
        /* <DEDUP_REMOVED lines=22> */
.L_x_196:
[----:B------:R-:W-:Y:S05]  /*74f0*/  BSYNC.RECONVERGENT B1 ;  /* 0x0000000000017941 */ /* 0x000fea0003800200 */
.L_x_195:
        /* <DEDUP_REMOVED lines=27> */
[----:B------:R-:W-:Y:S01]  /*76b0*/  MOV R2, R0 ;  /* 0x0000000000027202 */ /* 0x000fe20000000f00 */
[----:B------:R-:W-:-:S07]  /*76c0*/  IMAD.MOV.U32 R3, RZ, RZ, R7 ;  /* 0x000000ffff037224 */ /* 0x000fce00078e0007 */
.L_x_198:
[----:B------:R-:W-:Y:S05]  /*76d0*/  BSYNC.RECONVERGENT B1 ;  /* 0x0000000000017941 */ /* 0x000fea0003800200 */
.L_x_197:
[----:B------:R-:W-:Y:S01]  /*76e0*/  UMOV UR4, 0xe2308c3a ;  /* 0xe2308c3a00047882 */ /* 0x000fe20000000000 */
[----:B------:R-:W-:Y:S01]  /*76f0*/  UMOV UR5, 0x3e45798e ;  /* 0x3e45798e00057882 */ /* 0x000fe20000000000 */
[----:B------:R-:W-:Y:S01]  /*7700*/  FSETP.GEU.AND P1, PT, |R23|, 6.5827683646048100446e-37, PT ;  /* 0x036000001700780b */ /* 0x000fe20003f2e200 */
[----:B------:R-:W-:Y:S01]  /*7710*/  DADD R30, R2, UR4 ;  /* 0x00000004021e7e29 */ /* 0x000fe20008000000 */
[----:B------:R-:W-:Y:S01]  /*7720*/  BSSY.RECONVERGENT B1, `(.L_x_199) ;  /* 0x0000013000017945 */ /* 0x000fe20003800200 */
[----:B------:R-:W-:-:S04]  /*7730*/  IMAD.MOV.U32 R2, RZ, RZ, 0x1 ;  /* 0x00000001ff027424 */ /* 0x000fc800078e00ff */
        /* <DEDUP_REMOVED lines=17> */
.L_x_200:
[----:B------:R-:W-:Y:S05]  /*7850*/  BSYNC.RECONVERGENT B1 ;  /* 0x0000000000017941 */ /* 0x000fea0003800200 */
.L_x_199:
[----:B------:R-:W0:Y:S02]  /*7860*/  LDC.64 R2, c[0x0][0x380] ;  /* 0x0000e000ff027b82 */ /* 0x000e240000000a00 */
[----:B0-----:R-:W-:-:S05]  /*7870*/  IMAD.WIDE R2, R5, 0x8, R2 ;  /* 0x0000000805027825 */ /* 0x001fca00078e0202 */
[----:B------:R-:W2:Y:S02]  /*7880*/  LDG.E.64 R6, desc[UR20][R2.64] ;  /* 0x0000001402067981 */ /* 0x000ea4000c1e1b00 */
[----:B--2---:R-:W-:-:S07]  /*7890*/  DADD R6, R6, -R8 ;  /* 0x0000000006067229 */ /* 0x004fce0000000808 */
[----:B------:R3:W-:Y:S04]  /*78a0*/  STG.E.64 desc[UR20][R2.64], R6 ;  /* 0x0000000602007986 */ /* 0x0007e8000c101b14 */
.L_x_81:
[----:B---3--:R-:W3:Y:S01]  /*78b0*/  LDC.64 R6, c[0x0][0x3b0] ;  /* 0x0000ec00ff067b82 */ /* 0x008ee20000000a00 */
[----:B------:R-:W4:Y:S07]  /*78c0*/  LDG.E.64 R16, desc[UR20][R16.64] ;  /* 0x0000001410107981 */ /* 0x000f2e000c1e1b00 */
[----:B------:R-:W5:Y:S08]  /*78d0*/  LDC.64 R18, c[0x0][0x3f0] ;  /* 0x0000fc00ff127b82 */ /* 0x000f700000000a00 */
[----:B------:R-:W5:Y:S01]  /*78e0*/  LDC.64 R10, c[0x0][0x3b8] ;  /* 0x0000ee00ff0a7b82 */ /* 0x000f620000000a00 */
[----:B---3--:R-:W-:-:S07]  /*78f0*/  IMAD.WIDE R6, R4, 0x8, R6 ;  /* 0x0000000804067825 */ /* 0x008fce00078e0206 */
[----:B------:R-:W3:Y:S01]  /*7900*/  LDC.64 R20, c[0x0][0x3f8] ;  /* 0x0000fe00ff147b82 */ /* 0x000ee20000000a00 */
[----:B012---:R-:W2:Y:S01]  /*7910*/  LDG.E.64 R2, desc[UR20][R6.64] ;  /* 0x0000001406027981 */ /* 0x007ea2000c1e1b00 */
[----:B-----5:R-:W-:Y:S01]  /*7920*/  DADD R8, -R18, 1 ;  /* 0x3ff0000012087429 */ /* 0x020fe20000000100 */
[----:B------:R-:W-:-:S07]  /*7930*/  IMAD.WIDE R10, R4, 0x8, R10 ;  /* 0x00000008040a7825 */ /* 0x000fce00078e020a */
[----:B----4-:R-:W-:-:S08]  /*7940*/  DMUL R8, R8, R16 ;  /* 0x0000001008087228 */ /* 0x010fd00000000000 */
[----:B--2---:R-:W-:-:S07]  /*7950*/  DFMA R8, R2, R18, -R8 ;  /* 0x000000120208722b */ /* 0x004fce0000000808 */
[----:B------:R0:W-:Y:S04]  /*7960*/  STG.E.64 desc[UR20][R6.64], R8 ;  /* 0x0000000806007986 */ /* 0x0001e8000c101b14 */
[----:B------:R-:W2:Y:S01]  /*7970*/  LDG.E.64 R2, desc[UR20][R10.64] ;  /* 0x000000140a027981 */ /* 0x000ea2000c1e1b00 */
[----:B---3--:R-:W-:-:S08]  /*7980*/  DADD R18, -R20, 1 ;  /* 0x3ff0000014127429 */ /* 0x008fd00000000100 */
[----:B------:R-:W-:-:S08]  /*7990*/  DMUL R18, R18, R16 ;  /* 0x0000001012127228 */ /* 0x000fd00000000000 */
[----:B------:R-:W-:Y:S02]  /*79a0*/  DMUL R18, R16, R18 ;  /* 0x0000001210127228 */ /* 0x000fe40000000000 */
[----:B------:R-:W-:-:S06]  /*79b0*/  DADD R30, -R12, 1 ;  /* 0x3ff000000c1e7429 */ /* 0x000fcc0000000100 */
[----:B------:R-:W1:Y:S01]  /*79c0*/  MUFU.RCP64H R13, R31 ;  /* 0x0000001f000d7308 */ /* 0x000e620000001800 */
[----:B------:R-:W-:Y:S01]  /*79d0*/  MOV R12, 0x1 ;  /* 0x00000001000c7802 */ /* 0x000fe20000000f00 */
[----:B--2---:R-:W-:-:S07]  /*79e0*/  DFMA R2, R2, R20, R18 ;  /* 0x000000140202722b */ /* 0x004fce0000000012 */
[----:B------:R2:W-:Y:S04]  /*79f0*/  STG.E.64 desc[UR20][R10.64], R2 ;  /* 0x000000020a007986 */ /* 0x0005e8000c101b14 */
[----:B0-----:R-:W3:Y:S01]  /*7a00*/  LDG.E.64 R8, desc[UR20][R6.64] ;  /* 0x0000001406087981 */ /* 0x001ee2000c1e1b00 */
[----:B-1----:R-:W-:Y:S01]  /*7a10*/  DFMA R16, -R30, R12, 1 ;  /* 0x3ff000001e10742b */ /* 0x002fe2000000010c */
[----:B------:R-:W-:Y:S07]  /*7a20*/  BSSY.RECONVERGENT B1, `(.L_x_201) ;  /* 0x0000010000017945 */ /* 0x000fee0003800200 */
[----:B------:R-:W-:-:S08]  /*7a30*/  DFMA R16, R16, R16, R16 ;  /* 0x000000101010722b */ /* 0x000fd00000000010 */
[----:B------:R-:W-:-:S08]  /*7a40*/  DFMA R16, R12, R16, R12 ;  /* 0x000000100c10722b */ /* 0x000fd0000000000c */
[----:B------:R-:W-:-:S08]  /*7a50*/  DFMA R12, -R30, R16, 1 ;  /* 0x3ff000001e0c742b */ /* 0x000fd00000000110 */
[----:B------:R-:W-:-:S08]  /*7a60*/  DFMA R12, R16, R12, R16 ;  /* 0x0000000c100c722b */ /* 0x000fd00000000010 */
[----:B---3--:R-:W-:Y:S01]  /*7a70*/  DMUL R16, R8, R12 ;  /* 0x0000000c08107228 */ /* 0x008fe20000000000 */
[----:B------:R-:W-:-:S07]  /*7a80*/  FSETP.GEU.AND P1, PT, |R9|, 6.5827683646048100446e-37, PT ;  /* 0x036000000900780b */ /* 0x000fce0003f2e200 */
[----:B--2---:R-:W-:-:S08]  /*7a90*/  DFMA R10, -R30, R16, R8 ;  /* 0x000000101e0a722b */ /* 0x004fd00000000108 */
[----:B------:R-:W-:-:S10]  /*7aa0*/  DFMA R12, R12, R10, R16 ;  /* 0x0000000a0c0c722b */ /* 0x000fd40000000010 */
[----:B------:R-:W-:-:S05]  /*7ab0*/  FFMA R0, RZ, R31, R13 ;  /* 0x0000001fff007223 */ /* 0x000fca000000000d */
[----:B------:R-:W-:-:S13]  /*7ac0*/  FSETP.GT.AND P0, PT, |R0|, 1.469367938527859385e-39, PT ;  /* 0x001000000000780b */ /* 0x000fda0003f04200 */
[----:B------:R-:W-:Y:S05]  /*7ad0*/  @P0 BRA P1, `(.L_x_202) ;  /* 0x0000000000100947 */ /* 0x000fea0000800000 */
[----:B------:R-:W-:-:S07]  /*7ae0*/  MOV R0, 0x7b00 ;  /* 0x00007b0000007802 */ /* 0x000fce0000000f00 */
[----:B------:R-:W-:Y:S05]  /*7af0*/  CALL.REL.NOINC `($__internal_2_$__cuda_sm20_div_rn_f64_full) ;  /* 0x0000000400547944 */ /* 0x000fea0003c00000 */
[----:B------:R-:W-:Y:S02]  /*7b00*/  IMAD.MOV.U32 R12, RZ, RZ, R8 ;  /* 0x000000ffff0c7224 */ /* 0x000fe400078e0008 */
[----:B------:R-:W-:-:S07]  /*7b10*/  IMAD.MOV.U32 R13, RZ, RZ, R7 ;  /* 0x000000ffff0d7224 */ /* 0x000fce00078e0007 */
.L_x_202:
[----:B------:R-:W-:Y:S05]  /*7b20*/  BSYNC.RECONVERGENT B1 ;  /* 0x0000000000017941 */ /* 0x000fea0003800200 */
.L_x_201:
[----:B------:R-:W-:Y:S01]  /*7b30*/  DADD R30, -R14, 1 ;  /* 0x3ff000000e1e7429 */ /* 0x000fe20000000100 */
[----:B------:R-:W-:Y:S01]  /*7b40*/  MOV R6, 0x1 ;  /* 0x0000000100067802 */ /* 0x000fe20000000f00 */
[----:B------:R-:W-:Y:S01]  /*7b50*/  BSSY.RECONVERGENT B1, `(.L_x_203) ;  /* 0x0000013000017945 */ /* 0x000fe20003800200 */
[----:B------:R-:W-:-:S03]  /*7b60*/  FSETP.GEU.AND P1, PT, |R3|, 6.5827683646048100446e-37, PT ;  /* 0x036000000300780b */ /* 0x000fc60003f2e200 */
        /* <DEDUP_REMOVED lines=17> */
.L_x_204:
[----:B------:R-:W-:Y:S05]  /*7c80*/  BSYNC.RECONVERGENT B1 ;  /* 0x0000000000017941 */ /* 0x000fea0003800200 */
.L_x_203:
        /* <DEDUP_REMOVED lines=29> */
.L_x_206:
[----:B------:R-:W-:Y:S05]  /*7e60*/  BSYNC.RECONVERGENT B1 ;  /* 0x0000000000017941 */ /* 0x000fea0003800200 */
.L_x_205:
        /* <DEDUP_REMOVED lines=23> */
.L_x_208:
[----:B------:R-:W-:Y:S05]  /*7fe0*/  BSYNC.RECONVERGENT B1 ;  /* 0x0000000000017941 */ /* 0x000fea0003800200 */
.L_x_207:
[----:B------:R-:W0:Y:S02]  /*7ff0*/  LDC.64 R2, c[0x0][0x388] ;  /* 0x0000e200ff027b82 */ /* 0x000e240000000a00 */
[----:B0-----:R-:W-:-:S05]  /*8000*/  IMAD.WIDE R4, R4, 0x8, R2 ;  /* 0x0000000804047825 */ /* 0x001fca00078e0202 */
[----:B------:R-:W2:Y:S02]  /*8010*/  LDG.E.64 R2, desc[UR20][R4.64] ;  /* 0x0000001404027981 */ /* 0x000ea4000c1e1b00 */
[----:B--2---:R-:W-:-:S07]  /*8020*/  DADD R2, R2, -R8 ;  /* 0x0000000002027229 */ /* 0x004fce0000000808 */
[----:B------:R-:W-:Y:S01]  /*8030*/  STG.E.64 desc[UR20][R4.64], R2 ;  /* 0x0000000204007986 */ /* 0x000fe2000c101b14 */
[----:B------:R-:W-:Y:S05]  /*8040*/  EXIT ;  /* 0x000000000000794d */ /* 0x000fea0003800000 */
        .weak           $__internal_2_$__cuda_sm20_div_rn_f64_full
        .type           $__internal_2_$__cuda_sm20_div_rn_f64_full,@function
        .size           $__internal_2_$__cuda_sm20_div_rn_f64_full,($__internal_3_$__cuda_sm20_dsqrt_rn_f64_mediumpath_v1 - $__internal_2_$__cuda_sm20_div_rn_f64_full)
$__internal_2_$__cuda_sm20_div_rn_f64_full:
        /* <DEDUP_REMOVED lines=59> */
[----:B------:R-:W-:Y:S02]  /*8400*/  MOV R10, RZ ;  /* 0x000000ff000a7202 */ /* 0x000fe40000000f00 */
[----:B------:R-:W-:-:S04]  /*8410*/  IADD3 R8, PT, PT, -R8, -0x43300000, RZ ;  /* 0xbcd0000008087810 */ /* 0x000fc80007ffe1ff */
[----:B------:R-:W-:Y:S02]  /*8420*/  DFMA R10, R40, -R10, R38 ;  /* 0x8000000a280a722b */ /* 0x000fe40000000026 */
[----:B------:R-:W-:-:S08]  /*8430*/  DMUL.RP R38, R38, R28 ;  /* 0x0000001c26267228 */ /* 0x000fd00000008000 */
[----:B------:R-:W-:Y:S02]  /*8440*/  FSETP.NEU.AND P0, PT, |R11|, R8, PT ;  /* 0x000000080b00720b */ /* 0x000fe40003f0d200 */
[----:B------:R-:W-:Y:S02]  /*8450*/  LOP3.LUT R30, R39, R30, RZ, 0x3c, !PT ;  /* 0x0000001e271e7212 */ /* 0x000fe400078e3cff */
[----:B------:R-:W-:Y:S02]  /*8460*/  FSEL R8, R38, R40, !P0 ;  /* 0x0000002826087208 */ /* 0x000fe40004000000 */
[----:B------:R-:W-:-:S03]  /*8470*/  FSEL R9, R30, R41, !P0 ;  /* 0x000000291e097208 */ /* 0x000fc60004000000 */
[----:B------:R-:W-:Y:S02]  /*8480*/  IMAD.MOV.U32 R40, RZ, RZ, R8 ;  /* 0x000000ffff287224 */ /* 0x000fe400078e0008 */
[----:B------:R-:W-:Y:S01]  /*8490*/  IMAD.MOV.U32 R41, RZ, RZ, R9 ;  /* 0x000000ffff297224 */ /* 0x000fe200078e0009 */
[----:B------:R-:W-:Y:S06]  /*84a0*/  BRA `(.L_x_211) ;  /* 0x0000000000607947 */ /* 0x000fec0003800000 */
.L_x_210:
        /* <DEDUP_REMOVED lines=17> */
.L_x_213:
[----:B------:R-:W-:Y:S02]  /*85c0*/  LOP3.LUT R7, R31, 0x80000, RZ, 0xfc, !PT ;  /* 0x000800001f077812 */ /* 0x000fe400078efcff */
[----:B------:R-:W-:-:S03]  /*85d0*/  MOV R40, R30 ;  /* 0x0000001e00287202 */ /* 0x000fc60000000f00 */
[----:B------:R-:W-:Y:S01]  /*85e0*/  IMAD.MOV.U32 R41, RZ, RZ, R7 ;  /* 0x000000ffff297224 */ /* 0x000fe200078e0007 */
[----:B------:R-:W-:Y:S06]  /*85f0*/  BRA `(.L_x_211) ;  /* 0x00000000000c7947 */ /* 0x000fec0003800000 */
.L_x_212:
[----:B------:R-:W-:Y:S01]  /*8600*/  LOP3.LUT R7, R35, 0x80000, RZ, 0xfc, !PT ;  /* 0x0008000023077812 */ /* 0x000fe200078efcff */
[----:B------:R-:W-:-:S03]  /*8610*/  IMAD.MOV.U32 R40, RZ, RZ, R34 ;  /* 0x000000ffff287224 */ /* 0x000fc600078e0022 */
[----:B------:R-:W-:-:S07]  /*8620*/  MOV R41, R7 ;  /* 0x0000000700297202 */ /* 0x000fce0000000f00 */
.L_x_211:
[----:B------:R-:W-:Y:S05]  /*8630*/  BSYNC.RECONVERGENT B0 ;  /* 0x0000000000007941 */ /* 0x000fea0003800200 */
.L_x_209:
[----:B------:R-:W-:Y:S01]  /*8640*/  MOV R10, R0 ;  /* 0x00000000000a7202 */ /* 0x000fe20000000f00 */
[----:B------:R-:W-:Y:S02]  /*8650*/  IMAD.MOV.U32 R11, RZ, RZ, 0x0 ;  /* 0x00000000ff0b7424 */ /* 0x000fe400078e00ff */
[----:B------:R-:W-:Y:S02]  /*8660*/  IMAD.MOV.U32 R8, RZ, RZ, R40 ;  /* 0x000000ffff087224 */ /* 0x000fe400078e0028 */
[----:B------:R-:W-:Y:S01]  /*8670*/  IMAD.MOV.U32 R7, RZ, RZ, R41 ;  /* 0x000000ffff077224 */ /* 0x000fe200078e0029 */
[----:B------:R-:W-:Y:S06]  /*8680*/  RET.REL.NODEC R10 `(_Z23UpdateWeightsAdamKernel9LayerDataPdddddi) ;  /* 0xffffff780a5c7950 */ /* 0x000fec0003c3ffff */
        .weak           $__internal_3_$__cuda_sm20_dsqrt_rn_f64_mediumpath_v1
        .type           $__internal_3_$__cuda_sm20_dsqrt_rn_f64_mediumpath_v1,@function
        .size           $__internal_3_$__cuda_sm20_dsqrt_rn_f64_mediumpath_v1,($_Z23UpdateWeightsAdamKernel9LayerDataPdddddi$__internal_accurate_pow - $__internal_3_$__cuda_sm20_dsqrt_rn_f64_mediumpath_v1)
$__internal_3_$__cuda_sm20_dsqrt_rn_f64_mediumpath_v1:
[----:B------:R-:W-:Y:S01]  /*8690*/  ISETP.GE.U32.AND P0, PT, R30, -0x3400000, PT ;  /* 0xfcc000001e00780c */ /* 0x000fe20003f06070 */
[----:B------:R-:W-:Y:S01]  /*86a0*/  BSSY.RECONVERGENT B0, `(.L_x_214) ;  /* 0x0000028000007945 */ /* 0x000fe20003800200 */
[----:B------:R-:W-:Y:S01]  /*86b0*/  IMAD.MOV.U32 R33, RZ, RZ, R29 ;  /* 0x000000ffff217224 */ /* 0x000fe200078e001d */
[----:B------:R-:W-:Y:S01]  /*86c0*/  MOV R29, R11 ;  /* 0x0000000b001d7202 */ /* 0x000fe20000000f00 */
[----:B------:R-:W-:Y:S01]  /*86d0*/  IMAD.MOV.U32 R11, RZ, RZ, R9 ;  /* 0x000000ffff0b7224 */ /* 0x000fe200078e0009 */
[----:B------:R-:W-:Y:S01]  /*86e0*/  MOV R31, R7 ;  /* 0x00000007001f7202 */ /* 0x000fe20000000f00 */
[----:B------:R-:W-:-:S07]  /*86f0*/  IMAD.MOV.U32 R30, RZ, RZ, R0 ;  /* 0x000000ffff1e7224 */ /* 0x000fce00078e0000 */
        /* <DEDUP_REMOVED lines=9> */
.L_x_215:
[----:B------:R-:W-:-:S14]  /*8790*/  DSETP.NE.AND P0, PT, R32, RZ, PT ;  /* 0x000000ff2000722a */ /* 0x000fdc0003f05000 */
[----:B------:R-:W-:Y:S05]  /*87a0*/  @!P0 BRA `(.L_x_217) ;  /* 0x0000000000588947 */ /* 0x000fea0003800000 */
[----:B------:R-:W-:-:S13]  /*87b0*/  ISETP.GE.AND P0, PT, R33, RZ, PT ;  /* 0x000000ff2100720c */ /* 0x000fda0003f06270 */
[----:B------:R-:W-:Y:S01]  /*87c0*/  @!P0 IMAD.MOV.U32 R10, RZ, RZ, 0x0 ;  /* 0x00000000ff0a8424 */ /* 0x000fe200078e00ff */
[----:B------:R-:W-:Y:S01]  /*87d0*/  @!P0 MOV R11, 0xfff80000 ;  /* 0xfff80000000b8802 */ /* 0x000fe20000000f00 */
        /* <DEDUP_REMOVED lines=17> */
[----:B------:R-:W-:Y:S01]  /*88f0*/  VIADD R11, R11, 0xfcb00000 ;  /* 0xfcb000000b0b7836 */ /* 0x000fe20000000000 */
[----:B------:R-:W-:Y:S06]  /*8900*/  BRA `(.L_x_216) ;  /* 0x0000000000047947 */ /* 0x000fec0003800000 */
.L_x_217:
[----:B------:R-:W-:-:S11]  /*8910*/  DADD R10, R32, R32 ;  /* 0x00000000200a7229 */ /* 0x000fd60000000020 */
.L_x_216:
[----:B------:R-:W-:Y:S05]  /*8920*/  BSYNC.RECONVERGENT B0 ;  /* 0x0000000000007941 */ /* 0x000fea0003800200 */
.L_x_214:
[----:B------:R-:W-:Y:S01]  /*8930*/  IMAD.MOV.U32 R9, RZ, RZ, 0x0 ;  /* 0x00000000ff097424 */ /* 0x000fe200078e00ff */
[----:B------:R-:W-:Y:S01]  /*8940*/  MOV R0, R10 ;  /* 0x0000000a00007202 */ /* 0x000fe20000000f00 */
[----:B------:R-:W-:Y:S02]  /*8950*/  IMAD.MOV.U32 R7, RZ, RZ, R11 ;  /* 0x000000ffff077224 */ /* 0x000fe400078e000b */
[----:B------:R-:W-:Y:S05]  /*8960*/  RET.REL.NODEC R8 `(_Z23UpdateWeightsAdamKernel9LayerDataPdddddi) ;  /* 0xffffff7408a47950 */ /* 0x000fea0003c3ffff */
        .type           $_Z23UpdateWeightsAdamKernel9LayerDataPdddddi$__internal_accurate_pow,@function
        .size           $_Z23UpdateWeightsAdamKernel9LayerDataPdddddi$__internal_accurate_pow,(.L_x_306 - $_Z23UpdateWeightsAdamKernel9LayerDataPdddddi$__internal_accurate_pow)
$_Z23UpdateWeightsAdamKernel9LayerDataPdddddi$__internal_accurate_pow:
[----:B------:R-:W-:Y:S01]  /*8970*/  ISETP.GT.U32.AND P2, PT, R7, 0xfffff, PT ;  /* 0x000fffff0700780c */ /* 0x000fe20003f44070 */
[--C-:B------:R-:W-:Y:S01]  /*8980*/  IMAD.MOV.U32 R11, RZ, RZ, R7.reuse ;  /* 0x000000ffff0b7224 */ /* 0x100fe200078e0007 */
[----:B------:R-:W-:Y:S01]  /*8990*/  MOV R10, R14 ;  /* 0x0000000e000a7202 */ /* 0x000fe20000000f00 */
[--C-:B------:R-:W-:Y:S01]  /*89a0*/  IMAD.MOV.U32 R9, RZ, RZ, R7.reuse ;  /* 0x000000ffff097224 */ /* 0x100fe200078e0007 */
[----:B------:R-:W-:Y:S01]  /*89b0*/  MOV R23, 0x3ed0f5d2 ;  /* 0x3ed0f5d200177802 */ /* 0x000fe20000000f00 */
[----:B------:R-:W-:Y:S01]  /*89c0*/  IMAD.MOV.U32 R16, RZ, RZ, RZ ;  /* 0x000000ffff107224 */ /* 0x000fe200078e00ff */
[----:B------:R-:W-:Y:S01]  /*89d0*/  UMOV UR4, 0x7d2cafe2 ;  /* 0x7d2cafe200047882 */ /* 0x000fe20000000000 */
[----:B------:R-:W-:Y:S01]  /*89e0*/  IMAD.MOV.U32 R22, RZ, RZ, 0x41ad3b5a ;  /* 0x41ad3b5aff167424 */ /* 0x000fe200078e00ff */
[----:B------:R-:W-:Y:S01]  /*89f0*/  UMOV UR5, 0x3eb0f5ff ;  /* 0x3eb0f5ff00057882 */ /* 0x000fe20000000000 */
[----:B------:R-:W-:Y:S01]  /*8a00*/  SHF.R.U32.HI R7, RZ, 0x14, R7 ;  /* 0x00000014ff077819 */ /* 0x000fe20000011607 */
[----:B------:R-:W-:Y:S01]  /*8a10*/  UMOV UR6, 0x3b39803f ;  /* 0x3b39803f00067882 */ /* 0x000fe20000000000 */
[----:B------:R-:W-:-:S02]  /*8a20*/  UMOV UR7, 0x3c7abc9e ;  /* 0x3c7abc9e00077882 */ /* 0x000fc40000000000 */
[----:B------:R-:W-:-:S10]  /*8a30*/  @!P2 DMUL R26, R10, 1.80143985094819840000e+16 ;  /* 0x435000000a1aa828 */ /* 0x000fd40000000000 */
[----:B------:R-:W-:Y:S01]  /*8a40*/  @!P2 MOV R9, R27 ;  /* 0x0000001b0009a202 */ /* 0x000fe20000000f00 */
[----:B------:R-:W-:Y:S01]  /*8a50*/  @!P2 IMAD.MOV.U32 R14, RZ, RZ, R26 ;  /* 0x000000ffff0ea224 */ /* 0x000fe200078e001a */
[----:B------:R-:W-:Y:S02]  /*8a60*/  @!P2 LEA.HI R7, R27, 0xffffffca, RZ, 0xc ;  /* 0xffffffca1b07a811 */ /* 0x000fe400078f60ff */
[----:B------:R-:W-:-:S04]  /*8a70*/  LOP3.LUT R9, R9, 0x800fffff, RZ, 0xc0, !PT ;  /* 0x800fffff09097812 */ /* 0x000fc800078ec0ff */
[----:B------:R-:W-:-:S04]  /*8a80*/  LOP3.LUT R15, R9, 0x3ff00000, RZ, 0xfc, !PT ;  /* 0x3ff00000090f7812 */ /* 0x000fc800078efcff */
[----:B------:R-:W-:-:S13]  /*8a90*/  ISETP.GE.U32.AND P3, PT, R15, 0x3ff6a09f, PT ;  /* 0x3ff6a09f0f00780c */ /* 0x000fda0003f66070 */
[----:B------:R-:W-:-:S05]  /*8aa0*/  @P3 VIADD R9, R15, 0xfff00000 ;  /* 0xfff000000f093836 */ /* 0x000fca0000000000 */
[----:B------:R-:W-:Y:S02]  /*8ab0*/  @P3 MOV R15, R9 ;  /* 0x00000009000f3202 */ /* 0x000fe40000000f00 */
[C---:B------:R-:W-:Y:S01]  /*8ac0*/  IADD3 R9, PT, PT, R7.reuse, -0x3ff, RZ ;  /* 0xfffffc0107097810 */ /* 0x040fe20007ffe0ff */
[----:B------:R-:W-:-:S03]  /*8ad0*/  @P3 VIADD R9, R7, 0xfffffc02 ;  /* 0xfffffc0207093836 */ /* 0x000fc60000000000 */
[C---:B------:R-:W-:Y:S02]  /*8ae0*/  DADD R20, R14.reuse, 1 ;  /* 0x3ff000000e147429 */ /* 0x040fe40000000000 */
[----:B------:R-:W-:-:S04]  /*8af0*/  DADD R14, R14, -1 ;  /* 0xbff000000e0e7429 */ /* 0x000fc80000000000 */
[----:B------:R-:W0:Y:S02]  /*8b00*/  MUFU.RCP64H R17, R21 ;  /* 0x0000001500117308 */ /* 0x000e240000001800 */
[----:B0-----:R-:W-:-:S08]  /*8b10*/  DFMA R10, -R20, R16, 1 ;  /* 0x3ff00000140a742b */ /* 0x001fd00000000110 */
[----:B------:R-:W-:-:S08]  /*8b20*/  DFMA R10, R10, R10, R10 ;  /* 0x0000000a0a0a722b */ /* 0x000fd0000000000a */
[----:B------:R-:W-:-:S08]  /*8b30*/  DFMA R16, R16, R10, R16 ;  /* 0x0000000a1010722b */ /* 0x000fd00000000010 */
[----:B------:R-:W-:-:S08]  /*8b40*/  DMUL R10, R14, R16 ;  /* 0x000000100e0a7228 */ /* 0x000fd00000000000 */
[----:B------:R-:W-:-:S08]  /*8b50*/  DFMA R10, R14, R16, R10 ;  /* 0x000000100e0a722b */ /* 0x000fd0000000000a */
[----:B------:R-:W-:-:S08]  /*8b60*/  DMUL R18, R10, R10 ;  /* 0x0000000a0a127228 */ /* 0x000fd00000000000 */
[----:B------:R-:W-:Y:S01]  /*8b70*/  DFMA R20, R18, UR4, R22 ;  /* 0x0000000412147c2b */ /* 0x000fe20008000016 */
[----:B------:R-:W-:Y:S01]  /*8b80*/  UMOV UR4, 0x75488a3f ;  /* 0x75488a3f00047882 */ /* 0x000fe20000000000 */
[----:B------:R-:W-:Y:S01]  /*8b90*/  UMOV UR5, 0x3ef3b20a ;  /* 0x3ef3b20a00057882 */ /* 0x000fe20000000000 */
[----:B------:R-:W-:-:S05]  /*8ba0*/  DADD R22, R14, -R10 ;  /* 0x000000000e167229 */ /* 0x000fca000000080a */
[----:B------:R-:W-:Y:S01]  /*8bb0*/  DFMA R20, R18, R20, UR4 ;  /* 0x0000000412147e2b */ /* 0x000fe20008000014 */
[----:B------:R-:W-:Y:S01]  /*8bc0*/  UMOV UR4, 0xe4faecd5 ;  /* 0xe4faecd500047882 */ /* 0x000fe20000000000 */
[----:B------:R-:W-:Y:S01]  /*8bd0*/  UMOV UR5, 0x3f1745cd ;  /* 0x3f1745cd00057882 */ /* 0x000fe20000000000 */
[----:B------:R-:W-:Y:S02]  /*8be0*/  DADD R28, R22, R22 ;  /* 0x00000000161c7229 */ /* 0x000fe40000000016 */
[----:B------:R-:W-:-:S03]  /*8bf0*/  DMUL R22, R10, R10 ;  /* 0x0000000a0a167228 */ /* 0x000fc60000000000 */
[----:B------:R-:W-:Y:S01]  /*8c00*/  DFMA R20, R18, R20, UR4 ;  /* 0x0000000412147e2b */ /* 0x000fe20008000014 */
[----:B------:R-:W-:Y:S01]  /*8c10*/  UMOV UR4, 0x258a578b ;  /* 0x258a578b00047882 */ /* 0x000fe20000000000 */
[----:B------:R-:W-:Y:S01]  /*8c20*/  UMOV UR5, 0x3f3c71c7 ;  /* 0x3f3c71c700057882 */ /* 0x000fe20000000000 */
[----:B------:R-:W-:Y:S02]  /*8c30*/  DFMA R28, R14, -R10, R28 ;  /* 0x8000000a0e1c722b */ /* 0x000fe4000000001c */
[----:B------:R-:W-:-:S03]  /*8c40*/  DMUL R14, R10, R22 ;  /* 0x000000160a0e7228 */ /* 0x000fc60000000000 */
[----:B------:R-:W-:Y:S01]  /*8c50*/  DFMA R20, R18, R20, UR4 ;  /* 0x0000000412147e2b */ /* 0x000fe20008000014 */
[----:B------:R-:W-:Y:S01]  /*8c60*/  UMOV UR4, 0x9242b910 ;  /* 0x9242b91000047882 */ /* 0x000fe20000000000 */
[----:B------:R-:W-:Y:S01]  /*8c70*/  UMOV UR5, 0x3f624924 ;  /* 0x3f62492400057882 */ /* 0x000fe20000000000 */
[----:B------:R-:W-:Y:S02]  /*8c80*/  DMUL R16, R16, R28 ;  /* 0x0000001c10107228 */ /* 0x000fe40000000000 */
[C---:B------:R-:W-:Y:S02]  /*8c90*/  DFMA R32, R10.reuse, R22, -R14 ;  /* 0x000000160a20722b */ /* 0x040fe4000000080e */
[----:B------:R-:W-:Y:S02]  /*8ca0*/  DFMA R28, R10, R10, -R22 ;  /* 0x0000000a0a1c722b */ /* 0x000fe40000000816 */
[----:B------:R-:W-:Y:S01]  /*8cb0*/  DFMA R20, R18, R20, UR4 ;  /* 0x0000000412147e2b */ /* 0x000fe20008000014 */
[----:B------:R-:W-:Y:S01]  /*8cc0*/  UMOV UR4, 0x99999dfb ;  /* 0x99999dfb00047882 */ /* 0x000fe20000000000 */
[----:B------:R-:W-:-:S02]  /*8cd0*/  UMOV UR5, 0x3f899999 ;  /* 0x3f89999900057882 */ /* 0x000fc40000000000 */
[----:B------:R-:W-:-:S04]  /*8ce0*/  DFMA R32, R16, R22, R32 ;  /* 0x000000161020722b */ /* 0x000fc80000000020 */
[----:B------:R-:W-:Y:S01]  /*8cf0*/  DFMA R24, R18, R20, UR4 ;  /* 0x0000000412187e2b */ /* 0x000fe20008000014 */
[----:B------:R-:W-:Y:S01]  /*8d00*/  UMOV UR4, 0x55555555 ;  /* 0x5555555500047882 */ /* 0x000fe20000000000 */
[----:B------:R-:W-:-:S06]  /*8d10*/  UMOV UR5, 0x3fb55555 ;  /* 0x3fb5555500057882 */ /* 0x000fcc0000000000 */
[----:B------:R-:W-:-:S08]  /*8d20*/  DFMA R20, R18, R24, UR4 ;  /* 0x0000000412147e2b */ /* 0x000fd00008000018 */
[----:B------:R-:W-:Y:S01]  /*8d30*/  DADD R30, -R20, UR4 ;  /* 0x00000004141e7e29 */ /* 0x000fe20008000100 */
[----:B------:R-:W-:Y:S01]  /*8d40*/  UMOV UR4, 0xb9e7b0 ;  /* 0x00b9e7b000047882 */ /* 0x000fe20000000000 */
[----:B------:R-:W-:-:S06]  /*8d50*/  UMOV UR5, 0x3c46a4cb ;  /* 0x3c46a4cb00057882 */ /* 0x000fcc0000000000 */
[----:B------:R-:W-:Y:S01]  /*8d60*/  DFMA R24, R18, R24, R30 ;  /* 0x000000181218722b */ /* 0x000fe2000000001e */
[----:B------:R-:W-:Y:S02]  /*8d70*/  VIADD R31, R17, 0x100000 ;  /* 0x00100000111f7836 */ /* 0x000fe40000000000 */
[----:B------:R-:W-:-:S05]  /*8d80*/  IMAD.MOV.U32 R30, RZ, RZ, R16 ;  /* 0x000000ffff1e7224 */ /* 0x000fca00078e0010 */
[----:B------:R-:W-:Y:S01]  /*8d90*/  DADD R24, R24, -UR4 ;  /* 0x8000000418187e29 */ /* 0x000fe20008000000 */
[----:B------:R-:W-:Y:S01]  /*8da0*/  UMOV UR4, 0x80000000 ;  /* 0x8000000000047882 */ /* 0x000fe20000000000 */
[----:B------:R-:W-:Y:S01]  /*8db0*/  DFMA R28, R10, R30, R28 ;  /* 0x0000001e0a1c722b */ /* 0x000fe2000000001c */
[----:B------:R-:W-:-:S05]  /*8dc0*/  UMOV UR5, 0x43300000 ;  /* 0x4330000000057882 */ /* 0x000fca0000000000 */
[----:B------:R-:W-:Y:S02]  /*8dd0*/  DADD R18, R20, R24 ;  /* 0x0000000014127229 */ /* 0x000fe40000000018 */
[----:B------:R-:W-:-:S06]  /*8de0*/  DFMA R28, R10, R28, R32 ;  /* 0x0000001c0a1c722b */ /* 0x000fcc0000000020 */
[----:B------:R-:W-:Y:S02]  /*8df0*/  DMUL R22, R18, R14 ;  /* 0x0000000e12167228 */ /* 0x000fe40000000000 */
[----:B------:R-:W-:-:S06]  /*8e00*/  DADD R20, R20, -R18 ;  /* 0x0000000014147229 */ /* 0x000fcc0000000812 */
[----:B------:R-:W-:Y:S02]  /*8e10*/  DFMA R30, R18, R14, -R22 ;  /* 0x0000000e121e722b */ /* 0x000fe40000000816 */
[----:B------:R-:W-:-:S06]  /*8e20*/  DADD R20, R24, R20 ;  /* 0x0000000018147229 */ /* 0x000fcc0000000014 */
[----:B------:R-:W-:-:S08]  /*8e30*/  DFMA R28, R18, R28, R30 ;  /* 0x0000001c121c722b */ /* 0x000fd0000000001e */
[----:B------:R-:W-:-:S08]  /*8e40*/  DFMA R20, R20, R14, R28 ;  /* 0x0000000e1414722b */ /* 0x000fd0000000001c */
[----:B------:R-:W-:-:S08]  /*8e50*/  DADD R18, R22, R20 ;  /* 0x0000000016127229 */ /* 0x000fd00000000014 */
[--C-:B------:R-:W-:Y:S02]  /*8e60*/  DADD R14, R10, R18.reuse ;  /* 0x000000000a0e7229 */ /* 0x100fe40000000012 */
[----:B------:R-:W-:-:S06]  /*8e70*/  DADD R22, R22, -R18 ;  /* 0x0000000016167229 */ /* 0x000fcc0000000812 */
[----:B------:R-:W-:Y:S02]  /*8e80*/  DADD R10, R10, -R14 ;  /* 0x000000000a0a7229 */ /* 0x000fe4000000080e */
[----:B------:R-:W-:-:S06]  /*8e90*/  DADD R22, R20, R22 ;  /* 0x0000000014167229 */ /* 0x000fcc0000000016 */
[----:B------:R-:W-:-:S08]  /*8ea0*/  DADD R10, R18, R10 ;  /* 0x00000000120a7229 */ /* 0x000fd0000000000a */
[----:B------:R-:W-:-:S08]  /*8eb0*/  DADD R10, R22, R10 ;  /* 0x00000000160a7229 */ /* 0x000fd0000000000a */
[----:B------:R-:W-:Y:S01]  /*8ec0*/  DADD R16, R16, R10 ;  /* 0x0000000010107229 */ /* 0x000fe2000000000a */
[----:B------:R-:W-:Y:S01]  /*8ed0*/  LOP3.LUT R10, R9, 0x80000000, RZ, 0x3c, !PT ;  /* 0x80000000090a7812 */ /* 0x000fe200078e3cff */
[----:B------:R-:W-:Y:S01]  /*8ee0*/  IMAD.MOV.U32 R11, RZ, RZ, 0x43300000 ;  /* 0x43300000ff0b7424 */ /* 0x000fe200078e00ff */
[----:B------:R-:W-:-:S05]  /*8ef0*/  MOV R9, R5 ;  /* 0x0000000500097202 */ /* 0x000fca0000000f00 */
[----:B------:R-:W-:Y:S01]  /*8f00*/  DADD R18, R14, R16 ;  /* 0x000000000e127229 */ /* 0x000fe20000000010 */
[----:B------:R-:W-:Y:S01]  /*8f10*/  IMAD.SHL.U32 R5, R9, 0x2, RZ ;  /* 0x0000000209057824 */ /* 0x000fe200078e00ff */
[----:B------:R-:W-:Y:S01]  /*8f20*/  DADD R20, R10, -UR4 ;  /* 0x800000040a147e29 */ /* 0x000fe20008000000 */
[----:B------:R-:W-:Y:S01]  /*8f30*/  UMOV UR4, 0xfefa39ef ;  /* 0xfefa39ef00047882 */ /* 0x000fe20000000000 */
[----:B------:R-:W-:Y:S02]  /*8f40*/  UMOV UR5, 0x3fe62e42 ;  /* 0x3fe62e4200057882 */ /* 0x000fe40000000000 */
[----:B------:R-:W-:Y:S02]  /*8f50*/  ISETP.GT.U32.AND P2, PT, R5, -0x2000001, PT ;  /* 0xfdffffff0500780c */ /* 0x000fe40003f44070 */
[--C-:B------:R-:W-:Y:S02]  /*8f60*/  DADD R14, R14, -R18.reuse ;  /* 0x000000000e0e7229 */ /* 0x100fe40000000812 */
[----:B------:R-:W-:-:S06]  /*8f70*/  DFMA R10, R20, UR4, R18 ;  /* 0x00000004140a7c2b */ /* 0x000fcc0008000012 */
[----:B------:R-:W-:Y:S02]  /*8f80*/  DADD R14, R16, R14 ;  /* 0x00000000100e7229 */ /* 0x000fe4000000000e */
[----:B------:R-:W-:-:S08]  /*8f90*/  DFMA R22, R20, -UR4, R10 ;  /* 0x8000000414167c2b */ /* 0x000fd0000800000a */
[----:B------:R-:W-:Y:S01]  /*8fa0*/  DADD R22, -R18, R22 ;  /* 0x0000000012167229 */ /* 0x000fe20000000116 */
[----:B------:R-:W-:Y:S01]  /*8fb0*/  LOP3.LUT R19, R9, 0xff0fffff, RZ, 0xc0, !PT ;  /* 0xff0fffff09137812 */ /* 0x000fe200078ec0ff */
[----:B------:R-:W-:-:S03]  /*8fc0*/  IMAD.MOV.U32 R18, RZ, RZ, R8 ;  /* 0x000000ffff127224 */ /* 0x000fc600078e0008 */
[----:B------:R-:W-:-:S03]  /*8fd0*/  SEL R19, R19, R9, P2 ;  /* 0x0000000913137207 */ /* 0x000fc60001000000 */
[----:B------:R-:W-:-:S08]  /*8fe0*/  DADD R14, R14, -R22 ;  /* 0x000000000e0e7229 */ /* 0x000fd00000000816 */
[----:B------:R-:W-:-:S08]  /*8ff0*/  DFMA R14, R20, UR6, R14 ;  /* 0x00000006140e7c2b */ /* 0x000fd0000800000e */
[----:B------:R-:W-:-:S08]  /*9000*/  DADD R16, R10, R14 ;  /* 0x000000000a107229 */ /* 0x000fd0000000000e */
[----:B------:R-:W-:Y:S02]  /*9010*/  DADD R10, R10, -R16 ;  /* 0x000000000a0a7229 */ /* 0x000fe40000000810 */
[----:B------:R-:W-:-:S06]  /*9020*/  DMUL R8, R16, R18 ;  /* 0x0000001210087228 */ /* 0x000fcc0000000000 */
[----:B------:R-:W-:Y:S02]  /*9030*/  DADD R10, R14, R10 ;  /* 0x000000000e0a7229 */ /* 0x000fe4000000000a */
[----:B------:R-:W-:Y:S01]  /*9040*/  DFMA R16, R16, R18, -R8 ;  /* 0x000000121010722b */ /* 0x000fe20000000808 */
[----:B------:R-:W-:Y:S01]  /*9050*/  MOV R14, 0x652b82fe ;  /* 0x652b82fe000e7802 */ /* 0x000fe20000000f00 */
[----:B------:R-:W-:-:S06]  /*9060*/  IMAD.MOV.U32 R15, RZ, RZ, 0x3ff71547 ;  /* 0x3ff71547ff0f7424 */ /* 0x000fcc00078e00ff */
[----:B------:R-:W-:-:S08]  /*9070*/  DFMA R16, R10, R18, R16 ;  /* 0x000000120a10722b */ /* 0x000fd00000000010 */
[----:B------:R-:W-:-:S08]  /*9080*/  DADD R10, R8, R16 ;  /* 0x00000000080a7229 */ /* 0x000fd00000000010 */
[----:B------:R-:W-:Y:S02]  /*9090*/  DFMA R14, R10, R14, 6.75539944105574400000e+15 ;  /* 0x433800000a0e742b */ /* 0x000fe4000000000e */
[----:B------:R-:W-:Y:S01]  /*90a0*/  FSETP.GEU.AND P2, PT, |R11|, 4.1917929649353027344, PT ;  /* 0x4086232b0b00780b */ /* 0x000fe20003f4e200 */
[----:B------:R-:W-:-:S05]  /*90b0*/  DADD R8, R8, -R10 ;  /* 0x0000000008087229 */ /* 0x000fca000000080a */
[----:B------:R-:W-:-:S03]  /*90c0*/  DADD R18, R14, -6.75539944105574400000e+15 ;  /* 0xc33800000e127429 */ /* 0x000fc60000000000 */
[----:B------:R-:W-:-:S05]  /*90d0*/  DADD R16, R16, R8 ;  /* 0x0000000010107229 */ /* 0x000fca0000000008 */
[----:B------:R-:W-:Y:S01]  /*90e0*/  DFMA R20, R18, -UR4, R10 ;  /* 0x8000000412147c2b */ /* 0x000fe2000800000a */
[----:B------:R-:W-:Y:S01]  /*90f0*/  UMOV UR4, 0x3b39803f ;  /* 0x3b39803f00047882 */ /* 0x000fe20000000000 */
[----:B------:R-:W-:-:S06]  /*9100*/  UMOV UR5, 0x3c7abc9e ;  /* 0x3c7abc9e00057882 */ /* 0x000fcc0000000000 */
[----:B------:R-:W-:Y:S01]  /*9110*/  DFMA R20, R18, -UR4, R20 ;  /* 0x8000000412147c2b */ /* 0x000fe20008000014 */
[----:B------:R-:W-:Y:S01]  /*9120*/  UMOV UR4, 0x69ce2bdf ;  /* 0x69ce2bdf00047882 */ /* 0x000fe20000000000 */
[----:B------:R-:W-:Y:S01]  /*9130*/  IMAD.MOV.U32 R18, RZ, RZ, -0x35dec16 ;  /* 0xfca213eaff127424 */ /* 0x000fe200078e00ff */
[----:B------:R-:W-:Y:S01]  /*9140*/  MOV R19, 0x3e928af3 ;  /* 0x3e928af300137802 */ /* 0x000fe20000000f00 */
[----:B------:R-:W-:-:S05]  /*9150*/  UMOV UR5, 0x3e5ade15 ;  /* 0x3e5ade1500057882 */ /* 0x000fca0000000000 */
[----:B------:R-:W-:Y:S01]  /*9160*/  DFMA R18, R20, UR4, R18 ;  /* 0x0000000414127c2b */ /* 0x000fe20008000012 */
[----:B------:R-:W-:Y:S01]  /*9170*/  UMOV UR4, 0x62401315 ;  /* 0x6240131500047882 */ /* 0x000fe20000000000 */
[----:B------:R-:W-:-:S06]  /*9180*/  UMOV UR5, 0x3ec71dee ;  /* 0x3ec71dee00057882 */ /* 0x000fcc0000000000 */
[----:B------:R-:W-:Y:S01]  /*9190*/  DFMA R18, R20, R18, UR4 ;  /* 0x0000000414127e2b */ /* 0x000fe20008000012 */
        /* <DEDUP_REMOVED lines=20> */
[----:B------:R-:W-:-:S08]  /*92e0*/  DFMA R18, R20, R18, UR4 ;  /* 0x0000000414127e2b */ /* 0x000fd00008000012 */
[----:B------:R-:W-:-:S08]  /*92f0*/  DFMA R18, R20, R18, 1 ;  /* 0x3ff000001412742b */ /* 0x000fd00000000012 */
[----:B------:R-:W-:-:S10]  /*9300*/  DFMA R18, R20, R18, 1 ;  /* 0x3ff000001412742b */ /* 0x000fd40000000012 */
[----:B------:R-:W-:Y:S02]  /*9310*/  IMAD R9, R14, 0x100000, R19 ;  /* 0x001000000e097824 */ /* 0x000fe400078e0213 */
[----:B------:R-:W-:Y:S01]  /*9320*/  IMAD.MOV.U32 R8, RZ, RZ, R18 ;  /* 0x000000ffff087224 */ /* 0x000fe200078e0012 */
[----:B------:R-:W-:Y:S06]  /*9330*/  @!P2 BRA `(.L_x_218) ;  /* 0x000000000038a947 */ /* 0x000fec0003800000 */
[----:B------:R-:W-:Y:S01]  /*9340*/  FSETP.GEU.AND P3, PT, |R11|, 4.2275390625, PT ;  /* 0x408748000b00780b */ /* 0x000fe20003f6e200 */
[C---:B------:R-:W-:Y:S02]  /*9350*/  DADD R8, R10.reuse, +INF ;  /* 0x7ff000000a087429 */ /* 0x040fe40000000000 */
[----:B------:R-:W-:-:S08]  /*9360*/  DSETP.GEU.AND P2, PT, R10, RZ, PT ;  /* 0x000000ff0a00722a */ /* 0x000fd00003f4e000 */
[----:B------:R-:W-:Y:S02]  /*9370*/  FSEL R8, R8, RZ, P2 ;  /* 0x000000ff08087208 */ /* 0x000fe40001000000 */
[----:B------:R-:W-:Y:S01]  /*9380*/  FSEL R9, R9, RZ, P2 ;  /* 0x000000ff09097208 */ /* 0x000fe20001000000 */
[----:B------:R-:W-:Y:S06]  /*9390*/  @P3 BRA `(.L_x_218) ;  /* 0x0000000000203947 */ /* 0x000fec0003800000 */
[----:B------:R-:W-:Y:S01]  /*93a0*/  LEA.HI R5, R14, R14, RZ, 0x1 ;  /* 0x0000000e0e057211 */ /* 0x000fe200078f08ff */
[----:B------:R-:W-:-:S03]  /*93b0*/  IMAD.MOV.U32 R8, RZ, RZ, R18 ;  /* 0x000000ffff087224 */ /* 0x000fc600078e0012 */
[----:B------:R-:W-:-:S04]  /*93c0*/  SHF.R.S32.HI R5, RZ, 0x1, R5 ;  /* 0x00000001ff057819 */ /* 0x000fc80000011405 */
[----:B------:R-:W-:Y:S01]  /*93d0*/  IADD3 R10, PT, PT, R14, -R5, RZ ;  /* 0x800000050e0a7210 */ /* 0x000fe20007ffe0ff */
[----:B------:R-:W-:-:S03]  /*93e0*/  IMAD R9, R5, 0x100000, R19 ;  /* 0x0010000005097824 */ /* 0x000fc600078e0213 */
[----:B------:R-:W-:Y:S02]  /*93f0*/  LEA R11, R10, 0x3ff00000, 0x14 ;  /* 0x3ff000000a0b7811 */ /* 0x000fe400078ea0ff */
[----:B------:R-:W-:-:S06]  /*9400*/  MOV R10, RZ ;  /* 0x000000ff000a7202 */ /* 0x000fcc0000000f00 */
[----:B------:R-:W-:-:S11]  /*9410*/  DMUL R8, R8, R10 ;  /* 0x0000000a08087228 */ /* 0x000fd60000000000 */
.L_x_218:
[----:B------:R-:W-:Y:S01]  /*9420*/  DFMA R10, R16, R8, R8 ;  /* 0x00000008100a722b */ /* 0x000fe20000000008 */
[----:B------:R-:W-:Y:S01]  /*9430*/  IMAD.MOV.U32 R7, RZ, RZ, 0x0 ;  /* 0x00000000ff077424 */ /* 0x000fe200078e00ff */
[----:B------:R-:W-:-:S08]  /*9440*/  DSETP.NEU.AND P2, PT, |R8|, +INF , PT ;  /* 0x7ff000000800742a */ /* 0x000fd00003f4d200 */
[----:B------:R-:W-:Y:S02]  /*9450*/  FSEL R5, R8, R10, !P2 ;  /* 0x0000000a08057208 */ /* 0x000fe40005000000 */
[----:B------:R-:W-:Y:S01]  /*9460*/  FSEL R14, R9, R11, !P2 ;  /* 0x0000000b090e7208 */ /* 0x000fe20005000000 */
[----:B------:R-:W-:Y:S06]  /*9470*/  RET.REL.NODEC R6 `(_Z23UpdateWeightsAdamKernel9LayerDataPdddddi) ;  /* 0xffffff6806e07950 */ /* 0x000fec0003c3ffff */
.L_x_219:
        /* <DEDUP_REMOVED lines=16> */
.L_x_306:


//--------------------- .text._Z22UpdateWeightsSGDKernel9LayerDataPddd --------------------------
	.section	.text._Z22UpdateWeightsSGDKernel9LayerDataPddd,"ax",@progbits
	.align	128
        .global         _Z22UpdateWeightsSGDKernel9LayerDataPddd
        .type           _Z22UpdateWeightsSGDKernel9LayerDataPddd,@function
        .size           _Z22UpdateWeightsSGDKernel9LayerDataPddd,(.L_x_311 - _Z22UpdateWeightsSGDKernel9LayerDataPddd)
        .other          _Z22UpdateWeightsSGDKernel9LayerDataPddd,@"STO_CUDA_ENTRY STV_DEFAULT"
_Z22UpdateWeightsSGDKernel9LayerDataPddd:
.text._Z22UpdateWeightsSGDKernel9LayerDataPddd:
        /* <DEDUP_REMOVED lines=8> */
[----:B------:R-:W0:Y:S01]  /*0080*/  LDC R9, c[0x0][0x3cc] ;  /* 0x0000f300ff097b82 */ /* 0x000e220000000800 */
[----:B------:R-:W1:Y:S07]  /*0090*/  LDCU.64 UR8, c[0x0][0x358] ;  /* 0x00006b00ff0877ac */ /* 0x000e6e0008000a00 */
[----:B------:R-:W2:Y:S01]  /*00a0*/  LDC.64 R2, c[0x0][0x398] ;  /* 0x0000e600ff027b82 */ /* 0x000ea20000000a00 */
[----:B0-----:R-:W-:Y:S01]  /*00b0*/  ISETP.GE.AND P0, PT, R9, 0x1, PT ;  /* 0x000000010900780c */ /* 0x001fe20003f06270 */
[----:B--2---:R-:W-:-:S12]  /*00c0*/  IMAD.WIDE R2, R0, 0x8, R2 ;  /* 0x0000000800027825 */ /* 0x004fd800078e0202 */
[----:B-1----:R-:W-:Y:S05]  /*00d0*/  @!P0 BRA `(.L_x_220) ;  /* 0x0000001000d08947 */ /* 0x002fea0003800000 */
[----:B------:R-:W0:Y:S01]  /*00e0*/  LDCU.64 UR6, c[0x0][0x3e8] ;  /* 0x00007d00ff0677ac */ /* 0x000e220008000a00 */
[----:B------:R-:W-:Y:S01]  /*00f0*/  IMAD R8, R0, R9, RZ ;  /* 0x0000000900087224 */ /* 0x000fe200078e02ff */
[----:B0-----:R-:W-:-:S14]  /*0100*/  DSETP.LT.AND P0, PT, RZ, UR6, PT ;  /* 0x00000006ff007e2a */ /* 0x001fdc000bf01000 */
[----:B------:R-:W-:Y:S05]  /*0110*/  @!P0 BRA `(.L_x_221) ;  /* 0x00000008007c8947 */ /* 0x000fea0003800000 */
[C---:B------:R-:W-:Y:S01]  /*0120*/  ISETP.GE.U32.AND P1, PT, R9.reuse, 0x8, PT ;  /* 0x000000080900780c */ /* 0x040fe20003f26070 */
[----:B------:R-:W-:Y:S01]  /*0130*/  IMAD.MOV.U32 R11, RZ, RZ, RZ ;  /* 0x000000ffff0b7224 */ /* 0x000fe200078e00ff */
[----:B------:R-:W-:-:S04]  /*0140*/  LOP3.LUT R13, R9, 0x7, RZ, 0xc0, !PT ;  /* 0x00000007090d7812 */ /* 0x000fc800078ec0ff */
[----:B------:R-:W-:-:S07]  /*0150*/  ISETP.NE.AND P0, PT, R13, RZ, PT ;  /* 0x000000ff0d00720c */ /* 0x000fce0003f05270 */
[----:B------:R-:W-:Y:S06]  /*0160*/  @!P1 BRA `(.L_x_222) ;  /* 0x0000000400249947 */ /* 0x000fec0003800000 */
[----:B------:R-:W0:Y:S01]  /*0170*/  LDCU.64 UR4, c[0x0][0x3d8] ;  /* 0x00007b00ff0477ac */ /* 0x000e220008000a00 */
[----:B------:R-:W-:Y:S01]  /*0180*/  LOP3.LUT R11, R9, 0x7ffffff8, RZ, 0xc0, !PT ;  /* 0x7ffffff8090b7812 */ /* 0x000fe200078ec0ff */
[----:B------:R-:W-:Y:S01]  /*0190*/  IMAD.MOV.U32 R10, RZ, RZ, R8 ;  /* 0x000000ffff0a7224 */ /* 0x000fe200078e0008 */
[----:B------:R-:W1:Y:S02]  /*01a0*/  LDCU.64 UR10, c[0x0][0x3e0] ;  /* 0x00007c00ff0a77ac */ /* 0x000e640008000a00 */
[----:B------:R-:W-:Y:S01]  /*01b0*/  IADD3 R12, PT, PT, -R11, RZ, RZ ;  /* 0x000000ff0b0c7210 */ /* 0x000fe20007ffe1ff */
[----:B0-----:R-:W-:-:S04]  /*01c0*/  UIADD3 UR4, UP0, UPT, UR4, 0x20, URZ ;  /* 0x0000002004047890 */ /* 0x001fc8000ff1e0ff */
[----:B------:R-:W-:Y:S02]  /*01d0*/  UIADD3.X UR5, UPT, UPT, URZ, UR5, URZ, UP0, !UPT ;  /* 0x00000005ff057290 */ /* 0x000fe400087fe4ff */
[----:B------:R-:W-:-:S04]  /*01e0*/  IMAD.U32 R4, RZ, RZ, UR4 ;  /* 0x00000004ff047e24 */ /* 0x000fc8000f8e00ff */
[----:B-1----:R-:W-:-:S07]  /*01f0*/  IMAD.U32 R5, RZ, RZ, UR5 ;  /* 0x00000005ff057e24 */ /* 0x002fce000f8e00ff */
.L_x_223:
[----:B---3--:R-:W0:Y:S01]  /*0200*/  LDC.64 R6, c[0x0][0x380] ;  /* 0x0000e000ff067b82 */ /* 0x008e220000000a00 */
[----:B------:R-:W2:Y:S04]  /*0210*/  LDG.E.64 R16, desc[UR8][R2.64] ;  /* 0x0000000802107981 */ /* 0x000ea8000c1e1b00 */
[----:B------:R-:W2:Y:S01]  /*0220*/  LDG.E.64 R18, desc[UR8][R4.64+-0x20] ;  /* 0xffffe00804127981 */ /* 0x000ea2000c1e1b00 */
[----:B0-----:R-:W-:-:S05]  /*0230*/  IMAD.WIDE R6, R10, 0x8, R6 ;  /* 0x000000080a067825 */ /* 0x001fca00078e0206 */
[----:B------:R-:W3:Y:S02]  /*0240*/  LDG.E.64 R14, desc[UR8][R6.64] ;  /* 0x00000008060e7981 */ /* 0x000ee4000c1e1b00 */
[----:B---3--:R-:W-:-:S08]  /*0250*/  DMUL R20, R14, UR6 ;  /* 0x000000060e147c28 */ /* 0x008fd00008000000 */
[----:B--2---:R-:W-:-:S08]  /*0260*/  DFMA R16, R16, R18, -R20 ;  /* 0x000000121010722b */ /* 0x004fd00000000814 */
[----:B------:R-:W-:Y:S01]  /*0270*/  DFMA R16, R16, UR10, R14 ;  /* 0x0000000a10107c2b */ /* 0x000fe2000800000e */
[----:B------:R-:W2:Y:S06]  /*0280*/  LDG.E.64 R14, desc[UR8][R6.64+0x8] ;  /* 0x00000808060e7981 */ /* 0x000eac000c1e1b00 */
[----:B------:R0:W-:Y:S04]  /*0290*/  STG.E.64 desc[UR8][R6.64], R16 ;  /* 0x0000001006007986 */ /* 0x0001e8000c101b08 */
[----:B------:R-:W3:Y:S04]  /*02a0*/  LDG.E.64 R18, desc[UR8][R2.64] ;  /* 0x0000000802127981 */ /* 0x000ee8000c1e1b00 */
[----:B------:R-:W3:Y:S01]  /*02b0*/  LDG.E.64 R20, desc[UR8][R4.64+-0x18] ;  /* 0xffffe80804147981 */ /* 0x000ee2000c1e1b00 */
[----:B--2---:R-:W-:-:S08]  /*02c0*/  DMUL R22, R14, UR6 ;  /* 0x000000060e167c28 */ /* 0x004fd00008000000 */
[----:B---3--:R-:W-:-:S08]  /*02d0*/  DFMA R18, R18, R20, -R22 ;  /* 0x000000141212722b */ /* 0x008fd00000000816 */
        /* <DEDUP_REMOVED lines=10> */
[----:B0-----:R-:W4:Y:S04]  /*0380*/  LDG.E.64 R16, desc[UR8][R2.64] ;  /* 0x0000000802107981 */ /* 0x001f28000c1e1b00 */
[----:B------:R-:W4:Y:S01]  /*0390*/  LDG.E.64 R22, desc[UR8][R4.64+-0x8] ;  /* 0xfffff80804167981 */ /* 0x000f22000c1e1b00 */
[----:B--2---:R-:W-:-:S08]  /*03a0*/  DMUL R24, R14, UR6 ;  /* 0x000000060e187c28 */ /* 0x004fd00008000000 */
[----:B----4-:R-:W-:-:S08]  /*03b0*/  DFMA R16, R16, R22, -R24 ;  /* 0x000000161010722b */ /* 0x010fd00000000818 */
[----:B------:R-:W-:Y:S01]  /*03c0*/  DFMA R16, R16, UR10, R14 ;  /* 0x0000000a10107c2b */ /* 0x000fe2000800000e */
[----:B------:R-:W2:Y:S06]  /*03d0*/  LDG.E.64 R14, desc[UR8][R6.64+0x20] ;  /* 0x00002008060e7981 */ /* 0x000eac000c1e1b00 */
[----:B------:R0:W-:Y:S04]  /*03e0*/  STG.E.64 desc[UR8][R6.64+0x18], R16 ;  /* 0x0000181006007986 */ /* 0x0001e8000c101b08 */
[----:B-1----:R-:W4:Y:S04]  /*03f0*/  LDG.E.64 R18, desc[UR8][R2.64] ;  /* 0x0000000802127981 */ /* 0x002f28000c1e1b00 */
[----:B------:R-:W4:Y:S01]  /*0400*/  LDG.E.64 R22, desc[UR8][R4.64] ;  /* 0x0000000804167981 */ /* 0x000f22000c1e1b00 */
[----:B--2---:R-:W-:-:S08]  /*0410*/  DMUL R24, R14, UR6 ;  /* 0x000000060e187c28 */ /* 0x004fd00008000000 */
[----:B----4-:R-:W-:-:S08]  /*0420*/  DFMA R18, R18, R22, -R24 ;  /* 0x000000161212722b */ /* 0x010fd00000000818 */
[----:B------:R-:W-:Y:S01]  /*0430*/  DFMA R18, R18, UR10, R14 ;  /* 0x0000000a12127c2b */ /* 0x000fe2000800000e */
[----:B------:R-:W2:Y:S06]  /*0440*/  LDG.E.64 R14, desc[UR8][R6.64+0x28] ;  /* 0x00002808060e7981 */ /* 0x000eac000c1e1b00 */
[----:B------:R1:W-:Y:S04]  /*0450*/  STG.E.64 desc[UR8][R6.64+0x20], R18 ;  /* 0x0000201206007986 */ /* 0x0003e8000c101b08 */
[----:B---3--:R-:W3:Y:S04]  /*0460*/  LDG.E.64 R20, desc[UR8][R2.64] ;  /* 0x0000000802147981 */ /* 0x008ee8000c1e1b00 */
        /* <DEDUP_REMOVED lines=14> */
[----:B------:R0:W4:Y:S01]  /*0550*/  LDG.E.64 R22, desc[UR8][R4.64+0x18] ;  /* 0x0000180804167981 */ /* 0x000122000c1e1b00 */
[----:B------:R-:W-:-:S04]  /*0560*/  IADD3 R12, PT, PT, R12, 0x8, RZ ;  /* 0x000000080c0c7810 */ /* 0x000fc80007ffe0ff */
[----:B------:R-:W-:Y:S02]  /*0570*/  ISETP.NE.AND P1, PT, R12, RZ, PT ;  /* 0x000000ff0c00720c */ /* 0x000fe40003f25270 */
[----:B0-----:R-:W-:Y:S01]  /*0580*/  IADD3 R4, P2, PT, R4, 0x40, RZ ;  /* 0x0000004004047810 */ /* 0x001fe20007f5e0ff */
[----:B------:R-:W-:-:S04]  /*0590*/  VIADD R10, R10, 0x8 ;  /* 0x000000080a0a7836 */ /* 0x000fc80000000000 */
[----:B------:R-:W-:Y:S01]  /*05a0*/  IMAD.X R5, RZ, RZ, R5, P2 ;  /* 0x000000ffff057224 */ /* 0x000fe200010e0605 */
[----:B--2---:R-:W-:-:S08]  /*05b0*/  DMUL R24, R14, UR6 ;  /* 0x000000060e187c28 */ /* 0x004fd00008000000 */
[----:B----4-:R-:W-:-:S08]  /*05c0*/  DFMA R18, R18, R22, -R24 ;  /* 0x000000161212722b */ /* 0x010fd00000000818 */
[----:B------:R-:W-:-:S07]  /*05d0*/  DFMA R18, R18, UR10, R14 ;  /* 0x0000000a12127c2b */ /* 0x000fce000800000e */
[----:B------:R3:W-:Y:S01]  /*05e0*/  STG.E.64 desc[UR8][R6.64+0x38], R18 ;  /* 0x0000381206007986 */ /* 0x0007e2000c101b08 */
[----:B------:R-:W-:Y:S05]  /*05f0*/  @P1 BRA `(.L_x_223) ;  /* 0xfffffffc00001947 */ /* 0x000fea000383ffff */
.L_x_222:
[----:B------:R-:W-:Y:S05]  /*0600*/  @!P0 BRA `(.L_x_220) ;  /* 0x0000000c00848947 */ /* 0x000fea0003800000 */
[----:B------:R-:W-:Y:S02]  /*0610*/  ISETP.GE.U32.AND P0, PT, R13, 0x4, PT ;  /* 0x000000040d00780c */ /* 0x000fe40003f06070 */
[----:B------:R-:W-:-:S04]  /*0620*/  LOP3.LUT R10, R9, 0x3, RZ, 0xc0, !PT ;  /* 0x00000003090a7812 */ /* 0x000fc800078ec0ff */
[----:B------:R-:W-:-:S07]  /*0630*/  ISETP.NE.AND P1, PT, R10, RZ, PT ;  /* 0x000000ff0a00720c */ /* 0x000fce0003f25270 */
[----:B------:R-:W-:Y:S06]  /*0640*/  @!P0 BRA `(.L_x_224) ;  /* 0x00000000008c8947 */ /* 0x000fec0003800000 */
[----:B------:R-:W0:Y:S01]  /*0650*/  LDC.64 R4, c[0x0][0x380] ;  /* 0x0000e000ff047b82 */ /* 0x000e220000000a00 */
[----:B------:R-:W-:Y:S01]  /*0660*/  IADD3 R13, PT, PT, R8, R11, RZ ;  /* 0x0000000b080d7210 */ /* 0x000fe20007ffe0ff */
[----:B------:R-:W1:Y:S06]  /*0670*/  LDCU.64 UR4, c[0x0][0x3e0] ;  /* 0x00007c00ff0477ac */ /* 0x000e6c0008000a00 */
[----:B---3--:R-:W2:Y:S01]  /*0680*/  LDC.64 R6, c[0x0][0x3d8] ;  /* 0x0000f600ff067b82 */ /* 0x008ea20000000a00 */
[----:B0-----:R-:W-:Y:S02]  /*0690*/  IMAD.WIDE R4, R13, 0x8, R4 ;  /* 0x000000080d047825 */ /* 0x001fe400078e0204 */
[----:B------:R-:W3:Y:S04]  /*06a0*/  LDG.E.64 R12, desc[UR8][R2.64] ;  /* 0x00000008020c7981 */ /* 0x000ee8000c1e1b00 */
[----:B------:R-:W4:Y:S01]  /*06b0*/  LDG.E.64 R16, desc[UR8][R4.64] ;  /* 0x0000000804107981 */ /* 0x000f22000c1e1b00 */
[----:B--2---:R-:W-:-:S05]  /*06c0*/  IMAD.WIDE.U32 R6, R11, 0x8, R6 ;  /* 0x000000080b067825 */ /* 0x004fca00078e0006 */
[----:B------:R-:W3:Y:S01]  /*06d0*/  LDG.E.64 R14, desc[UR8][R6.64] ;  /* 0x00000008060e7981 */ /* 0x000ee2000c1e1b00 */
[----:B----4-:R-:W-:-:S08]  /*06e0*/  DMUL R18, R16, UR6 ;  /* 0x0000000610127c28 */ /* 0x010fd00008000000 */
[----:B---3--:R-:W-:Y:S02]  /*06f0*/  DFMA R12, R12, R14, -R18 ;  /* 0x0000000e0c0c722b */ /* 0x008fe40000000812 */
[----:B------:R-:W2:Y:S06]  /*0700*/  LDG.E.64 R18, desc[UR8][R4.64+0x8] ;  /* 0x0000080804127981 */ /* 0x000eac000c1e1b00 */
[----:B-1----:R-:W-:-:S07]  /*0710*/  DFMA R12, R12, UR4, R16 ;  /* 0x000000040c0c7c2b */ /* 0x002fce0008000010 */
[----:B------:R0:W-:Y:S04]  /*0720*/  STG.E.64 desc[UR8][R4.64], R12 ;  /* 0x0000000c04007986 */ /* 0x0001e8000c101b08 */
[----:B------:R-:W3:Y:S04]  /*0730*/  LDG.E.64 R14, desc[UR8][R2.64] ;  /* 0x00000008020e7981 */ /* 0x000ee8000c1e1b00 */
[----:B------:R-:W3:Y:S01]  /*0740*/  LDG.E.64 R16, desc[UR8][R6.64+0x8] ;  /* 0x0000080806107981 */ /* 0x000ee2000c1e1b00 */
[----:B--2---:R-:W-:-:S08]  /*0750*/  DMUL R20, R18, UR6 ;  /* 0x0000000612147c28 */ /* 0x004fd00008000000 */
[----:B---3--:R-:W-:Y:S02]  /*0760*/  DFMA R14, R14, R16, -R20 ;  /* 0x000000100e0e722b */ /* 0x008fe40000000814 */
[----:B------:R-:W2:Y:S06]  /*0770*/  LDG.E.64 R20, desc[UR8][R4.64+0x10] ;  /* 0x0000100804147981 */ /* 0x000eac000c1e1b00 */
[----:B------:R-:W-:-:S07]  /*0780*/  DFMA R14, R14, UR4, R18 ;  /* 0x000000040e0e7c2b */ /* 0x000fce0008000012 */
        /* <DEDUP_REMOVED lines=9> */
[----:B0-----:R-:W3:Y:S01]  /*0820*/  LDG.E.64 R12, desc[UR8][R2.64] ;  /* 0x00000008020c7981 */ /* 0x001ee2000c1e1b00 */
[----:B------:R-:W-:Y:S01]  /*0830*/  VIADD R11, R11, 0x4 ;  /* 0x000000040b0b7836 */ /* 0x000fe20000000000 */
[----:B--2---:R-:W-:-:S08]  /*0840*/  DMUL R22, R20, UR6 ;  /* 0x0000000614167c28 */ /* 0x004fd00008000000 */
[----:B---3--:R-:W-:-:S08]  /*0850*/  DFMA R12, R12, R18, -R22 ;  /* 0x000000120c0c722b */ /* 0x008fd00000000816 */
[----:B------:R-:W-:-:S07]  /*0860*/  DFMA R12, R12, UR4, R20 ;  /* 0x000000040c0c7c2b */ /* 0x000fce0008000014 */
[----:B------:R1:W-:Y:S04]  /*0870*/  STG.E.64 desc[UR8][R4.64+0x18], R12 ;  /* 0x0000180c04007986 */ /* 0x0003e8000c101b08 */
.L_x_224:
[----:B------:R-:W-:Y:S05]  /*0880*/  @!P1 BRA `(.L_x_220) ;  /* 0x0000000800e49947 */ /* 0x000fea0003800000 */
[----:B------:R-:W-:Y:S02]  /*0890*/  ISETP.NE.AND P0, PT, R10, 0x1, PT ;  /* 0x000000010a00780c */ /* 0x000fe40003f05270 */
[----:B------:R-:W-:-:S04]  /*08a0*/  LOP3.LUT R9, R9, 0x1, RZ, 0xc0, !PT ;  /* 0x0000000109097812 */ /* 0x000fc800078ec0ff */
[----:B------:R-:W-:-:S07]  /*08b0*/  ISETP.NE.U32.AND P1, PT, R9, 0x1, PT ;  /* 0x000000010900780c */ /* 0x000fce0003f25070 */
[----:B------:R-:W-:Y:S06]  /*08c0*/  @!P0 BRA `(.L_x_225) ;  /* 0x0000000000548947 */ /* 0x000fec0003800000 */
[----:B-1----:R-:W0:Y:S01]  /*08d0*/  LDC.64 R4, c[0x0][0x380] ;  /* 0x0000e000ff047b82 */ /* 0x002e220000000a00 */
[----:B------:R-:W-:Y:S01]  /*08e0*/  IMAD.IADD R9, R8, 0x1, R11 ;  /* 0x0000000108097824 */ /* 0x000fe200078e020b */
[----:B------:R-:W1:Y:S06]  /*08f0*/  LDCU.64 UR4, c[0x0][0x3e0] ;  /* 0x00007c00ff0477ac */ /* 0x000e6c0008000a00 */
[----:B---3--:R-:W2:Y:S01]  /*0900*/  LDC.64 R6, c[0x0][0x3d8] ;  /* 0x0000f600ff067b82 */ /* 0x008ea20000000a00 */
[----:B0-----:R-:W-:-:S05]  /*0910*/  IMAD.WIDE R4, R9, 0x8, R4 ;  /* 0x0000000809047825 */ /* 0x001fca00078e0204 */
[----:B------:R-:W3:Y:S01]  /*0920*/  LDG.E.64 R14, desc[UR8][R4.64] ;  /* 0x00000008040e7981 */ /* 0x000ee2000c1e1b00 */
[----:B--2---:R-:W-:-:S03]  /*0930*/  IMAD.WIDE.U32 R20, R11, 0x8, R6 ;  /* 0x000000080b147825 */ /* 0x004fc600078e0006 */
[----:B------:R-:W2:Y:S04]  /*0940*/  LDG.E.64 R6, desc[UR8][R2.64] ;  /* 0x0000000802067981 */ /* 0x000ea8000c1e1b00 */
[----:B------:R-:W2:Y:S01]  /*0950*/  LDG.E.64 R12, desc[UR8][R20.64] ;  /* 0x00000008140c7981 */ /* 0x000ea2000c1e1b00 */
[----:B---3--:R-:W-:-:S08]  /*0960*/  DMUL R16, R14, UR6 ;  /* 0x000000060e107c28 */ /* 0x008fd00008000000 */
[----:B--2---:R-:W-:Y:S02]  /*0970*/  DFMA R6, R6, R12, -R16 ;  /* 0x0000000c0606722b */ /* 0x004fe40000000810 */
[----:B------:R-:W2:Y:S06]  /*0980*/  LDG.E.64 R16, desc[UR8][R4.64+0x8] ;  /* 0x0000080804107981 */ /* 0x000eac000c1e1b00 */
[----:B-1----:R-:W-:-:S07]  /*0990*/  DFMA R6, R6, UR4, R14 ;  /* 0x0000000406067c2b */ /* 0x002fce000800000e */
[----:B------:R0:W-:Y:S04]  /*09a0*/  STG.E.64 desc[UR8][R4.64], R6 ;  /* 0x0000000604007986 */ /* 0x0001e8000c101b08 */
[----:B------:R-:W3:Y:S04]  /*09b0*/  LDG.E.64 R14, desc[UR8][R20.64+0x8] ;  /* 0x00000808140e7981 */ /* 0x000ee8000c1e1b00 */
[----:B------:R-:W3:Y:S01]  /*09c0*/  LDG.E.64 R12, desc[UR8][R2.64] ;  /* 0x00000008020c7981 */ /* 0x000ee2000c1e1b00 */
[----:B------:R-:W-:Y:S01]  /*09d0*/  IADD3 R11, PT, PT, R11, 0x2, RZ ;  /* 0x000000020b0b7810 */ /* 0x000fe20007ffe0ff */
[----:B--2---:R-:W-:-:S08]  /*09e0*/  DMUL R18, R16, UR6 ;  /* 0x0000000610127c28 */ /* 0x004fd00008000000 */
[----:B---3--:R-:W-:-:S08]  /*09f0*/  DFMA R12, R12, R14, -R18 ;  /* 0x0000000e0c0c722b */ /* 0x008fd00000000812 */
[----:B------:R-:W-:-:S07]  /*0a00*/  DFMA R12, R12, UR4, R16 ;  /* 0x000000040c0c7c2b */ /* 0x000fce0008000010 */
[----:B------:R0:W-:Y:S04]  /*0a10*/  STG.E.64 desc[UR8][R4.64+0x8], R12 ;  /* 0x0000080c04007986 */ /* 0x0001e8000c101b08 */
.L_x_225:
[----:B------:R-:W-:Y:S05]  /*0a20*/  @P1 BRA `(.L_x_220) ;  /* 0x00000008007c1947 */ /* 0x000fea0003800000 */
[----:B01----:R-:W0:Y:S01]  /*0a30*/  LDC.64 R4, c[0x0][0x380] ;  /* 0x0000e000ff047b82 */ /* 0x003e220000000a00 */
[----:B------:R-:W-:Y:S01]  /*0a40*/  IMAD.IADD R9, R8, 0x1, R11 ;  /* 0x0000000108097824 */ /* 0x000fe200078e020b */
[----:B------:R-:W1:Y:S06]  /*0a50*/  LDCU.64 UR4, c[0x0][0x3e0] ;  /* 0x00007c00ff0477ac */ /* 0x000e6c0008000a00 */
[----:B---3--:R-:W2:Y:S01]  /*0a60*/  LDC.64 R6, c[0x0][0x3d8] ;  /* 0x0000f600ff067b82 */ /* 0x008ea20000000a00 */
[----:B0-----:R-:W-:Y:S02]  /*0a70*/  IMAD.WIDE R8, R9, 0x8, R4 ;  /* 0x0000000809087825 */ /* 0x001fe400078e0204 */
[----:B------:R-:W3:Y:S04]  /*0a80*/  LDG.E.64 R4, desc[UR8][R2.64] ;  /* 0x0000000802047981 */ /* 0x000ee8000c1e1b00 */
[----:B------:R-:W4:Y:S01]  /*0a90*/  LDG.E.64 R12, desc[UR8][R8.64] ;  /* 0x00000008080c7981 */ /* 0x000f22000c1e1b00 */
[----:B--2---:R-:W-:-:S06]  /*0aa0*/  IMAD.WIDE.U32 R6, R11, 0x8, R6 ;  /* 0x000000080b067825 */ /* 0x004fcc00078e0006 */
[----:B------:R-:W3:Y:S01]  /*0ab0*/  LDG.E.64 R6, desc[UR8][R6.64] ;  /* 0x0000000806067981 */ /* 0x000ee2000c1e1b00 */
[----:B----4-:R-:W-:-:S08]  /*0ac0*/  DMUL R10, R12, UR6 ;  /* 0x000000060c0a7c28 */ /* 0x010fd00008000000 */
[----:B---3--:R-:W-:-:S08]  /*0ad0*/  DFMA R4, R4, R6, -R10 ;  /* 0x000000060404722b */ /* 0x008fd0000000080a */
[----:B-1----:R-:W-:-:S07]  /*0ae0*/  DFMA R4, R4, UR4, R12 ;  /* 0x0000000404047c2b */ /* 0x002fce000800000c */
[----:B------:R2:W-:Y:S01]  /*0af0*/  STG.E.64 desc[UR8][R8.64], R4 ;  /* 0x0000000408007986 */ /* 0x0005e2000c101b08 */
[----:B------:R-:W-:Y:S05]  /*0b00*/  BRA `(.L_x_220) ;  /* 0x0000000800447947 */ /* 0x000fea0003800000 */
.L_x_221:
[C---:B------:R-:W-:Y:S01]  /*0b10*/  ISETP.GE.U32.AND P1, PT, R9.reuse, 0x8, PT ;  /* 0x000000080900780c */ /* 0x040fe20003f26070 */
[----:B------:R-:W-:Y:S01]  /*0b20*/  IMAD.MOV.U32 R5, RZ, RZ, RZ ;  /* 0x000000ffff057224 */ /* 0x000fe200078e00ff */
[----:B------:R-:W-:-:S04]  /*0b30*/  LOP3.LUT R13, R9, 0x7, RZ, 0xc0, !PT ;  /* 0x00000007090d7812 */ /* 0x000fc800078ec0ff */
[----:B------:R-:W-:-:S07]  /*0b40*/  ISETP.NE.AND P0, PT, R13, RZ, PT ;  /* 0x000000ff0d00720c */ /* 0x000fce0003f05270 */
[----:B------:R-:W-:Y:S06]  /*0b50*/  @!P1 BRA `(.L_x_226) ;  /* 0x0000000400149947 */ /* 0x000fec0003800000 */
[----:B------:R-:W0:Y:S01]  /*0b60*/  LDCU.64 UR6, c[0x0][0x3d8] ;  /* 0x00007b00ff0677ac */ /* 0x000e220008000a00 */
[----:B------:R-:W-:Y:S02]  /*0b70*/  LOP3.LUT R5, R9, 0x7ffffff8, RZ, 0xc0, !PT ;  /* 0x7ffffff809057812 */ /* 0x000fe400078ec0ff */
[----:B------:R-:W-:Y:S01]  /*0b80*/  MOV R4, R8 ;  /* 0x0000000800047202 */ /* 0x000fe20000000f00 */
[----:B------:R-:W1:Y:S02]  /*0b90*/  LDCU.64 UR4, c[0x0][0x380] ;  /* 0x00007000ff0477ac */ /* 0x000e640008000a00 */
[----:B------:R-:W-:Y:S01]  /*0ba0*/  IMAD.MOV R12, RZ, RZ, -R5 ;  /* 0x000000ffff0c7224 */ /* 0x000fe200078e0a05 */
[----:B------:R-:W2:Y:S01]  /*0bb0*/  LDCU.64 UR10, c[0x0][0x3e0] ;  /* 0x00007c00ff0a77ac */ /* 0x000ea20008000a00 */
[----:B0-----:R-:W-:-:S04]  /*0bc0*/  UIADD3 UR6, UP1, UPT, UR6, 0x20, URZ ;  /* 0x0000002006067890 */ /* 0x001fc8000ff3e0ff */
[----:B------:R-:W-:Y:S02]  /*0bd0*/  UIADD3.X UR7, UPT, UPT, URZ, UR7, URZ, UP1, !UPT ;  /* 0x00000007ff077290 */ /* 0x000fe40008ffe4ff */
[----:B-1----:R-:W-:Y:S01]  /*0be0*/  UIADD3 UR4, UP0, UPT, UR4, 0x20, URZ ;  /* 0x0000002004047890 */ /* 0x002fe2000ff1e0ff */
[----:B------:R-:W-:-:S03]  /*0bf0*/  IMAD.U32 R6, RZ, RZ, UR6 ;  /* 0x00000006ff067e24 */ /* 0x000fc6000f8e00ff */
[----:B------:R-:W-:Y:S01]  /*0c00*/  MOV R7, UR7 ;  /* 0x0000000700077c02 */ /* 0x000fe20008000f00 */
[----:B--2---:R-:W-:-:S12]  /*0c10*/  UIADD3.X UR5, UPT, UPT, URZ, UR5, URZ, UP0, !UPT ;  /* 0x00000005ff057290 */ /* 0x004fd800087fe4ff */
.L_x_227:
[----:B---3--:R-:W-:Y:S01]  /*0c20*/  MOV R11, UR5 ;  /* 0x00000005000b7c02 */ /* 0x008fe20008000f00 */
[----:B------:R-:W-:Y:S01]  /*0c30*/  IMAD.U32 R10, RZ, RZ, UR4 ;  /* 0x00000004ff0a7e24 */ /* 0x000fe2000f8e00ff */
[----:B------:R-:W2:Y:S04]  /*0c40*/  LDG.E.64 R14, desc[UR8][R2.64] ;  /* 0x00000008020e7981 */ /* 0x000ea8000c1e1b00 */
[----:B------:R-:W2:Y:S01]  /*0c50*/  LDG.E.64 R16, desc[UR8][R6.64+-0x20] ;  /* 0xffffe00806107981 */ /* 0x000ea2000c1e1b00 */
[----:B------:R-:W-:-:S05]  /*0c60*/  IMAD.WIDE R10, R4, 0x8, R10 ;  /* 0x00000008040a7825 */ /* 0x000fca00078e020a */
[----:B------:R-:W3:Y:S04]  /*0c70*/  LDG.E.64 R18, desc[UR8][R10.64+-0x20] ;  /* 0xffffe0080a127981 */ /* 0x000ee8000c1e1b00 */
[----:B------:R-:W4:Y:S04]  /*0c80*/  LDG.E.64 R20, desc[UR8][R10.64+-0x18] ;  /* 0xffffe8080a147981 */ /* 0x000f28000c1e1b00 */
[----:B------:R-:W5:Y:S01]  /*0c90*/  LDG.E.64 R22, desc[UR8][R10.64+-0x10] ;  /* 0xfffff0080a167981 */ /* 0x000f62000c1e1b00 */
[----:B--2---:R-:W-:-:S08]  /*0ca0*/  DMUL R14, R14, R16 ;  /* 0x000000100e0e7228 */ /* 0x004fd00000000000 */
[----:B---3--:R-:W-:-:S07]  /*0cb0*/  DFMA R14, R14, UR10, R18 ;  /* 0x0000000a0e0e7c2b */ /* 0x008fce0008000012 */
[----:B------:R0:W-:Y:S04]  /*0cc0*/  STG.E.64 desc[UR8][R10.64+-0x20], R14 ;  /* 0xffffe00e0a007986 */ /* 0x0001e8000c101b08 */
[----:B------:R-:W2:Y:S04]  /*0cd0*/  LDG.E.64 R16, desc[UR8][R2.64] ;  /* 0x0000000802107981 */ /* 0x000ea8000c1e1b00 */
[----:B------:R-:W2:Y:S02]  /*0ce0*/  LDG.E.64 R18, desc[UR8][R6.64+-0x18] ;  /* 0xffffe80806127981 */ /* 0x000ea4000c1e1b00 */
[----:B--2---:R-:W-:-:S08]  /*0cf0*/  DMUL R16, R16, R18 ;  /* 0x0000001210107228 */ /* 0x004fd00000000000 */
[----:B----4-:R-:W-:-:S07]  /*0d00*/  DFMA R16, R16, UR10, R20 ;  /* 0x0000000a10107c2b */ /* 0x010fce0008000014 */
[----:B------:R1:W-:Y:S04]  /*0d10*/  STG.E.64 desc[UR8][R10.64+-0x18], R16 ;  /* 0xffffe8100a007986 */ /* 0x0003e8000c101b08 */
[----:B------:R-:W2:Y:S04]  /*0d20*/  LDG.E.64 R18, desc[UR8][R2.64] ;  /* 0x0000000802127981 */ /* 0x000ea8000c1e1b00 */
[----:B------:R-:W2:Y:S02]  /*0d30*/  LDG.E.64 R20, desc[UR8][R6.64+-0x10] ;  /* 0xfffff00806147981 */ /* 0x000ea4000c1e1b00 */
[----:B--2---:R-:W-:-:S08]  /*0d40*/  DMUL R18, R18, R20 ;  /* 0x0000001412127228 */ /* 0x004fd00000000000 */
[----:B-----5:R-:W-:Y:S01]  /*0d50*/  DFMA R18, R18, UR10, R22 ;  /* 0x0000000a12127c2b */ /* 0x020fe20008000016 */
[----:B------:R-:W2:Y:S06]  /*0d60*/  LDG.E.64 R22, desc[UR8][R10.64+-0x8] ;  /* 0xfffff8080a167981 */ /* 0x000eac000c1e1b00 */
[----:B------:R3:W-:Y:S04]  /*0d70*/  STG.E.64 desc[UR8][R10.64+-0x10], R18 ;  /* 0xfffff0120a007986 */ /* 0x0007e8000c101b08 */
[----:B0-----:R-:W4:Y:S04]  /*0d80*/  LDG.E.64 R14, desc[UR8][R2.64] ;  /* 0x00000008020e7981 */ /* 0x001f28000c1e1b00 */
[----:B------:R-:W4:Y:S02]  /*0d90*/  LDG.E.64 R20, desc[UR8][R6.64+-0x8] ;  /* 0xfffff80806147981 */ /* 0x000f24000c1e1b00 */
[----:B----4-:R-:W-:-:S08]  /*0da0*/  DMUL R14, R14, R20 ;  /* 0x000000140e0e7228 */ /* 0x010fd00000000000 */
[----:B--2---:R-:W-:Y:S01]  /*0db0*/  DFMA R14, R14, UR10, R22 ;  /* 0x0000000a0e0e7c2b */ /* 0x004fe20008000016 */
[----:B------:R-:W2:Y:S06]  /*0dc0*/  LDG.E.64 R22, desc[UR8][R10.64] ;  /* 0x000000080a167981 */ /* 0x000eac000c1e1b00 */
[----:B------:R0:W-:Y:S04]  /*0dd0*/  STG.E.64 desc[UR8][R10.64+-0x8], R14 ;  /* 0xfffff80e0a007986 */ /* 0x0001e8000c101b08 */
[----:B-1----:R-:W4:Y:S04]  /*0de0*/  LDG.E.64 R16, desc[UR8][R2.64] ;  /* 0x0000000802107981 */ /* 0x002f28000c1e1b00 */
[----:B------:R-:W4:Y:S02]  /*0df0*/  LDG.E.64 R20, desc[UR8][R6.64] ;  /* 0x0000000806147981 */ /* 0x000f24000c1e1b00 */
[----:B----4-:R-:W-:-:S08]  /*0e00*/  DMUL R16, R16, R20 ;  /* 0x0000001410107228 */ /* 0x010fd00000000000 */
[----:B--2---:R-:W-:Y:S01]  /*0e10*/  DFMA R16, R16, UR10, R22 ;  /* 0x0000000a10107c2b */ /* 0x004fe20008000016 */
[----:B------:R-:W2:Y:S06]  /*0e20*/  LDG.E.64 R22, desc[UR8][R10.64+0x8] ;  /* 0x000008080a167981 */ /* 0x000eac000c1e1b00 */
[----:B------:R1:W-:Y:S04]  /*0e30*/  STG.E.64 desc[UR8][R10.64], R16 ;  /* 0x000000100a007986 */ /* 0x0003e8000c101b08 */
[----:B---3--:R-:W3:Y:S04]  /*0e40*/  LDG.E.64 R18, desc[UR8][R2.64] ;  /* 0x0000000802127981 */ /* 0x008ee8000c1e1b00 */
[----:B------:R-:W3:Y:S02]  /*0e50*/  LDG.E.64 R20, desc[UR8][R6.64+0x8] ;  /* 0x0000080806147981 */ /* 0x000ee4000c1e1b00 */
[----:B---3--:R-:W-:-:S08]  /*0e60*/  DMUL R18, R18, R20 ;  /* 0x0000001412127228 */ /* 0x008fd00000000000 */
[----:B--2---:R-:W-:Y:S01]  /*0e70*/  DFMA R18, R18, UR10, R22 ;  /* 0x0000000a12127c2b */ /* 0x004fe20008000016 */
        /* <DEDUP_REMOVED lines=9> */
[----:B------:R0:W4:Y:S01]  /*0f10*/  LDG.E.64 R20, desc[UR8][R6.64+0x18] ;  /* 0x0000180806147981 */ /* 0x000122000c1e1b00 */
[----:B------:R-:W-:-:S05]  /*0f20*/  VIADD R12, R12, 0x8 ;  /* 0x000000080c0c7836 */ /* 0x000fca0000000000 */
[----:B------:R-:W-:Y:S02]  /*0f30*/  ISETP.NE.AND P1, PT, R12, RZ, PT ;  /* 0x000000ff0c00720c */ /* 0x000fe40003f25270 */
[----:B0-----:R-:W-:Y:S01]  /*0f40*/  IADD3 R6, P2, PT, R6, 0x40, RZ ;  /* 0x0000004006067810 */ /* 0x001fe20007f5e0ff */
[----:B------:R-:W-:-:S03]  /*0f50*/  VIADD R4, R4, 0x8 ;  /* 0x0000000804047836 */ /* 0x000fc60000000000 */
[----:B------:R-:W-:Y:S01]  /*0f60*/  IADD3.X R7, PT, PT, RZ, R7, RZ, P2, !PT ;  /* 0x00000007ff077210 */ /* 0x000fe200017fe4ff */
[----:B----4-:R-:W-:-:S08]  /*0f70*/  DMUL R16, R16, R20 ;  /* 0x0000001410107228 */ /* 0x010fd00000000000 */
[----:B--2---:R-:W-:-:S07]  /*0f80*/  DFMA R16, R16, UR10, R22 ;  /* 0x0000000a10107c2b */ /* 0x004fce0008000016 */
[----:B------:R3:W-:Y:S01]  /*0f90*/  STG.E.64 desc[UR8][R10.64+0x18], R16 ;  /* 0x000018100a007986 */ /* 0x0007e2000c101b08 */
[----:B------:R-:W-:Y:S05]  /*0fa0*/  @P1 BRA `(.L_x_227) ;  /* 0xfffffffc001c1947 */ /* 0x000fea000383ffff */
.L_x_226:
[----:B------:R-:W-:Y:S05]  /*0fb0*/  @!P0 BRA `(.L_x_220) ;  /* 0x0000000400188947 */ /* 0x000fea0003800000 */
[----:B------:R-:W-:Y:S02]  /*0fc0*/  ISETP.GE.U32.AND P0, PT, R13, 0x4, PT ;  /* 0x000000040d00780c */ /* 0x000fe40003f06070 */
[----:B------:R-:W-:-:S04]  /*0fd0*/  LOP3.LUT R4, R9, 0x3, RZ, 0xc0, !PT ;  /* 0x0000000309047812 */ /* 0x000fc800078ec0ff */
[----:B------:R-:W-:-:S07]  /*0fe0*/  ISETP.NE.AND P1, PT, R4, RZ, PT ;  /* 0x000000ff0400720c */ /* 0x000fce0003f25270 */
[----:B------:R-:W-:Y:S06]  /*0ff0*/  @!P0 BRA `(.L_x_228) ;  /* 0x00000000007c8947 */ /* 0x000fec0003800000 */
[----:B---3--:R-:W0:Y:S01]  /*1000*/  LDC.64 R10, c[0x0][0x3d8] ;  /* 0x0000f600ff0a7b82 */ /* 0x008e220000000a00 */
[----:B------:R-:W-:Y:S01]  /*1010*/  IADD3 R17, PT, PT, R8, R5, RZ ;  /* 0x0000000508117210 */ /* 0x000fe20007ffe0ff */
[----:B------:R-:W2:Y:S01]  /*1020*/  LDG.E.64 R12, desc[UR8][R2.64] ;  /* 0x00000008020c7981 */ /* 0x000ea2000c1e1b00 */
[----:B------:R-:W1:Y:S05]  /*1030*/  LDCU.64 UR4, c[0x0][0x3e0] ;  /* 0x00007c00ff0477ac */ /* 0x000e6a0008000a00 */
[----:B------:R-:W3:Y:S01]  /*1040*/  LDC.64 R6, c[0x0][0x380] ;  /* 0x0000e000ff067b82 */ /* 0x000ee20000000a00 */
[----:B0-----:R-:W-:-:S05]  /*1050*/  IMAD.WIDE.U32 R10, R5, 0x8, R10 ;  /* 0x00000008050a7825 */ /* 0x001fca00078e000a */
[----:B------:R-:W2:Y:S01]  /*1060*/  LDG.E.64 R14, desc[UR8][R10.64] ;  /* 0x000000080a0e7981 */ /* 0x000ea2000c1e1b00 */
[----:B---3--:R-:W-:-:S05]  /*1070*/  IMAD.WIDE R6, R17, 0x8, R6 ;  /* 0x0000000811067825 */ /* 0x008fca00078e0206 */
[----:B------:R-:W1:Y:S04]  /*1080*/  LDG.E.64 R16, desc[UR8][R6.64] ;  /* 0x0000000806107981 */ /* 0x000e68000c1e1b00 */
[----:B------:R-:W3:Y:S04]  /*1090*/  LDG.E.64 R18, desc[UR8][R6.64+0x8] ;  /* 0x0000080806127981 */ /* 0x000ee8000c1e1b00 */
[----:B------:R-:W4:Y:S01]  /*10a0*/  LDG.E.64 R20, desc[UR8][R6.64+0x10] ;  /* 0x0000100806147981 */ /* 0x000f22000c1e1b00 */
[----:B--2---:R-:W-:-:S08]  /*10b0*/  DMUL R12, R12, R14 ;  /* 0x0000000e0c0c7228 */ /* 0x004fd00000000000 */
[----:B-1----:R-:W-:-:S07]  /*10c0*/  DFMA R12, R12, UR4, R16 ;  /* 0x000000040c0c7c2b */ /* 0x002fce0008000010 */
[----:B------:R0:W-:Y:S04]  /*10d0*/  STG.E.64 desc[UR8][R6.64], R12 ;  /* 0x0000000c06007986 */ /* 0x0001e8000c101b08 */
[----:B------:R-:W2:Y:S04]  /*10e0*/  LDG.E.64 R14, desc[UR8][R2.64] ;  /* 0x00000008020e7981 */ /* 0x000ea8000c1e1b00 */
[----:B------:R-:W2:Y:S02]  /*10f0*/  LDG.E.64 R16, desc[UR8][R10.64+0x8] ;  /* 0x000008080a107981 */ /* 0x000ea4000c1e1b00 */
[----:B--2---:R-:W-:-:S08]  /*1100*/  DMUL R14, R14, R16 ;  /* 0x000000100e0e7228 */ /* 0x004fd00000000000 */
[----:B---3--:R-:W-:-:S07]  /*1110*/  DFMA R14, R14, UR4, R18 ;  /* 0x000000040e0e7c2b */ /* 0x008fce0008000012 */
[----:B------:R1:W-:Y:S04]  /*1120*/  STG.E.64 desc[UR8][R6.64+0x8], R14 ;  /* 0x0000080e06007986 */ /* 0x0003e8000c101b08 */
[----:B------:R-:W2:Y:S04]  /*1130*/  LDG.E.64 R16, desc[UR8][R2.64] ;  /* 0x0000000802107981 */ /* 0x000ea8000c1e1b00 */
[----:B------:R-:W2:Y:S02]  /*1140*/  LDG.E.64 R18, desc[UR8][R10.64+0x10] ;  /* 0x000010080a127981 */ /* 0x000ea4000c1e1b00 */
[----:B--2---:R-:W-:-:S08]  /*1150*/  DMUL R16, R16, R18 ;  /* 0x0000001210107228 */ /* 0x004fd00000000000 */
[----:B----4-:R-:W-:Y:S01]  /*1160*/  DFMA R16, R16, UR4, R20 ;  /* 0x0000000410107c2b */ /* 0x010fe20008000014 */
[----:B------:R-:W2:Y:S06]  /*1170*/  LDG.E.64 R20, desc[UR8][R6.64+0x18] ;  /* 0x0000180806147981 */ /* 0x000eac000c1e1b00 */
[----:B------:R1:W-:Y:S04]  /*1180*/  STG.E.64 desc[UR8][R6.64+0x10], R16 ;  /* 0x0000101006007986 */ /* 0x0003e8000c101b08 */
[----:B------:R-:W3:Y:S04]  /*1190*/  LDG.E.64 R18, desc[UR8][R10.64+0x18] ;  /* 0x000018080a127981 */ /* 0x000ee8000c1e1b00 */
[----:B0-----:R-:W3:Y:S01]  /*11a0*/  LDG.E.64 R12, desc[UR8][R2.64] ;  /* 0x00000008020c7981 */ /* 0x001ee2000c1e1b00 */
[----:B------:R-:W-:Y:S01]  /*11b0*/  VIADD R5, R5, 0x4 ;  /* 0x0000000405057836 */ /* 0x000fe20000000000 */
[----:B---3--:R-:W-:-:S08]  /*11c0*/  DMUL R12, R12, R18 ;  /* 0x000000120c0c7228 */ /* 0x008fd00000000000 */
[----:B--2---:R-:W-:-:S07]  /*11d0*/  DFMA R12, R12, UR4, R20 ;  /* 0x000000040c0c7c2b */ /* 0x004fce0008000014 */
[----:B------:R1:W-:Y:S04]  /*11e0*/  STG.E.64 desc[UR8][R6.64+0x18], R12 ;  /* 0x0000180c06007986 */ /* 0x0003e8000c101b08 */
.L_x_228:
[----:B------:R-:W-:Y:S05]  /*11f0*/  @!P1 BRA `(.L_x_220) ;  /* 0x0000000000889947 */ /* 0x000fea0003800000 */
[----:B------:R-:W-:-:S13]  /*1200*/  ISETP.NE.AND P0, PT, R4, 0x1, PT ;  /* 0x000000010400780c */ /* 0x000fda0003f05270 */
[----:B-1-3--:R-:W0:Y:S01]  /*1210*/  @P0 LDC.64 R14, c[0x0][0x3d8] ;  /* 0x0000f600ff0e0b82 */ /* 0x00ae220000000a00 */
[----:B------:R-:W-:Y:S01]  /*1220*/  @P0 IADD3 R11, PT, PT, R8, R5, RZ ;  /* 0x00000005080b0210 */ /* 0x000fe20007ffe0ff */
[----:B------:R-:W2:Y:S06]  /*1230*/  @P0 LDG.E.64 R12, desc[UR8][R2.64] ;  /* 0x00000008020c0981 */ /* 0x000eac000c1e1b00 */
[----:B------:R-:W1:Y:S01]  /*1240*/  @P0 LDC.64 R6, c[0x0][0x380] ;  /* 0x0000e000ff060b82 */ /* 0x000e620000000a00 */
[----:B0-----:R-:W-:-:S05]  /*1250*/  @P0 IMAD.WIDE.U32 R14, R5, 0x8, R14 ;  /* 0x00000008050e0825 */ /* 0x001fca00078e000e */
[----:B------:R-:W2:Y:S01]  /*1260*/  @P0 LDG.E.64 R16, desc[UR8][R14.64] ;  /* 0x000000080e100981 */ /* 0x000ea2000c1e1b00 */
[----:B-1----:R-:W-:Y:S02]  /*1270*/  @P0 IMAD.WIDE R6, R11, 0x8, R6 ;  /* 0x000000080b060825 */ /* 0x002fe400078e0206 */
[----:B------:R-:W0:Y:S03]  /*1280*/  @P0 LDC.64 R10, c[0x0][0x3e0] ;  /* 0x0000f800ff0a0b82 */ /* 0x000e260000000a00 */
[----:B------:R-:W0:Y:S04]  /*1290*/  @P0 LDG.E.64 R18, desc[UR8][R6.64] ;  /* 0x0000000806120981 */ /* 0x000e28000c1e1b00 */
[----:B------:R-:W3:Y:S01]  /*12a0*/  @P0 LDG.E.64 R22, desc[UR8][R6.64+0x8] ;  /* 0x0000080806160981 */ /* 0x000ee2000c1e1b00 */
[----:B------:R-:W-:Y:S01]  /*12b0*/  LOP3.LUT R9, R9, 0x1, RZ, 0xc0, !PT ;  /* 0x0000000109097812 */ /* 0x000fe200078ec0ff */
[----:B--2---:R-:W-:-:S08]  /*12c0*/  @P0 DMUL R12, R12, R16 ;  /* 0x000000100c0c0228 */ /* 0x004fd00000000000 */
[----:B0-----:R-:W-:-:S07]  /*12d0*/  @P0 DFMA R18, R12, R10, R18 ;  /* 0x0000000a0c12022b */ /* 0x001fce0000000012 */
[----:B------:R4:W-:Y:S04]  /*12e0*/  @P0 STG.E.64 desc[UR8][R6.64], R18 ;  /* 0x0000001206000986 */ /* 0x0009e8000c101b08 */
[----:B------:R0:W2:Y:S04]  /*12f0*/  @P0 LDG.E.64 R20, desc[UR8][R14.64+0x8] ;  /* 0x000008080e140981 */ /* 0x0000a8000c1e1b00 */
[----:B------:R-:W2:Y:S01]  /*1300*/  @P0 LDG.E.64 R16, desc[UR8][R2.64] ;  /* 0x0000000802100981 */ /* 0x000ea2000c1e1b00 */
[----:B------:R-:W-:-:S13]  /*1310*/  ISETP.NE.U32.AND P1, PT, R9, 0x1, PT ;  /* 0x000000010900780c */ /* 0x000fda0003f25070 */
[----:B------:R-:W1:Y:S08]  /*1320*/  @!P1 LDC.64 R24, c[0x0][0x3d8] ;  /* 0x0000f600ff189b82 */ /* 0x000e700000000a00 */
[----:B------:R-:W5:Y:S01]  /*1330*/  @!P1 LDC.64 R12, c[0x0][0x380] ;  /* 0x0000e000ff0c9b82 */ /* 0x000f620000000a00 */
[----:B------:R-:W-:-:S05]  /*1340*/  @P0 VIADD R5, R5, 0x2 ;  /* 0x0000000205050836 */ /* 0x000fca0000000000 */
[----:B------:R-:W-:Y:S02]  /*1350*/  @!P1 IADD3 R9, PT, PT, R8, R5, RZ ;  /* 0x0000000508099210 */ /* 0x000fe40007ffe0ff */
[----:B0-----:R-:W0:Y:S03]  /*1360*/  @!P1 LDC.64 R14, c[0x0][0x3e0] ;  /* 0x0000f800ff0e9b82 */ /* 0x001e260000000a00 */
[----:B-----5:R-:W-:Y:S01]  /*1370*/  @!P1 IMAD.WIDE R12, R9, 0x8, R12 ;  /* 0x00000008090c9825 */ /* 0x020fe200078e020c */
[----:B--2---:R-:W-:-:S08]  /*1380*/  @P0 DMUL R16, R16, R20 ;  /* 0x0000001410100228 */ /* 0x004fd00000000000 */
[----:B---3--:R-:W-:Y:S01]  /*1390*/  @P0 DFMA R16, R16, R10, R22 ;  /* 0x0000000a1010022b */ /* 0x008fe20000000016 */
[----:B-1----:R-:W-:-:S06]  /*13a0*/  @!P1 IMAD.WIDE.U32 R10, R5, 0x8, R24 ;  /* 0x00000008050a9825 */ /* 0x002fcc00078e0018 */
[----:B------:R4:W-:Y:S04]  /*13b0*/  @P0 STG.E.64 desc[UR8][R6.64+0x8], R16 ;  /* 0x0000081006000986 */ /* 0x0009e8000c101b08 */
[----:B------:R-:W2:Y:S04]  /*13c0*/  @!P1 LDG.E.64 R4, desc[UR8][R2.64] ;  /* 0x0000000802049981 */ /* 0x000ea8000c1e1b00 */
[----:B------:R-:W2:Y:S04]  /*13d0*/  @!P1 LDG.E.64 R10, desc[UR8][R10.64] ;  /* 0x000000080a0a9981 */ /* 0x000ea8000c1e1b00 */
[----:B------:R-:W0:Y:S01]  /*13e0*/  @!P1 LDG.E.64 R8, desc[UR8][R12.64] ;  /* 0x000000080c089981 */ /* 0x000e22000c1e1b00 */
[----:B--2---:R-:W-:-:S08]  /*13f0*/  @!P1 DMUL R4, R4, R10 ;  /* 0x0000000a04049228 */ /* 0x004fd00000000000 */
[----:B0-----:R-:W-:-:S07]  /*1400*/  @!P1 DFMA R4, R4, R14, R8 ;  /* 0x0000000e0404922b */ /* 0x001fce0000000008 */
[----:B------:R4:W-:Y:S04]  /*1410*/  @!P1 STG.E.64 desc[UR8][R12.64], R4 ;  /* 0x000000040c009986 */ /* 0x0009e8000c101b08 */
.L_x_220:
[----:B012-4-:R-:W0:Y:S01]  /*1420*/  LDC.64 R4, c[0x0][0x388] ;  /* 0x0000e200ff047b82 */ /* 0x017e220000000a00 */
[----:B------:R-:W2:Y:S01]  /*1430*/  LDG.E.64 R2, desc[UR8][R2.64] ;  /* 0x0000000802027981 */ /* 0x000ea2000c1e1b00 */
[----:B------:R-:W2:Y:S01]  /*1440*/  LDCU.64 UR4, c[0x0][0x3e0] ;  /* 0x00007c00ff0477ac */ /* 0x000ea20008000a00 */
[----:B0-----:R-:W-:-:S05]  /*1450*/  IMAD.WIDE R4, R0, 0x8, R4 ;  /* 0x0000000800047825 */ /* 0x001fca00078e0204 */
[----:B---3--:R-:W2:Y:S02]  /*1460*/  LDG.E.64 R6, desc[UR8][R4.64] ;  /* 0x0000000804067981 */ /* 0x008ea4000c1e1b00 */
[----:B--2---:R-:W-:-:S07]  /*1470*/  DFMA R6, R2, UR4, R6 ;  /* 0x0000000402067c2b */ /* 0x004fce0008000006 */
[----:B------:R-:W-:Y:S01]  /*1480*/  STG.E.64 desc[UR8][R4.64], R6 ;  /* 0x0000000604007986 */ /* 0x000fe2000c101b08 */
[----:B------:R-:W-:Y:S05]  /*1490*/  EXIT ;  /* 0x000000000000794d */ /* 0x000fea0003800000 */
.L_x_229:
        /* <DEDUP_REMOVED lines=14> */
.L_x_311:


//--------------------- .text._Z20BackPropHiddenKernel9LayerDataS_ --------------------------
	.section	.text._Z20BackPropHiddenKernel9LayerDataS_,"ax",@progbits
	.align	128
        .global         _Z20BackPropHiddenKernel9LayerDataS_
        .type           _Z20BackPropHiddenKernel9LayerDataS_,@function
        .size           _Z20BackPropHiddenKernel9LayerDataS_,(.L_x_312 - _Z20BackPropHiddenKernel9LayerDataS_)
        .other          _Z20BackPropHiddenKernel9LayerDataS_,@"STO_CUDA_ENTRY STV_DEFAULT"
_Z20BackPropHiddenKernel9LayerDataS_:
.text._Z20BackPropHiddenKernel9LayerDataS_:
        /* <DEDUP_REMOVED lines=8> */
[----:B------:R-:W0:Y:S01]  /*0080*/  LDCU.64 UR4, c[0x0][0x3c0] ;  /* 0x00007800ff0477ac */ /* 0x000e220008000a00 */
[----:B------:R-:W1:Y:S01]  /*0090*/  LDCU.64 UR10, c[0x0][0x358] ;  /* 0x00006b00ff0a77ac */ /* 0x000e620008000a00 */
[----:B0-----:R-:W-:-:S04]  /*00a0*/  IADD3 R2, P0, PT, R0, UR4, RZ ;  /* 0x0000000400027c10 */ /* 0x001fc8000ff1e0ff */
[----:B------:R-:W-:-:S05]  /*00b0*/  LEA.HI.X.SX32 R3, R0, UR5, 0x1, P0 ;  /* 0x0000000500037c11 */ /* 0x000fca00080f0eff */
[----:B-1----:R-:W2:Y:S02]  /*00c0*/  LDG.E.U8 R2, desc[UR10][R2.64] ;  /* 0x0000000a02027981 */ /* 0x002ea4000c1e1100 */
[----:B--2---:R-:W-:-:S13]  /*00d0*/  ISETP.NE.AND P0, PT, R2, RZ, PT ;  /* 0x000000ff0200720c */ /* 0x004fda0003f05270 */
[----:B------:R-:W-:Y:S05]  /*00e0*/  @!P0 BRA `(.L_x_230) ;  /* 0x0000000c003c8947 */ /* 0x000fea0003800000 */
[----:B------:R-:W0:Y:S01]  /*00f0*/  LDCU UR6, c[0x0][0x420] ;  /* 0x00008400ff0677ac */ /* 0x000e220008000800 */
[----:B------:R-:W-:Y:S01]  /*0100*/  CS2R R20, SRZ ;  /* 0x0000000000147805 */ /* 0x000fe2000001ff00 */
[----:B0-----:R-:W-:-:S09]  /*0110*/  UISETP.GE.AND UP0, UPT, UR6, 0x1, UPT ;  /* 0x000000010600788c */ /* 0x001fd2000bf06270 */
[----:B------:R-:W-:Y:S05]  /*0120*/  BRA.U !UP0, `(.L_x_231) ;  /* 0x0000000908d47547 */ /* 0x000fea000b800000 */
[----:B------:R-:W-:Y:S01]  /*0130*/  UISETP.GE.U32.AND UP1, UPT, UR6, 0x10, UPT ;  /* 0x000000100600788c */ /* 0x000fe2000bf26070 */
[----:B------:R-:W-:Y:S01]  /*0140*/  HFMA2 R3, -RZ, RZ, 0, 0 ;  /* 0x00000000ff037431 */ /* 0x000fe200000001ff */
[----:B------:R-:W-:Y:S01]  /*0150*/  ULOP3.LUT UR7, UR6, 0xf, URZ, 0xc0, !UPT ;  /* 0x0000000f06077892 */ /* 0x000fe2000f8ec0ff */
[----:B------:R-:W-:-:S03]  /*0160*/  CS2R R20, SRZ ;  /* 0x0000000000147805 */ /* 0x000fc6000001ff00 */
[----:B------:R-:W-:-:S03]  /*0170*/  UISETP.NE.AND UP0, UPT, UR7, URZ, UPT ;  /* 0x000000ff0700728c */ /* 0x000fc6000bf05270 */
[----:B------:R-:W-:Y:S08]  /*0180*/  BRA.U !UP1, `(.L_x_232) ;  /* 0x0000000509507547 */ /* 0x000ff0000b800000 */
[----:B------:R-:W0:Y:S01]  /*0190*/  LDCU.64 UR4, c[0x0][0x3f0] ;  /* 0x00007e00ff0477ac */ /* 0x000e220008000a00 */
[----:B------:R-:W-:Y:S02]  /*01a0*/  MOV R2, R0 ;  /* 0x0000000000027202 */ /* 0x000fe40000000f00 */
[----:B------:R-:W-:Y:S01]  /*01b0*/  CS2R R20, SRZ ;  /* 0x0000000000147805 */ /* 0x000fe2000001ff00 */
[----:B------:R-:W-:-:S04]  /*01c0*/  ULOP3.LUT UR8, UR6, 0x7ffffff0, URZ, 0xc0, !UPT ;  /* 0x7ffffff006087892 */ /* 0x000fc8000f8ec0ff */
[----:B------:R-:W-:Y:S02]  /*01d0*/  UIADD3 UR9, UPT, UPT, -UR8, URZ, URZ ;  /* 0x000000ff08097290 */ /* 0x000fe4000fffe1ff */
[----:B------:R-:W-:Y:S01]  /*01e0*/  MOV R3, UR8 ;  /* 0x0000000800037c02 */ /* 0x000fe20008000f00 */
[----:B0-----:R-:W-:-:S04]  /*01f0*/  UIADD3 UR4, UP1, UPT, UR4, 0x40, URZ ;  /* 0x0000004004047890 */ /* 0x001fc8000ff3e0ff */
[----:B------:R-:W-:Y:S02]  /*0200*/  UIADD3.X UR5, UPT, UPT, URZ, UR5, URZ, UP1, !UPT ;  /* 0x00000005ff057290 */ /* 0x000fe40008ffe4ff */
[----:B------:R-:W-:-:S04]  /*0210*/  MOV R8, UR4 ;  /* 0x0000000400087c02 */ /* 0x000fc80008000f00 */
[----:B------:R-:W-:-:S07]  /*0220*/  MOV R9, UR5 ;  /* 0x0000000500097c02 */ /* 0x000fce0008000f00 */
.L_x_233:
[----:B------:R-:W0:Y:S01]  /*0230*/  LDC.64 R28, c[0x0][0x3d8] ;  /* 0x0000f600ff1c7b82 */ /* 0x000e220000000a00 */
[----:B------:R-:W-:Y:S02]  /*0240*/  MOV R4, R8 ;  /* 0x0000000800047202 */ /* 0x000fe40000000f00 */
[----:B------:R-:W-:-:S05]  /*0250*/  MOV R5, R9 ;  /* 0x0000000900057202 */ /* 0x000fca0000000f00 */
[----:B------:R-:W1:Y:S01]  /*0260*/  LDC R27, c[0x0][0x424] ;  /* 0x00010900ff1b7b82 */ /* 0x000e620000000800 */
[----:B------:R-:W2:Y:S04]  /*0270*/  LDG.E.64 R6, desc[UR10][R4.64+-0x40] ;  /* 0xffffc00a04067981 */ /* 0x000ea8000c1e1b00 */
[----:B------:R-:W3:Y:S04]  /*0280*/  LDG.E.64 R12, desc[UR10][R4.64+-0x38] ;  /* 0xffffc80a040c7981 */ /* 0x000ee8000c1e1b00 */
[----:B------:R-:W4:Y:S04]  /*0290*/  LDG.E.64 R14, desc[UR10][R4.64+-0x30] ;  /* 0xffffd00a040e7981 */ /* 0x000f28000c1e1b00 */
[----:B------:R-:W5:Y:S01]  /*02a0*/  LDG.E.64 R24, desc[UR10][R4.64+-0x28] ;  /* 0xffffd80a04187981 */ /* 0x000f62000c1e1b00 */
[----:B0-----:R-:W-:-:S05]  /*02b0*/  IMAD.WIDE R28, R2, 0x8, R28 ;  /* 0x00000008021c7825 */ /* 0x001fca00078e021c */
[----:B------:R1:W2:Y:S02]  /*02c0*/  LDG.E.64 R8, desc[UR10][R28.64] ;  /* 0x0000000a1c087981 */ /* 0x0002a4000c1e1b00 */
[----:B-1----:R-:W-:-:S05]  /*02d0*/  IMAD.WIDE R28, R27, 0x8, R28 ;  /* 0x000000081b1c7825 */ /* 0x002fca00078e021c */
[----:B------:R-:W3:Y:S01]  /*02e0*/  LDG.E.64 R18, desc[UR10][R28.64] ;  /* 0x0000000a1c127981 */ /* 0x000ee2000c1e1b00 */
[----:B------:R-:W-:-:S05]  /*02f0*/  IMAD.WIDE R22, R27, 0x8, R28 ;  /* 0x000000081b167825 */ /* 0x000fca00078e021c */
[----:B------:R0:W4:Y:S02]  /*0300*/  LDG.E.64 R16, desc[UR10][R22.64] ;  /* 0x0000000a16107981 */ /* 0x000124000c1e1b00 */
[----:B0-----:R-:W-:-:S05]  /*0310*/  IMAD.WIDE R22, R27, 0x8, R22 ;  /* 0x000000081b167825 */ /* 0x001fca00078e0216 */
[----:B------:R-:W5:Y:S01]  /*0320*/  LDG.E.64 R10, desc[UR10][R22.64] ;  /* 0x0000000a160a7981 */ /* 0x000f62000c1e1b00 */
[----:B--2---:R-:W-:Y:S01]  /*0330*/  DFMA R8, R6, R8, R20 ;  /* 0x000000080608722b */ /* 0x004fe20000000014 */
[C---:B------:R-:W-:Y:S02]  /*0340*/  IMAD.WIDE R6, R27.reuse, 0x8, R22 ;  /* 0x000000081b067825 */ /* 0x040fe400078e0216 */
[----:B------:R-:W2:Y:S02]  /*0350*/  LDG.E.64 R20, desc[UR10][R4.64+-0x18] ;  /* 0xffffe80a04147981 */ /* 0x000ea4000c1e1b00 */
[----:B------:R-:W-:-:S03]  /*0360*/  IMAD.WIDE R28, R27, 0x8, R6 ;  /* 0x000000081b1c7825 */ /* 0x000fc600078e0206 */
[----:B---3--:R-:W-:Y:S01]  /*0370*/  DFMA R12, R12, R18, R8 ;  /* 0x000000120c0c722b */ /* 0x008fe20000000008 */
[----:B------:R-:W3:Y:S04]  /*0380*/  LDG.E.64 R18, desc[UR10][R4.64+-0x20] ;  /* 0xffffe00a04127981 */ /* 0x000ee8000c1e1b00 */
[----:B------:R-:W3:Y:S03]  /*0390*/  LDG.E.64 R8, desc[UR10][R6.64] ;  /* 0x0000000a06087981 */ /* 0x000ee6000c1e1b00 */
[----:B----4-:R-:W-:Y:S01]  /*03a0*/  DFMA R12, R14, R16, R12 ;  /* 0x000000100e0c722b */ /* 0x010fe2000000000c */
[----:B------:R-:W4:Y:S04]  /*03b0*/  LDG.E.64 R14, desc[UR10][R4.64+-0x8] ;  /* 0xfffff80a040e7981 */ /* 0x000f28000c1e1b00 */
[----:B------:R0:W2:Y:S03]  /*03c0*/  LDG.E.64 R6, desc[UR10][R28.64] ;  /* 0x0000000a1c067981 */ /* 0x0000a6000c1e1b00 */
[----:B-----5:R-:W-:Y:S01]  /*03d0*/  DFMA R24, R24, R10, R12 ;  /* 0x0000000a1818722b */ /* 0x020fe2000000000c */
[----:B------:R-:W5:Y:S01]  /*03e0*/  LDG.E.64 R10, desc[UR10][R4.64+-0x10] ;  /* 0xfffff00a040a7981 */ /* 0x000f62000c1e1b00 */
[----:B0-----:R-:W-:-:S05]  /*03f0*/  IMAD.WIDE R28, R27, 0x8, R28 ;  /* 0x000000081b1c7825 */ /* 0x001fca00078e021c */
[----:B------:R0:W5:Y:S01]  /*0400*/  LDG.E.64 R12, desc[UR10][R28.64] ;  /* 0x0000000a1c0c7981 */ /* 0x000162000c1e1b00 */
[----:B------:R-:W-:-:S05]  /*0410*/  IMAD.WIDE R22, R27, 0x8, R28 ;  /* 0x000000081b167825 */ /* 0x000fca00078e021c */
[----:B------:R-:W4:Y:S01]  /*0420*/  LDG.E.64 R16, desc[UR10][R22.64] ;  /* 0x0000000a16107981 */ /* 0x000f22000c1e1b00 */
[----:B---3--:R-:W-:Y:S01]  /*0430*/  DFMA R8, R18, R8, R24 ;  /* 0x000000081208722b */ /* 0x008fe20000000018 */
[C---:B------:R-:W-:Y:S02]  /*0440*/  IMAD.WIDE R24, R27.reuse, 0x8, R22 ;  /* 0x000000081b187825 */ /* 0x040fe400078e0216 */
[----:B------:R-:W3:Y:S05]  /*0450*/  LDG.E.64 R22, desc[UR10][R4.64+0x18] ;  /* 0x0000180a04167981 */ /* 0x000eea000c1e1b00 */
[----:B--2---:R-:W-:Y:S01]  /*0460*/  DFMA R20, R20, R6, R8 ;  /* 0x000000061414722b */ /* 0x004fe20000000008 */
[----:B------:R-:W2:Y:S01]  /*0470*/  LDG.E.64 R6, desc[UR10][R4.64] ;  /* 0x0000000a04067981 */ /* 0x000ea2000c1e1b00 */
[----:B------:R-:W-:-:S03]  /*0480*/  IMAD.WIDE R18, R27, 0x8, R24 ;  /* 0x000000081b127825 */ /* 0x000fc600078e0218 */
[----:B------:R-:W2:Y:S01]  /*0490*/  LDG.E.64 R8, desc[UR10][R24.64] ;  /* 0x0000000a18087981 */ /* 0x000ea2000c1e1b00 */
[C---:B0-----:R-:W-:Y:S02]  /*04a0*/  IMAD.WIDE R28, R27.reuse, 0x8, R18 ;  /* 0x000000081b1c7825 */ /* 0x041fe400078e0212 */
[----:B-----5:R-:W-:Y:S01]  /*04b0*/  DFMA R20, R10, R12, R20 ;  /* 0x0000000c0a14722b */ /* 0x020fe20000000014 */
[----:B------:R-:W5:Y:S04]  /*04c0*/  LDG.E.64 R10, desc[UR10][R4.64+0x8] ;  /* 0x0000080a040a7981 */ /* 0x000f68000c1e1b00 */
[----:B------:R-:W5:Y:S03]  /*04d0*/  LDG.E.64 R12, desc[UR10][R18.64] ;  /* 0x0000000a120c7981 */ /* 0x000f66000c1e1b00 */
[----:B----4-:R-:W-:Y:S01]  /*04e0*/  DFMA R14, R14, R16, R20 ;  /* 0x000000100e0e722b */ /* 0x010fe20000000014 */
[----:B------:R-:W4:Y:S01]  /*04f0*/  LDG.E.64 R16, desc[UR10][R4.64+0x10] ;  /* 0x0000100a04107981 */ /* 0x000f22000c1e1b00 */
[----:B------:R-:W-:-:S03]  /*0500*/  IMAD.WIDE R20, R27, 0x8, R28 ;  /* 0x000000081b147825 */ /* 0x000fc600078e021c */
[----:B------:R-:W4:Y:S04]  /*0510*/  LDG.E.64 R18, desc[UR10][R28.64] ;  /* 0x0000000a1c127981 */ /* 0x000f28000c1e1b00 */
[----:B------:R0:W3:Y:S02]  /*0520*/  LDG.E.64 R24, desc[UR10][R20.64] ;  /* 0x0000000a14187981 */ /* 0x0000e4000c1e1b00 */
[C---:B0-----:R-:W-:Y:S01]  /*0530*/  IMAD.WIDE R20, R27.reuse, 0x8, R20 ;  /* 0x000000081b147825 */ /* 0x041fe200078e0214 */
[----:B--2---:R-:W-:Y:S01]  /*0540*/  DFMA R6, R6, R8, R14 ;  /* 0x000000080606722b */ /* 0x004fe2000000000e */
[----:B------:R-:W2:Y:S02]  /*0550*/  LDG.E.64 R8, desc[UR10][R4.64+0x20] ;  /* 0x0000200a04087981 */ /* 0x000ea4000c1e1b00 */
[----:B------:R-:W-:-:S05]  /*0560*/  IMAD.WIDE R14, R27, 0x8, R20 ;  /* 0x000000081b0e7825 */ /* 0x000fca00078e0214 */
[----:B-----5:R-:W-:Y:S02]  /*0570*/  DFMA R10, R10, R12, R6 ;  /* 0x0000000c0a0a722b */ /* 0x020fe40000000006 */
[----:B------:R-:W2:Y:S04]  /*0580*/  LDG.E.64 R6, desc[UR10][R20.64] ;  /* 0x0000000a14067981 */ /* 0x000ea8000c1e1b00 */
[----:B------:R0:W5:Y:S02]  /*0590*/  LDG.E.64 R12, desc[UR10][R14.64] ;  /* 0x0000000a0e0c7981 */ /* 0x000164000c1e1b00 */
[----:B----4-:R-:W-:Y:S02]  /*05a0*/  DFMA R16, R16, R18, R10 ;  /* 0x000000121010722b */ /* 0x010fe4000000000a */
[----:B------:R-:W5:Y:S01]  /*05b0*/  LDG.E.64 R10, desc[UR10][R4.64+0x28] ;  /* 0x0000280a040a7981 */ /* 0x000f62000c1e1b00 */
[----:B0-----:R-:W-:-:S05]  /*05c0*/  IMAD.WIDE R14, R27, 0x8, R14 ;  /* 0x000000081b0e7825 */ /* 0x001fca00078e020e */
[----:B---3--:R-:W-:Y:S02]  /*05d0*/  DFMA R22, R22, R24, R16 ;  /* 0x000000181616722b */ /* 0x008fe40000000010 */
[----:B------:R-:W3:Y:S04]  /*05e0*/  LDG.E.64 R16, desc[UR10][R4.64+0x30] ;  /* 0x0000300a04107981 */ /* 0x000ee8000c1e1b00 */
[----:B------:R-:W3:Y:S01]  /*05f0*/  LDG.E.64 R18, desc[UR10][R14.64] ;  /* 0x0000000a0e127981 */ /* 0x000ee2000c1e1b00 */
[----:B------:R-:W-:-:S03]  /*0600*/  IMAD.WIDE R28, R27, 0x8, R14 ;  /* 0x000000081b1c7825 */ /* 0x000fc600078e020e */
[----:B------:R-:W4:Y:S04]  /*0610*/  LDG.E.64 R24, desc[UR10][R4.64+0x38] ;  /* 0x0000380a04187981 */ /* 0x000f28000c1e1b00 */
[----:B------:R-:W4:Y:S01]  /*0620*/  LDG.E.64 R20, desc[UR10][R28.64] ;  /* 0x0000000a1c147981 */ /* 0x000f22000c1e1b00 */
[----:B------:R-:W-:-:S04]  /*0630*/  UIADD3 UR9, UPT, UPT, UR9, 0x10, URZ ;  /* 0x0000001009097890 */ /* 0x000fc8000fffe0ff */
[----:B------:R-:W-:Y:S01]  /*0640*/  UISETP.NE.AND UP1, UPT, UR9, URZ, UPT ;  /* 0x000000ff0900728c */ /* 0x000fe2000bf25270 */
[----:B------:R-:W-:Y:S01]  /*0650*/  LEA R2, R27, R2, 0x4 ;  /* 0x000000021b027211 */ /* 0x000fe200078e20ff */
[----:B--2---:R-:W-:-:S08]  /*0660*/  DFMA R6, R8, R6, R22 ;  /* 0x000000060806722b */ /* 0x004fd00000000016 */
[----:B-----5:R-:W-:Y:S01]  /*0670*/  DFMA R6, R10, R12, R6 ;  /* 0x0000000c0a06722b */ /* 0x020fe20000000006 */
[----:B------:R-:W-:-:S07]  /*0680*/  IADD3 R8, P0, PT, R4, 0x80, RZ ;  /* 0x0000008004087810 */ /* 0x000fce0007f1e0ff */
[----:B---3--:R-:W-:Y:S01]  /*0690*/  DFMA R6, R16, R18, R6 ;  /* 0x000000121006722b */ /* 0x008fe20000000006 */
[----:B------:R-:W-:-:S07]  /*06a0*/  IADD3.X R9, PT, PT, RZ, R5, RZ, P0, !PT ;  /* 0x00000005ff097210 */ /* 0x000fce00007fe4ff */
[----:B----4-:R-:W-:Y:S01]  /*06b0*/  DFMA R20, R24, R20, R6 ;  /* 0x000000141814722b */ /* 0x010fe20000000006 */
[----:B------:R-:W-:Y:S10]  /*06c0*/  BRA.U UP1, `(.L_x_233) ;  /* 0xfffffff901d87547 */ /* 0x000ff4000b83ffff */
.L_x_232:
[----:B------:R-:W-:Y:S05]  /*06d0*/  BRA.U !UP0, `(.L_x_231) ;  /* 0x0000000508687547 */ /* 0x000fea000b800000 */
[----:B------:R-:W-:Y:S02]  /*06e0*/  UISETP.GE.U32.AND UP0, UPT, UR7, 0x8, UPT ;  /* 0x000000080700788c */ /* 0x000fe4000bf06070 */
[----:B------:R-:W-:-:S04]  /*06f0*/  ULOP3.LUT UR5, UR6, 0x7, URZ, 0xc0, !UPT ;  /* 0x0000000706057892 */ /* 0x000fc8000f8ec0ff */
[----:B------:R-:W-:-:S03]  /*0700*/  UISETP.NE.AND UP1, UPT, UR5, URZ, UPT ;  /* 0x000000ff0500728c */ /* 0x000fc6000bf25270 */
[----:B------:R-:W-:Y:S08]  /*0710*/  BRA.U !UP0, `(.L_x_234) ;  /* 0x0000000108987547 */ /* 0x000ff0000b800000 */
[----:B------:R-:W0:Y:S08]  /*0720*/  LDC R27, c[0x0][0x424] ;  /* 0x00010900ff1b7b82 */ /* 0x000e300000000800 */
[----:B------:R-:W1:Y:S08]  /*0730*/  LDC.64 R4, c[0x0][0x3f0] ;  /* 0x0000fc00ff047b82 */ /* 0x000e700000000a00 */
[----:B------:R-:W2:Y:S01]  /*0740*/  LDC.64 R28, c[0x0][0x3d8] ;  /* 0x0000f600ff1c7b82 */ /* 0x000ea20000000a00 */
[----:B0-----:R-:W-:-:S02]  /*0750*/  IMAD R7, R3, R27, R0 ;  /* 0x0000001b03077224 */ /* 0x001fc400078e0200 */
[----:B-1----:R-:W-:-:S05]  /*0760*/  IMAD.WIDE.U32 R4, R3, 0x8, R4 ;  /* 0x0000000803047825 */ /* 0x002fca00078e0004 */
[----:B------:R-:W3:Y:S01]  /*0770*/  LDG.E.64 R24, desc[UR10][R4.64] ;  /* 0x0000000a04187981 */ /* 0x000ee2000c1e1b00 */
[----:B--2---:R-:W-:-:S03]  /*0780*/  IMAD.WIDE R28, R7, 0x8, R28 ;  /* 0x00000008071c7825 */ /* 0x004fc600078e021c */
[----:B------:R-:W2:Y:S04]  /*0790*/  LDG.E.64 R10, desc[UR10][R4.64+0x10] ;  /* 0x0000100a040a7981 */ /* 0x000ea8000c1e1b00 */
[----:B------:R0:W3:Y:S04]  /*07a0*/  LDG.E.64 R22, desc[UR10][R28.64] ;  /* 0x0000000a1c167981 */ /* 0x0000e8000c1e1b00 */
[----:B------:R-:W4:Y:S01]  /*07b0*/  LDG.E.64 R6, desc[UR10][R4.64+0x8] ;  /* 0x0000080a04067981 */ /* 0x000f22000c1e1b00 */
[----:B0-----:R-:W-:-:S05]  /*07c0*/  IMAD.WIDE R28, R27, 0x8, R28 ;  /* 0x000000081b1c7825 */ /* 0x001fca00078e021c */
[----:B------:R-:W4:Y:S01]  /*07d0*/  LDG.E.64 R8, desc[UR10][R28.64] ;  /* 0x0000000a1c087981 */ /* 0x000f22000c1e1b00 */
[----:B------:R-:W-:-:S05]  /*07e0*/  IMAD.WIDE R14, R27, 0x8, R28 ;  /* 0x000000081b0e7825 */ /* 0x000fca00078e021c */
[----:B------:R-:W2:Y:S01]  /*07f0*/  LDG.E.64 R12, desc[UR10][R14.64] ;  /* 0x0000000a0e0c7981 */ /* 0x000ea2000c1e1b00 */
[----:B------:R-:W-:-:S05]  /*0800*/  IMAD.WIDE R18, R27, 0x8, R14 ;  /* 0x000000081b127825 */ /* 0x000fca00078e020e */
[----:B------:R0:W5:Y:S04]  /*0810*/  LDG.E.64 R16, desc[UR10][R18.64] ;  /* 0x0000000a12107981 */ /* 0x000168000c1e1b00 */
[----:B------:R-:W5:Y:S01]  /*0820*/  LDG.E.64 R14, desc[UR10][R4.64+0x18] ;  /* 0x0000180a040e7981 */ /* 0x000f62000c1e1b00 */
[----:B0-----:R-:W-:-:S04]  /*0830*/  IMAD.WIDE R18, R27, 0x8, R18 ;  /* 0x000000081b127825 */ /* 0x001fc800078e0212 */
[C---:B------:R-:W-:Y:S01]  /*0840*/  IMAD.WIDE R28, R27.reuse, 0x8, R18 ;  /* 0x000000081b1c7825 */ /* 0x040fe200078e0212 */
[----:B---3--:R-:W-:Y:S01]  /*0850*/  DFMA R24, R24, R22, R20 ;  /* 0x000000161818722b */ /* 0x008fe20000000014 */
[----:B------:R-:W3:Y:S04]  /*0860*/  LDG.E.64 R20, desc[UR10][R4.64+0x20] ;  /* 0x0000200a04147981 */ /* 0x000ee8000c1e1b00 */
[----:B------:R-:W3:Y:S03]  /*0870*/  LDG.E.64 R22, desc[UR10][R18.64] ;  /* 0x0000000a12167981 */ /* 0x000ee6000c1e1b00 */
[----:B----4-:R-:W-:Y:S01]  /*0880*/  DFMA R24, R6, R8, R24 ;  /* 0x000000080618722b */ /* 0x010fe20000000018 */
[----:B------:R-:W4:Y:S04]  /*0890*/  LDG.E.64 R6, desc[UR10][R4.64+0x28] ;  /* 0x0000280a04067981 */ /* 0x000f28000c1e1b00 */
[----:B------:R0:W4:Y:S03]  /*08a0*/  LDG.E.64 R8, desc[UR10][R28.64] ;  /* 0x0000000a1c087981 */ /* 0x000126000c1e1b00 */
[----:B--2---:R-:W-:Y:S01]  /*08b0*/  DFMA R10, R10, R12, R24 ;  /* 0x0000000c0a0a722b */ /* 0x004fe20000000018 */
[----:B------:R-:W2:Y:S01]  /*08c0*/  LDG.E.64 R12, desc[UR10][R4.64+0x30] ;  /* 0x0000300a040c7981 */ /* 0x000ea2000c1e1b00 */
[----:B0-----:R-:W-:-:S05]  /*08d0*/  IMAD.WIDE R28, R27, 0x8, R28 ;  /* 0x000000081b1c7825 */ /* 0x001fca00078e021c */
[----:B------:R-:W2:Y:S01]  /*08e0*/  LDG.E.64 R24, desc[UR10][R28.64] ;  /* 0x0000000a1c187981 */ /* 0x000ea2000c1e1b00 */
[----:B------:R-:W-:-:S03]  /*08f0*/  IMAD.WIDE R18, R27, 0x8, R28 ;  /* 0x000000081b127825 */ /* 0x000fc600078e021c */
[----:B------:R-:W2:Y:S04]  /*0900*/  LDG.E.64 R26, desc[UR10][R4.64+0x38] ;  /* 0x0000380a041a7981 */ /* 0x000ea8000c1e1b00 */
[----:B------:R-:W2:Y:S01]  /*0910*/  LDG.E.64 R18, desc[UR10][R18.64] ;  /* 0x0000000a12127981 */ /* 0x000ea2000c1e1b00 */
[----:B-----5:R-:W-:Y:S01]  /*0920*/  DFMA R10, R14, R16, R10 ;  /* 0x000000100e0a722b */ /* 0x020fe2000000000a */
[----:B------:R-:W-:-:S07]  /*0930*/  IADD3 R3, PT, PT, R3, 0x8, RZ ;  /* 0x0000000803037810 */ /* 0x000fce0007ffe0ff */
[----:B---3--:R-:W-:-:S08]  /*0940*/  DFMA R10, R20, R22, R10 ;  /* 0x00000016140a722b */ /* 0x008fd0000000000a */
[----:B----4-:R-:W-:-:S08]  /*0950*/  DFMA R6, R6, R8, R10 ;  /* 0x000000080606722b */ /* 0x010fd0000000000a */
[----:B--2---:R-:W-:-:S08]  /*0960*/  DFMA R6, R12, R24, R6 ;  /* 0x000000180c06722b */ /* 0x004fd00000000006 */
[----:B------:R-:W-:-:S11]  /*0970*/  DFMA R20, R26, R18, R6 ;  /* 0x000000121a14722b */ /* 0x000fd60000000006 */
.L_x_234:
        /* <DEDUP_REMOVED lines=13> */
[----:B------:R-:W3:Y:S01]  /*0a50*/  LDG.E.64 R12, desc[UR10][R22.64] ;  /* 0x0000000a160c7981 */ /* 0x000ee2000c1e1b00 */
[----:B------:R-:W-:-:S03]  /*0a60*/  IMAD.WIDE R24, R2, 0x8, R22 ;  /* 0x0000000802187825 */ /* 0x000fc600078e0216 */
[----:B------:R-:W4:Y:S04]  /*0a70*/  LDG.E.64 R6, desc[UR10][R4.64+0x8] ;  /* 0x0000080a04067981 */ /* 0x000f28000c1e1b00 */
[----:B------:R-:W4:Y:S01]  /*0a80*/  LDG.E.64 R8, desc[UR10][R24.64] ;  /* 0x0000000a18087981 */ /* 0x000f22000c1e1b00 */
[----:B------:R-:W-:-:S03]  /*0a90*/  IMAD.WIDE R26, R2, 0x8, R24 ;  /* 0x00000008021a7825 */ /* 0x000fc600078e0218 */
[----:B------:R-:W5:Y:S04]  /*0aa0*/  LDG.E.64 R18, desc[UR10][R4.64+0x18] ;  /* 0x0000180a04127981 */ /* 0x000f68000c1e1b00 */
[----:B------:R-:W2:Y:S01]  /*0ab0*/  LDG.E.64 R16, desc[UR10][R26.64] ;  /* 0x0000000a1a107981 */ /* 0x000ea2000c1e1b00 */
[----:B------:R-:W-:-:S06]  /*0ac0*/  IMAD.WIDE R28, R2, 0x8, R26 ;  /* 0x00000008021c7825 */ /* 0x000fcc00078e021a */
[----:B------:R-:W5:Y:S01]  /*0ad0*/  LDG.E.64 R28, desc[UR10][R28.64] ;  /* 0x0000000a1c1c7981 */ /* 0x000f62000c1e1b00 */
[----:B------:R-:W-:Y:S01]  /*0ae0*/  IADD3 R3, PT, PT, R3, 0x4, RZ ;  /* 0x0000000403037810 */ /* 0x000fe20007ffe0ff */
[----:B---3--:R-:W-:-:S08]  /*0af0*/  DFMA R10, R10, R12, R20 ;  /* 0x0000000c0a0a722b */ /* 0x008fd00000000014 */
[----:B----4-:R-:W-:-:S08]  /*0b00*/  DFMA R6, R6, R8, R10 ;  /* 0x000000080606722b */ /* 0x010fd0000000000a */
[----:B--2---:R-:W-:-:S08]  /*0b10*/  DFMA R6, R14, R16, R6 ;  /* 0x000000100e06722b */ /* 0x004fd00000000006 */
[----:B-----5:R-:W-:-:S11]  /*0b20*/  DFMA R20, R18, R28, R6 ;  /* 0x0000001c1214722b */ /* 0x020fd60000000006 */
.L_x_235:
[----:B------:R-:W-:Y:S05]  /*0b30*/  BRA.U !UP1, `(.L_x_231) ;  /* 0x0000000109507547 */ /* 0x000fea000b800000 */
[----:B------:R-:W0:Y:S01]  /*0b40*/  LDC.64 R4, c[0x0][0x3f0] ;  /* 0x0000fc00ff047b82 */ /* 0x000e220000000a00 */
[----:B------:R-:W1:Y:S01]  /*0b50*/  LDCU UR5, c[0x0][0x424] ;  /* 0x00008480ff0577ac */ /* 0x000e620008000800 */
[----:B------:R-:W-:-:S06]  /*0b60*/  UIADD3 UR4, UPT, UPT, -UR4, URZ, URZ ;  /* 0x000000ff04047290 */ /* 0x000fcc000fffe1ff */
[----:B------:R-:W2:Y:S01]  /*0b70*/  LDC.64 R6, c[0x0][0x3d8] ;  /* 0x0000f600ff067b82 */ /* 0x000ea20000000a00 */
[C---:B-1----:R-:W-:Y:S02]  /*0b80*/  IMAD R9, R3.reuse, UR5, R0 ;  /* 0x0000000503097c24 */ /* 0x042fe4000f8e0200 */
[----:B0-----:R-:W-:-:S03]  /*0b90*/  IMAD.WIDE.U32 R4, R3, 0x8, R4 ;  /* 0x0000000803047825 */ /* 0x001fc600078e0004 */
[----:B------:R-:W-:Y:S02]  /*0ba0*/  MOV R8, R4 ;  /* 0x0000000400087202 */ /* 0x000fe40000000f00 */
[----:B------:R-:W-:-:S07]  /*0bb0*/  MOV R11, R5 ;  /* 0x00000005000b7202 */ /* 0x000fce0000000f00 */
.L_x_236:
[----:B--2---:R-:W-:Y:S01]  /*0bc0*/  IMAD.WIDE R4, R9, 0x8, R6 ;  /* 0x0000000809047825 */ /* 0x004fe200078e0206 */
[----:B------:R-:W-:Y:S02]  /*0bd0*/  MOV R2, R8 ;  /* 0x0000000800027202 */ /* 0x000fe40000000f00 */
[----:B------:R-:W-:-:S03]  /*0be0*/  MOV R3, R11 ;  /* 0x0000000b00037202 */ /* 0x000fc60000000f00 */
[----:B------:R-:W2:Y:S04]  /*0bf0*/  LDG.E.64 R4, desc[UR10][R4.64] ;  /* 0x0000000a04047981 */ /* 0x000ea8000c1e1b00 */
[----:B------:R-:W2:Y:S01]  /*0c00*/  LDG.E.64 R2, desc[UR10][R2.64] ;  /* 0x0000000a02027981 */ /* 0x000ea2000c1e1b00 */
[----:B------:R-:W-:-:S04]  /*0c10*/  UIADD3 UR4, UPT, UPT, UR4, 0x1, URZ ;  /* 0x0000000104047890 */ /* 0x000fc8000fffe0ff */
[----:B------:R-:W-:Y:S01]  /*0c20*/  UISETP.NE.AND UP0, UPT, UR4, URZ, UPT ;  /* 0x000000ff0400728c */ /* 0x000fe2000bf05270 */
[----:B------:R-:W-:Y:S02]  /*0c30*/  IADD3 R8, P0, PT, R8, 0x8, RZ ;  /* 0x0000000808087810 */ /* 0x000fe40007f1e0ff */
[----:B------:R-:W-:Y:S02]  /*0c40*/  IADD3 R9, PT, PT, R9, UR5, RZ ;  /* 0x0000000509097c10 */ /* 0x000fe4000fffe0ff */
[----:B------:R-:W-:Y:S01]  /*0c50*/  IADD3.X R11, PT, PT, RZ, R11, RZ, P0, !PT ;  /* 0x0000000bff0b7210 */ /* 0x000fe200007fe4ff */
[----:B--2---:R-:W-:-:S03]  /*0c60*/  DFMA R20, R2, R4, R20 ;  /* 0x000000040214722b */ /* 0x004fc60000000014 */
[----:B------:R-:W-:Y:S08]  /*0c70*/  BRA.U UP0, `(.L_x_236) ;  /* 0xfffffffd00d07547 */ /* 0x000ff0000b83ffff */
.L_x_231:
[----:B------:R-:W0:Y:S01]  /*0c80*/  LDC.64 R2, c[0x0][0x390] ;  /* 0x0000e400ff027b82 */ /* 0x000e220000000a00 */
[----:B------:R-:W1:Y:S01]  /*0c90*/  LDCU UR4, c[0x0][0x3d0] ;  /* 0x00007a00ff0477ac */ /* 0x000e620008000800 */
[----:B0-----:R-:W-:-:S06]  /*0ca0*/  IMAD.WIDE R2, R0, 0x8, R2 ;  /* 0x0000000800027825 */ /* 0x001fcc00078e0202 */
[----:B------:R-:W5:Y:S01]  /*0cb0*/  LDG.E.64 R2, desc[UR10][R2.64] ;  /* 0x0000000a02027981 */ /* 0x000f62000c1e1b00 */
[----:B-1----:R-:W-:-:S09]  /*0cc0*/  UISETP.NE.AND UP0, UPT, UR4, 0x2, UPT ;  /* 0x000000020400788c */ /* 0x002fd2000bf05270 */
[----:B------:R-:W-:Y:S05]  /*0cd0*/  BRA.U !UP0, `(.L_x_237) ;  /* 0x0000000108207547 */ /* 0x000fea000b800000 */
[----:B------:R-:W-:-:S09]  /*0ce0*/  UISETP.NE.AND UP0, UPT, UR4, 0x1, UPT ;  /* 0x000000010400788c */ /* 0x000fd2000bf05270 */
[----:B------:R-:W-:Y:S05]  /*0cf0*/  BRA.U !UP0, `(.L_x_238) ;  /* 0x0000000108107547 */ /* 0x000fea000b800000 */
[----:B-----5:R-:W-:Y:S01]  /*0d00*/  DADD R4, -R2, 1 ;  /* 0x3ff0000002047429 */ /* 0x020fe20000000100 */
[----:B------:R-:W-:-:S07]  /*0d10*/  ISETP.NE.AND P0, PT, RZ, UR4, PT ;  /* 0x00000004ff007c0c */ /* 0x000fce000bf05270 */
[----:B------:R-:W-:Y:S01]  /*0d20*/  DMUL R4, R2, R4 ;  /* 0x0000000402047228 */ /* 0x000fe20000000000 */
[----:B------:R-:W-:Y:S10]  /*0d30*/  BRA `(.L_x_239) ;  /* 0x0000000000147947 */ /* 0x000ff40003800000 */
.L_x_238:
[----:B-----5:R-:W-:Y:S01]  /*0d40*/  DFMA R4, -R2, R2, 1 ;  /* 0x3ff000000204742b */ /* 0x020fe20000000102 */
[----:B------:R-:W-:Y:S10]  /*0d50*/  BRA `(.L_x_239) ;  /* 0x00000000000c7947 */ /* 0x000ff40003800000 */
.L_x_237:
[----:B-----5:R-:W-:Y:S01]  /*0d60*/  DSETP.GT.AND P0, PT, R2, RZ, PT ;  /* 0x000000ff0200722a */ /* 0x020fe20003f04000 */
[----:B------:R-:W-:-:S05]  /*0d70*/  MOV R4, RZ ;  /* 0x000000ff00047202 */ /* 0x000fca0000000f00 */
[----:B------:R-:W-:-:S08]  /*0d80*/  FSEL R5, RZ, 1.875, !P0 ;  /* 0x3ff00000ff057808 */ /* 0x000fd00004000000 */
.L_x_239:
[----:B------:R-:W0:Y:S01]  /*0d90*/  LDC.64 R2, c[0x0][0x398] ;  /* 0x0000e600ff027b82 */ /* 0x000e220000000a00 */
[----:B------:R-:W-:Y:S01]  /*0da0*/  DMUL R4, R4, R20 ;  /* 0x0000001404047228 */ /* 0x000fe20000000000 */
[----:B0-----:R-:W-:-:S06]  /*0db0*/  IMAD.WIDE R2, R0, 0x8, R2 ;  /* 0x0000000800027825 */ /* 0x001fcc00078e0202 */
[----:B------:R-:W-:Y:S01]  /*0dc0*/  STG.E.64 desc[UR10][R2.64], R4 ;  /* 0x0000000402007986 */ /* 0x000fe2000c101b0a */
[----:B------:R-:W-:Y:S05]  /*0dd0*/  EXIT ;  /* 0x000000000000794d */ /* 0x000fea0003800000 */
.L_x_230:
[----:B------:R-:W0:Y:S02]  /*0de0*/  LDC.64 R2, c[0x0][0x398] ;  /* 0x0000e600ff027b82 */ /* 0x000e240000000a00 */
[----:B0-----:R-:W-:-:S05]  /*0df0*/  IMAD.WIDE R2, R0, 0x8, R2 ;  /* 0x0000000800027825 */ /* 0x001fca00078e0202 */
[----:B------:R-:W-:Y:S01]  /*0e00*/  STG.E.64 desc[UR10][R2.64], RZ ;  /* 0x000000ff02007986 */ /* 0x000fe2000c101b0a */
[----:B------:R-:W-:Y:S05]  /*0e10*/  EXIT ;  /* 0x000000000000794d */ /* 0x000fea0003800000 */
.L_x_240:
        /* <DEDUP_REMOVED lines=14> */
.L_x_312:


//--------------------- .text._Z20BackPropOutputKernel9LayerDataPdb --------------------------
	.section	.text._Z20BackPropOutputKernel9LayerDataPdb,"ax",@progbits
	.align	128
        .global         _Z20BackPropOutputKernel9LayerDataPdb
        .type           _Z20BackPropOutputKernel9LayerDataPdb,@function
        .size           _Z20BackPropOutputKernel9LayerDataPdb,(.L_x_313 - _Z20BackPropOutputKernel9LayerDataPdb)
        .other          _Z20BackPropOutputKernel9LayerDataPdb,@"STO_CUDA_ENTRY STV_DEFAULT"
_Z20BackPropOutputKernel9LayerDataPdb:
.text._Z20BackPropOutputKernel9LayerDataPdb:
        /* <DEDUP_REMOVED lines=8> */
[----:B------:R-:W0:Y:S02]  /*0080*/  LDCU.U8 UR4, c[0x0][0x3e0] ;  /* 0x00007c00ff0477ac */ /* 0x000e240008000000 */
[----:B0-----:R-:W-:-:S04]  /*0090*/  UPRMT UR4, UR4, 0x8880, URZ ;  /* 0x0000888004047896 */ /* 0x001fc800080000ff */
[----:B------:R-:W-:-:S07]  /*00a0*/  UISETP.NE.AND UP0, UPT, UR4, URZ, UPT ;  /* 0x000000ff0400728c */ /* 0x000fce000bf05270 */
[----:B------:R-:W0:Y:S02]  /*00b0*/  LDCU.64 UR4, c[0x0][0x358] ;  /* 0x00006b00ff0477ac */ /* 0x000e240008000a00 */
[----:B------:R-:W-:Y:S05]  /*00c0*/  BRA.U !UP0, `(.L_x_241) ;  /* 0x00000001082c7547 */ /* 0x000fea000b800000 */
[----:B------:R-:W1:Y:S08]  /*00d0*/  LDC.64 R2, c[0x0][0x3d8] ;  /* 0x0000f600ff027b82 */ /* 0x000e700000000a00 */
[----:B------:R-:W2:Y:S08]  /*00e0*/  LDC.64 R4, c[0x0][0x390] ;  /* 0x0000e400ff047b82 */ /* 0x000eb00000000a00 */
[----:B------:R-:W3:Y:S01]  /*00f0*/  LDC.64 R8, c[0x0][0x398] ;  /* 0x0000e600ff087b82 */ /* 0x000ee20000000a00 */
[----:B-1----:R-:W-:-:S06]  /*0100*/  IMAD.WIDE R2, R0, 0x8, R2 ;  /* 0x0000000800027825 */ /* 0x002fcc00078e0202 */
[----:B0-----:R-:W4:Y:S01]  /*0110*/  LDG.E.64 R2, desc[UR4][R2.64] ;  /* 0x0000000402027981 */ /* 0x001f22000c1e1b00 */
[----:B--2---:R-:W-:-:S06]  /*0120*/  IMAD.WIDE R4, R0, 0x8, R4 ;  /* 0x0000000800047825 */ /* 0x004fcc00078e0204 */
[----:B------:R-:W4:Y:S01]  /*0130*/  LDG.E.64 R4, desc[UR4][R4.64] ;  /* 0x0000000404047981 */ /* 0x000f22000c1e1b00 */
[----:B---3--:R-:W-:Y:S01]  /*0140*/  IMAD.WIDE R8, R0, 0x8, R8 ;  /* 0x0000000800087825 */ /* 0x008fe200078e0208 */
[----:B----4-:R-:W-:-:S07]  /*0150*/  DADD R6, R2, -R4 ;  /* 0x0000000002067229 */ /* 0x010fce0000000804 */
[----:B------:R-:W-:Y:S01]  /*0160*/  STG.E.64 desc[UR4][R8.64], R6 ;  /* 0x0000000608007986 */ /* 0x000fe2000c101b04 */
[----:B------:R-:W-:Y:S05]  /*0170*/  EXIT ;  /* 0x000000000000794d */ /* 0x000fea0003800000 */
.L_x_241:
[----:B------:R-:W1:Y:S01]  /*0180*/  LDC.64 R2, c[0x0][0x390] ;  /* 0x0000e400ff027b82 */ /* 0x000e620000000a00 */
[----:B------:R-:W2:Y:S01]  /*0190*/  LDCU UR6, c[0x0][0x3d0] ;  /* 0x00007a00ff0677ac */ /* 0x000ea20008000800 */
[----:B-1----:R-:W-:-:S06]  /*01a0*/  IMAD.WIDE R2, R0, 0x8, R2 ;  /* 0x0000000800027825 */ /* 0x002fcc00078e0202 */
[----:B0-----:R-:W5:Y:S01]  /*01b0*/  LDG.E.64 R2, desc[UR4][R2.64] ;  /* 0x0000000402027981 */ /* 0x001f62000c1e1b00 */
[----:B--2---:R-:W-:-:S09]  /*01c0*/  UISETP.NE.AND UP0, UPT, UR6, 0x2, UPT ;  /* 0x000000020600788c */ /* 0x004fd2000bf05270 */
[----:B------:R-:W-:Y:S05]  /*01d0*/  BRA.U !UP0, `(.L_x_242) ;  /* 0x0000000108207547 */ /* 0x000fea000b800000 */
[----:B------:R-:W-:-:S09]  /*01e0*/  UISETP.NE.AND UP0, UPT, UR6, 0x1, UPT ;  /* 0x000000010600788c */ /* 0x000fd2000bf05270 */
[----:B------:R-:W-:Y:S05]  /*01f0*/  BRA.U !UP0, `(.L_x_243) ;  /* 0x0000000108107547 */ /* 0x000fea000b800000 */
[----:B-----5:R-:W-:Y:S01]  /*0200*/  DADD R4, -R2, 1 ;  /* 0x3ff0000002047429 */ /* 0x020fe20000000100 */
[----:B------:R-:W-:-:S07]  /*0210*/  ISETP.NE.AND P0, PT, RZ, UR6, PT ;  /* 0x00000006ff007c0c */ /* 0x000fce000bf05270 */
[----:B------:R-:W-:Y:S01]  /*0220*/  DMUL R4, R2, R4 ;  /* 0x0000000402047228 */ /* 0x000fe20000000000 */
[----:B------:R-:W-:Y:S10]  /*0230*/  BRA `(.L_x_244) ;  /* 0x0000000000147947 */ /* 0x000ff40003800000 */
.L_x_243:
[----:B-----5:R-:W-:Y:S01]  /*0240*/  DFMA R4, -R2, R2, 1 ;  /* 0x3ff000000204742b */ /* 0x020fe20000000102 */
[----:B------:R-:W-:Y:S10]  /*0250*/  BRA `(.L_x_244) ;  /* 0x00000000000c7947 */ /* 0x000ff40003800000 */
.L_x_242:
[----:B-----5:R-:W-:Y:S01]  /*0260*/  DSETP.GT.AND P0, PT, R2, RZ, PT ;  /* 0x000000ff0200722a */ /* 0x020fe20003f04000 */
[----:B------:R-:W-:-:S05]  /*0270*/  MOV R4, RZ ;  /* 0x000000ff00047202 */ /* 0x000fca0000000f00 */
[----:B------:R-:W-:-:S08]  /*0280*/  FSEL R5, RZ, 1.875, !P0 ;  /* 0x3ff00000ff057808 */ /* 0x000fd00004000000 */
.L_x_244:
[----:B------:R-:W0:Y:S08]  /*0290*/  LDC.64 R6, c[0x0][0x3d8] ;  /* 0x0000f600ff067b82 */ /* 0x000e300000000a00 */
[----:B------:R-:W1:Y:S01]  /*02a0*/  LDC.64 R10, c[0x0][0x398] ;  /* 0x0000e600ff0a7b82 */ /* 0x000e620000000a00 */
[----:B0-----:R-:W-:-:S05]  /*02b0*/  IMAD.WIDE R8, R0, 0x8, R6 ;  /* 0x0000000800087825 */ /* 0x001fca00078e0206 */
[----:B------:R-:W2:Y:S01]  /*02c0*/  LDG.E.64 R6, desc[UR4][R8.64] ;  /* 0x0000000408067981 */ /* 0x000ea2000c1e1b00 */
[----:B-1----:R-:W-:Y:S01]  /*02d0*/  IMAD.WIDE R10, R0, 0x8, R10 ;  /* 0x00000008000a7825 */ /* 0x002fe200078e020a */
[----:B--2---:R-:W-:-:S08]  /*02e0*/  DADD R6, -R2, R6 ;  /* 0x0000000002067229 */ /* 0x004fd00000000106 */
[----:B------:R-:W-:-:S07]  /*02f0*/  DMUL R6, R6, R4 ;  /* 0x0000000406067228 */ /* 0x000fce0000000000 */
[----:B------:R-:W-:Y:S01]  /*0300*/  STG.E.64 desc[UR4][R10.64], R6 ;  /* 0x000000060a007986 */ /* 0x000fe2000c101b04 */
[----:B------:R-:W-:Y:S05]  /*0310*/  EXIT ;  /* 0x000000000000794d */ /* 0x000fea0003800000 */
.L_x_245:
        /* <DEDUP_REMOVED lines=14> */
.L_x_313:


//--------------------- .text._Z18ApplyDropoutKernel9LayerDataP17curandStateXORWOWdd --------------------------
	.section	.text._Z18ApplyDropoutKernel9LayerDataP17curandStateXORWOWdd,"ax",@progbits
	.align	128
        .global         _Z18ApplyDropoutKernel9LayerDataP17curandStateXORWOWdd
        .type           _Z18ApplyDropoutKernel9LayerDataP17curandStateXORWOWdd,@function
        .size           _Z18ApplyDropoutKernel9LayerDataP17curandStateXORWOWdd,(.L_x_314 - _Z18ApplyDropoutKernel9LayerDataP17curandStateXORWOWdd)
        .other          _Z18ApplyDropoutKernel9LayerDataP17curandStateXORWOWdd,@"STO_CUDA_ENTRY STV_DEFAULT"
_Z18ApplyDropoutKernel9LayerDataP17curandStateXORWOWdd:
.text._Z18ApplyDropoutKernel9LayerDataP17curandStateXORWOWdd:
        /* <DEDUP_REMOVED lines=10> */
[----:B0-----:R-:W-:-:S14]  /*00a0*/  DSETP.LTU.AND P0, PT, RZ, UR6, PT ;  /* 0x00000006ff007e2a */ /* 0x001fdc000bf09000 */
[----:B-1----:R-:W-:Y:S05]  /*00b0*/  @P0 BRA `(.L_x_246) ;  /* 0x00000000001c0947 */ /* 0x002fea0003800000 */
[----:B------:R-:W0:Y:S01]  /*00c0*/  LDCU.64 UR6, c[0x0][0x3c0] ;  /* 0x00007800ff0677ac */ /* 0x000e220008000a00 */
[----:B------:R-:W-:Y:S01]  /*00d0*/  IMAD.MOV.U32 R4, RZ, RZ, 0x1 ;  /* 0x00000001ff047424 */ /* 0x000fe200078e00ff */
[----:B0-----:R-:W-:-:S04]  /*00e0*/  IADD3 R2, P0, PT, R0, UR6, RZ ;  /* 0x0000000600027c10 */ /* 0x001fc8000ff1e0ff */
[----:B------:R-:W-:Y:S02]  /*00f0*/  LEA.HI.X.SX32 R3, R0, UR7, 0x1, P0 ;  /* 0x0000000700037c11 */ /* 0x000fe400080f0eff */
[----:B------:R-:W-:-:S05]  /*0100*/  PRMT R0, R4, 0x7610, R0 ;  /* 0x0000761004007816 */ /* 0x000fca0000000000 */
[----:B------:R-:W-:Y:S01]  /*0110*/  STG.E.U8 desc[UR4][R2.64], R0 ;  /* 0x0000000002007986 */ /* 0x000fe2000c101104 */
[----:B------:R-:W-:Y:S05]  /*0120*/  EXIT ;  /* 0x000000000000794d */ /* 0x000fea0003800000 */
.L_x_246:
[----:B------:R-:W0:Y:S02]  /*0130*/  LDC.64 R2, c[0x0][0x3d8] ;  /* 0x0000f600ff027b82 */ /* 0x000e240000000a00 */
[----:B0-----:R-:W-:-:S05]  /*0140*/  IMAD.WIDE R2, R0, 0x30, R2 ;  /* 0x0000003000027825 */ /* 0x001fca00078e0202 */
[----:B------:R-:W2:Y:S04]  /*0150*/  LDG.E.64 R8, desc[UR4][R2.64] ;  /* 0x0000000402087981 */ /* 0x000ea8000c1e1b00 */
[----:B------:R-:W3:Y:S04]  /*0160*/  LDG.E.64 R6, desc[UR4][R2.64+0x10] ;  /* 0x0000100402067981 */ /* 0x000ee8000c1e1b00 */
[----:B------:R-:W4:Y:S01]  /*0170*/  LDG.E.64 R4, desc[UR4][R2.64+0x8] ;  /* 0x0000080402047981 */ /* 0x000f22000c1e1b00 */
[----:B--2---:R-:W-:Y:S02]  /*0180*/  SHF.R.U32.HI R10, RZ, 0x2, R9 ;  /* 0x00000002ff0a7819 */ /* 0x004fe40000011609 */
[----:B------:R-:W-:-:S02]  /*0190*/  IADD3 R12, PT, PT, R8, 0x587c5, RZ ;  /* 0x000587c5080c7810 */ /* 0x000fc40007ffe0ff */
[----:B------:R-:W-:Y:S01]  /*01a0*/  LOP3.LUT R10, R10, R9, RZ, 0x3c, !PT ;  /* 0x000000090a0a7212 */ /* 0x000fe200078e3cff */
[----:B---3--:R-:W-:Y:S02]  /*01b0*/  IMAD.SHL.U32 R9, R7, 0x10, RZ ;  /* 0x0000001007097824 */ /* 0x008fe400078e00ff */
[----:B------:R-:W-:Y:S01]  /*01c0*/  IMAD.MOV.U32 R14, RZ, RZ, R7 ;  /* 0x000000ffff0e7224 */ /* 0x000fe200078e0007 */
[----:B----4-:R-:W-:Y:S01]  /*01d0*/  MOV R13, R4 ;  /* 0x00000004000d7202 */ /* 0x010fe20000000f00 */
[----:B------:R-:W-:-:S04]  /*01e0*/  IMAD.SHL.U32 R11, R10, 0x2, RZ ;  /* 0x000000020a0b7824 */ /* 0x000fc800078e00ff */
[----:B------:R0:W-:Y:S01]  /*01f0*/  STG.E.64 desc[UR4][R2.64], R12 ;  /* 0x0000000c02007986 */ /* 0x0001e2000c101b04 */
[----:B------:R-:W-:Y:S01]  /*0200*/  LOP3.LUT R10, R10, R11, R9, 0x96, !PT ;  /* 0x0000000b0a0a7212 */ /* 0x000fe200078e9609 */
[----:B------:R-:W-:Y:S01]  /*0210*/  IMAD.MOV.U32 R9, RZ, RZ, 0x2f800000 ;  /* 0x2f800000ff097424 */ /* 0x000fe200078e00ff */
[----:B------:R-:W-:Y:S02]  /*0220*/  MOV R11, R6 ;  /* 0x00000006000b7202 */ /* 0x000fe40000000f00 */
[----:B------:R-:W-:Y:S01]  /*0230*/  LOP3.LUT R15, R10, R7, RZ, 0x3c, !PT ;  /* 0x000000070a0f7212 */ /* 0x000fe200078e3cff */
[----:B------:R-:W-:-:S04]  /*0240*/  IMAD.MOV.U32 R10, RZ, RZ, R5 ;  /* 0x000000ffff0a7224 */ /* 0x000fc800078e0005 */
[----:B------:R-:W-:Y:S01]  /*0250*/  IMAD.IADD R8, R15, 0x1, R12 ;  /* 0x000000010f087824 */ /* 0x000fe200078e020c */
[----:B------:R0:W-:Y:S04]  /*0260*/  STG.E.64 desc[UR4][R2.64+0x10], R14 ;  /* 0x0000100e02007986 */ /* 0x0001e8000c101b04 */
[----:B------:R-:W-:Y:S01]  /*0270*/  I2FP.F32.U32 R8, R8 ;  /* 0x0000000800087245 */ /* 0x000fe20000201000 */
[----:B------:R0:W-:Y:S04]  /*0280*/  STG.E.64 desc[UR4][R2.64+0x8], R10 ;  /* 0x0000080a02007986 */ /* 0x0001e8000c101b04 */
[----:B------:R-:W-:-:S06]  /*0290*/  FFMA R8, R8, R9, 1.1641532182693481445e-10 ;  /* 0x2f00000008087423 */ /* 0x000fcc0000000009 */
[----:B------:R-:W1:Y:S02]  /*02a0*/  F2F.F64.F32 R8, R8 ;  /* 0x0000000800087310 */ /* 0x000e640000201800 */
[----:B-1----:R-:W-:-:S14]  /*02b0*/  DSETP.GT.AND P0, PT, R8, UR6, PT ;  /* 0x0000000608007e2a */ /* 0x002fdc000bf04000 */
[----:B0-----:R-:W-:Y:S05]  /*02c0*/  @!P0 BRA `(.L_x_247) ;  /* 0x0000000000308947 */ /* 0x001fea0003800000 */
[----:B------:R-:W0:Y:S01]  /*02d0*/  LDC.64 R2, c[0x0][0x390] ;  /* 0x0000e400ff027b82 */ /* 0x000e220000000a00 */
[----:B------:R-:W1:Y:S01]  /*02e0*/  LDCU.64 UR6, c[0x0][0x3c0] ;  /* 0x00007800ff0677ac */ /* 0x000e620008000a00 */
[----:B------:R-:W-:Y:S01]  /*02f0*/  IMAD.MOV.U32 R5, RZ, RZ, 0x1 ;  /* 0x00000001ff057424 */ /* 0x000fe200078e00ff */
[----:B-1----:R-:W-:-:S04]  /*0300*/  IADD3 R6, P0, PT, R0, UR6, RZ ;  /* 0x0000000600067c10 */ /* 0x002fc8000ff1e0ff */
[C---:B------:R-:W-:Y:S01]  /*0310*/  LEA.HI.X.SX32 R7, R0.reuse, UR7, 0x1, P0 ;  /* 0x0000000700077c11 */ /* 0x040fe200080f0eff */
[----:B0-----:R-:W-:Y:S01]  /*0320*/  IMAD.WIDE R2, R0, 0x8, R2 ;  /* 0x0000000800027825 */ /* 0x001fe200078e0202 */
[----:B------:R-:W0:Y:S03]  /*0330*/  LDCU.64 UR6, c[0x0][0x3e8] ;  /* 0x00007d00ff0677ac */ /* 0x000e260008000a00 */
[----:B------:R1:W-:Y:S04]  /*0340*/  STG.E.U8 desc[UR4][R6.64], R5 ;  /* 0x0000000506007986 */ /* 0x0003e8000c101104 */
[----:B-1----:R-:W0:Y:S02]  /*0350*/  LDG.E.64 R4, desc[UR4][R2.64] ;  /* 0x0000000402047981 */ /* 0x002e24000c1e1b00 */
[----:B0-----:R-:W-:-:S07]  /*0360*/  DMUL R4, R4, UR6 ;  /* 0x0000000604047c28 */ /* 0x001fce0008000000 */
[----:B------:R-:W-:Y:S01]  /*0370*/  STG.E.64 desc[UR4][R2.64], R4 ;  /* 0x0000000402007986 */ /* 0x000fe2000c101b04 */
[----:B------:R-:W-:Y:S05]  /*0380*/  EXIT ;  /* 0x000000000000794d */ /* 0x000fea0003800000 */
.L_x_247:
[----:B------:R-:W0:Y:S01]  /*0390*/  LDC.64 R2, c[0x0][0x390] ;  /* 0x0000e400ff027b82 */ /* 0x000e220000000a00 */
[----:B------:R-:W1:Y:S02]  /*03a0*/  LDCU.64 UR6, c[0x0][0x3c0] ;  /* 0x00007800ff0677ac */ /* 0x000e640008000a00 */
[----:B-1----:R-:W-:-:S04]  /*03b0*/  IADD3 R4, P0, PT, R0, UR6, RZ ;  /* 0x0000000600047c10 */ /* 0x002fc8000ff1e0ff */
[C---:B------:R-:W-:Y:S01]  /*03c0*/  LEA.HI.X.SX32 R5, R0.reuse, UR7, 0x1, P0 ;  /* 0x0000000700057c11 */ /* 0x040fe200080f0eff */
[----:B0-----:R-:W-:-:S04]  /*03d0*/  IMAD.WIDE R2, R0, 0x8, R2 ;  /* 0x0000000800027825 */ /* 0x001fc800078e0202 */
[----:B------:R-:W-:Y:S04]  /*03e0*/  STG.E.U8 desc[UR4][R4.64], RZ ;  /* 0x000000ff04007986 */ /* 0x000fe8000c101104 */
[----:B------:R-:W-:Y:S01]  /*03f0*/  STG.E.64 desc[UR4][R2.64], RZ ;  /* 0x000000ff02007986 */ /* 0x000fe2000c101b04 */
[----:B------:R-:W-:Y:S05]  /*0400*/  EXIT ;  /* 0x000000000000794d */ /* 0x000fea0003800000 */
.L_x_248:
        /* <DEDUP_REMOVED lines=15> */
.L_x_314:


//--------------------- .text._Z13SoftmaxKernelPdS_idd --------------------------
	.section	.text._Z13SoftmaxKernelPdS_idd,"ax",@progbits
	.align	128
        .global         _Z13SoftmaxKernelPdS_idd
        .type           _Z13SoftmaxKernelPdS_idd,@function
        .size           _Z13SoftmaxKernelPdS_idd,(.L_x_307 - _Z13SoftmaxKernelPdS_idd)
        .other          _Z13SoftmaxKernelPdS_idd,@"STO_CUDA_ENTRY STV_DEFAULT"
_Z13SoftmaxKernelPdS_idd:
.text._Z13SoftmaxKernelPdS_idd:
        /* <DEDUP_REMOVED lines=8> */
[----:B------:R-:W0:Y:S01]  /*0080*/  LDC.64 R8, c[0x0][0x380] ;  /* 0x0000e000ff087b82 */ /* 0x000e220000000a00 */
[----:B------:R-:W1:Y:S01]  /*0090*/  LDCU.64 UR4, c[0x0][0x358] ;  /* 0x00006b00ff0477ac */ /* 0x000e620008000a00 */
[----:B------:R-:W2:Y:S01]  /*00a0*/  LDCU.64 UR6, c[0x0][0x398] ;  /* 0x00007300ff0677ac */ /* 0x000ea20008000a00 */
[----:B0-----:R-:W-:-:S05]  /*00b0*/  IMAD.WIDE R8, R0, 0x8, R8 ;  /* 0x0000000800087825 */ /* 0x001fca00078e0208 */
[----:B-1----:R-:W2:Y:S01]  /*00c0*/  LDG.E.64 R2, desc[UR4][R8.64] ;  /* 0x0000000408027981 */ /* 0x002ea2000c1e1b00 */
[----:B------:R-:W-:Y:S01]  /*00d0*/  IMAD.MOV.U32 R4, RZ, RZ, 0x652b82fe ;  /* 0x652b82feff047424 */ /* 0x000fe200078e00ff */
[----:B------:R-:W-:Y:S01]  /*00e0*/  BSSY.RECONVERGENT B0, `(.L_x_249) ;  /* 0x000003a000007945 */ /* 0x000fe20003800200 */
[----:B------:R-:W-:Y:S01]  /*00f0*/  IMAD.MOV.U32 R5, RZ, RZ, 0x3ff71547 ;  /* 0x3ff71547ff057424 */ /* 0x000fe200078e00ff */
[----:B--2---:R-:W-:Y:S01]  /*0100*/  DADD R2, R2, -UR6 ;  /* 0x8000000602027e29 */ /* 0x004fe20008000000 */
[----:B------:R-:W-:Y:S01]  /*0110*/  UMOV UR6, 0xfefa39ef ;  /* 0xfefa39ef00067882 */ /* 0x000fe20000000000 */
[----:B------:R-:W-:-:S06]  /*0120*/  UMOV UR7, 0x3fe62e42 ;  /* 0x3fe62e4200077882 */ /* 0x000fcc0000000000 */
[----:B------:R-:W-:Y:S02]  /*0130*/  DFMA R4, R2, R4, 6.75539944105574400000e+15 ;  /* 0x433800000204742b */ /* 0x000fe40000000004 */
[----:B------:R-:W-:-:S06]  /*0140*/  FSETP.GEU.AND P0, PT, |R3|, 4.1917929649353027344, PT ;  /* 0x4086232b0300780b */ /* 0x000fcc0003f0e200 */
[----:B------:R-:W-:-:S08]  /*0150*/  DADD R6, R4, -6.75539944105574400000e+15 ;  /* 0xc338000004067429 */ /* 0x000fd00000000000 */
[----:B------:R-:W-:Y:S01]  /*0160*/  DFMA R10, R6, -UR6, R2 ;  /* 0x80000006060a7c2b */ /* 0x000fe20008000002 */
[----:B------:R-:W-:Y:S01]  /*0170*/  UMOV UR6, 0x3b39803f ;  /* 0x3b39803f00067882 */ /* 0x000fe20000000000 */
[----:B------:R-:W-:-:S06]  /*0180*/  UMOV UR7, 0x3c7abc9e ;  /* 0x3c7abc9e00077882 */ /* 0x000fcc0000000000 */
[----:B------:R-:W-:Y:S01]  /*0190*/  DFMA R6, R6, -UR6, R10 ;  /* 0x8000000606067c2b */ /* 0x000fe2000800000a */
[----:B------:R-:W-:Y:S01]  /*01a0*/  UMOV UR6, 0x69ce2bdf ;  /* 0x69ce2bdf00067882 */ /* 0x000fe20000000000 */
[----:B------:R-:W-:Y:S01]  /*01b0*/  IMAD.MOV.U32 R10, RZ, RZ, -0x35dec16 ;  /* 0xfca213eaff0a7424 */ /* 0x000fe200078e00ff */
[----:B------:R-:W-:Y:S01]  /*01c0*/  UMOV UR7, 0x3e5ade15 ;  /* 0x3e5ade1500077882 */ /* 0x000fe20000000000 */
[----:B------:R-:W-:-:S06]  /*01d0*/  IMAD.MOV.U32 R11, RZ, RZ, 0x3e928af3 ;  /* 0x3e928af3ff0b7424 */ /* 0x000fcc00078e00ff */
        /* <DEDUP_REMOVED lines=34> */
[----:B------:R-:W-:Y:S02]  /*0400*/  @!P1 LEA.HI R5, R4, R4, RZ, 0x1 ;  /* 0x0000000404059211 */ /* 0x000fe400078f08ff */
[----:B------:R-:W-:Y:S02]  /*0410*/  FSEL R7, R7, RZ, P0 ;  /* 0x000000ff07077208 */ /* 0x000fe40000000000 */
[----:B------:R-:W-:-:S05]  /*0420*/  @!P1 SHF.R.S32.HI R5, RZ, 0x1, R5 ;  /* 0x00000001ff059819 */ /* 0x000fca0000011405 */
[----:B------:R-:W-:Y:S02]  /*0430*/  @!P1 IMAD.IADD R2, R4, 0x1, -R5 ;  /* 0x0000000104029824 */ /* 0x000fe400078e0a05 */
[----:B------:R-:W-:-:S03]  /*0440*/  @!P1 IMAD R9, R5, 0x100000, R9 ;  /* 0x0010000005099824 */ /* 0x000fc600078e0209 */
[----:B------:R-:W-:Y:S01]  /*0450*/  @!P1 LEA R3, R2, 0x3ff00000, 0x14 ;  /* 0x3ff0000002039811 */ /* 0x000fe200078ea0ff */
[----:B------:R-:W-:-:S06]  /*0460*/  @!P1 IMAD.MOV.U32 R2, RZ, RZ, RZ ;  /* 0x000000ffff029224 */ /* 0x000fcc00078e00ff */
[----:B------:R-:W-:-:S11]  /*0470*/  @!P1 DMUL R6, R8, R2 ;  /* 0x0000000208069228 */ /* 0x000fd60000000000 */
.L_x_250:
[----:B------:R-:W-:Y:S05]  /*0480*/  BSYNC.RECONVERGENT B0 ;  /* 0x0000000000007941 */ /* 0x000fea0003800200 */
.L_x_249:
[----:B------:R-:W0:Y:S01]  /*0490*/  LDCU UR6, c[0x0][0x3a4] ;  /* 0x00007480ff0677ac */ /* 0x000e220008000800 */
[----:B------:R-:W1:Y:S01]  /*04a0*/  LDC.64 R10, c[0x0][0x3a0] ;  /* 0x0000e800ff0a7b82 */ /* 0x000e620000000a00 */
[----:B------:R-:W-:Y:S01]  /*04b0*/  IMAD.MOV.U32 R2, RZ, RZ, 0x1 ;  /* 0x00000001ff027424 */ /* 0x000fe200078e00ff */
[----:B------:R-:W-:Y:S01]  /*04c0*/  FSETP.GEU.AND P1, PT, |R7|, 6.5827683646048100446e-37, PT ;  /* 0x036000000700780b */ /* 0x000fe20003f2e200 */
[----:B------:R-:W-:Y:S01]  /*04d0*/  IMAD.MOV.U32 R8, RZ, RZ, R6 ;  /* 0x000000ffff087224 */ /* 0x000fe200078e0006 */
[----:B------:R-:W-:Y:S01]  /*04e0*/  BSSY.RECONVERGENT B0, `(.L_x_251) ;  /* 0x0000010000007945 */ /* 0x000fe20003800200 */
[----:B------:R-:W-:Y:S01]  /*04f0*/  IMAD.MOV.U32 R9, RZ, RZ, R7 ;  /* 0x000000ffff097224 */ /* 0x000fe200078e0007 */
[----:B0-----:R-:W1:Y:S02]  /*0500*/  MUFU.RCP64H R3, UR6 ;  /* 0x0000000600037d08 */ /* 0x001e640008001800 */
[----:B-1----:R-:W-:-:S08]  /*0510*/  DFMA R4, R2, -R10, 1 ;  /* 0x3ff000000204742b */ /* 0x002fd0000000080a */
[----:B------:R-:W-:-:S08]  /*0520*/  DFMA R4, R4, R4, R4 ;  /* 0x000000040404722b */ /* 0x000fd00000000004 */
[----:B------:R-:W-:-:S08]  /*0530*/  DFMA R4, R2, R4, R2 ;  /* 0x000000040204722b */ /* 0x000fd00000000002 */
[----:B------:R-:W-:-:S08]  /*0540*/  DFMA R2, R4, -R10, 1 ;  /* 0x3ff000000402742b */ /* 0x000fd0000000080a */
[----:B------:R-:W-:-:S08]  /*0550*/  DFMA R2, R4, R2, R4 ;  /* 0x000000020402722b */ /* 0x000fd00000000004 */
[----:B------:R-:W-:-:S08]  /*0560*/  DMUL R4, R2, R8 ;  /* 0x0000000802047228 */ /* 0x000fd00000000000 */
[----:B------:R-:W-:-:S08]  /*0570*/  DFMA R8, R4, -R10, R8 ;  /* 0x8000000a0408722b */ /* 0x000fd00000000008 */
[----:B------:R-:W-:-:S10]  /*0580*/  DFMA R2, R2, R8, R4 ;  /* 0x000000080202722b */ /* 0x000fd40000000004 */
[----:B------:R-:W-:-:S05]  /*0590*/  FFMA R4, RZ, UR6, R3 ;  /* 0x00000006ff047c23 */ /* 0x000fca0008000003 */
[----:B------:R-:W-:-:S13]  /*05a0*/  FSETP.GT.AND P0, PT, |R4|, 1.469367938527859385e-39, PT ;  /* 0x001000000400780b */ /* 0x000fda0003f04200 */
[----:B------:R-:W-:Y:S05]  /*05b0*/  @P0 BRA P1, `(.L_x_252) ;  /* 0x0000000000080947 */ /* 0x000fea0000800000 */
[----:B------:R-:W-:-:S07]  /*05c0*/  MOV R10, 0x5e0 ;  /* 0x000005e0000a7802 */ /* 0x000fce0000000f00 */
[----:B------:R-:W-:Y:S05]  /*05d0*/  CALL.REL.NOINC `($__internal_4_$__cuda_sm20_div_rn_f64_full) ;  /* 0x00000000003c7944 */ /* 0x000fea0003c00000 */
.L_x_252:
[----:B------:R-:W-:Y:S05]  /*05e0*/  BSYNC.RECONVERGENT B0 ;  /* 0x0000000000007941 */ /* 0x000fea0003800200 */
.L_x_251:
[----:B------:R-:W0:Y:S01]  /*05f0*/  LDC.64 R6, c[0x0][0x388] ;  /* 0x0000e200ff067b82 */ /* 0x000e220000000a00 */
[----:B------:R-:W-:Y:S01]  /*0600*/  UMOV UR6, 0xfffffff7 ;  /* 0xfffffff700067882 */ /* 0x000fe20000000000 */
[----:B------:R-:W-:Y:S02]  /*0610*/  UMOV UR7, 0x3fefffff ;  /* 0x3fefffff00077882 */ /* 0x000fe40000000000 */
[C---:B------:R-:W-:Y:S01]  /*0620*/  DSETP.GT.AND P0, PT, R2.reuse, UR6, PT ;  /* 0x0000000602007e2a */ /* 0x040fe2000bf04000 */
[----:B------:R-:W-:Y:S01]  /*0630*/  UMOV UR6, 0x9ee75616 ;  /* 0x9ee7561600067882 */ /* 0x000fe20000000000 */
[----:B------:R-:W-:Y:S02]  /*0640*/  UMOV UR7, 0x3cd203af ;  /* 0x3cd203af00077882 */ /* 0x000fe40000000000 */
[----:B------:R-:W-:Y:S02]  /*0650*/  DSETP.GEU.AND P1, PT, R2, UR6, PT ;  /* 0x0000000602007e2a */ /* 0x000fe4000bf2e000 */
[----:B------:R-:W-:-:S02]  /*0660*/  FSEL R4, R2, -QNAN , !P0 ;  /* 0xfffffff702047808 */ /* 0x000fc40004000000 */
[----:B------:R-:W-:Y:S02]  /*0670*/  FSEL R2, R3, 1.8749998807907104492, !P0 ;  /* 0x3fefffff03027808 */ /* 0x000fe40004000000 */
[----:B------:R-:W-:Y:S02]  /*0680*/  FSEL R4, R4, -2.4493680661224648119e-20, P1 ;  /* 0x9ee7561604047808 */ /* 0x000fe40000800000 */
[----:B------:R-:W-:Y:S01]  /*0690*/  FSEL R5, R2, 0.025636522099375724792, P1 ;  /* 0x3cd203af02057808 */ /* 0x000fe20000800000 */
[----:B0-----:R-:W-:-:S05]  /*06a0*/  IMAD.WIDE R2, R0, 0x8, R6 ;  /* 0x0000000800027825 */ /* 0x001fca00078e0206 */
[----:B------:R-:W-:Y:S01]  /*06b0*/  STG.E.64 desc[UR4][R2.64], R4 ;  /* 0x0000000402007986 */ /* 0x000fe2000c101b04 */
[----:B------:R-:W-:Y:S05]  /*06c0*/  EXIT ;  /* 0x000000000000794d */ /* 0x000fea0003800000 */
        .weak           $__internal_4_$__cuda_sm20_div_rn_f64_full
        .type           $__internal_4_$__cuda_sm20_div_rn_f64_full,@function
        .size           $__internal_4_$__cuda_sm20_div_rn_f64_full,(.L_x_307 - $__internal_4_$__cuda_sm20_div_rn_f64_full)
$__internal_4_$__cuda_sm20_div_rn_f64_full:
[----:B------:R-:W0:Y:S01]  /*06d0*/  LDC.64 R2, c[0x0][0x3a0] ;  /* 0x0000e800ff027b82 */ /* 0x000e220000000a00 */
[C---:B------:R-:W-:Y:S01]  /*06e0*/  FSETP.GEU.AND P2, PT, |R7|.reuse, 1.469367938527859385e-39, PT ;  /* 0x001000000700780b */ /* 0x040fe20003f4e200 */
[----:B------:R-:W-:Y:S01]  /*06f0*/  BSSY.RECONVERGENT B1, `(.L_x_253) ;  /* 0x0000053000017945 */ /* 0x000fe20003800200 */
[----:B------:R-:W-:-:S05]  /*0700*/  LOP3.LUT R11, R7, 0x7ff00000, RZ, 0xc0, !PT ;  /* 0x7ff00000070b7812 */ /* 0x000fca00078ec0ff */
[----:B------:R-:W-:Y:S01]  /*0710*/  IMAD.MOV.U32 R21, RZ, RZ, R11 ;  /* 0x000000ffff157224 */ /* 0x000fe200078e000b */
[C---:B0-----:R-:W-:Y:S02]  /*0720*/  FSETP.GEU.AND P0, PT, |R3|.reuse, 1.469367938527859385e-39, PT ;  /* 0x001000000300780b */ /* 0x041fe40003f0e200 */
[----:B------:R-:W-:-:S04]  /*0730*/  LOP3.LUT R4, R3, 0x800fffff, RZ, 0xc0, !PT ;  /* 0x800fffff03047812 */ /* 0x000fc800078ec0ff */
[----:B------:R-:W-:Y:S01]  /*0740*/  LOP3.LUT R5, R4, 0x3ff00000, RZ, 0xfc, !PT ;  /* 0x3ff0000004057812 */ /* 0x000fe200078efcff */
[----:B------:R-:W-:-:S06]  /*0750*/  IMAD.MOV.U32 R4, RZ, RZ, R2 ;  /* 0x000000ffff047224 */ /* 0x000fcc00078e0002 */
[----:B------:R-:W0:Y:S02]  /*0760*/  @!P0 LDC.64 R8, c[0x0][0x3a0] ;  /* 0x0000e800ff088b82 */ /* 0x000e240000000a00 */
[----:B0-----:R-:W-:Y:S01]  /*0770*/  @!P0 DMUL R4, R8, 8.98846567431157953865e+307 ;  /* 0x7fe0000008048828 */ /* 0x001fe20000000000 */
[----:B------:R-:W-:-:S05]  /*0780*/  IMAD.MOV.U32 R8, RZ, RZ, 0x1 ;  /* 0x00000001ff087424 */ /* 0x000fca00078e00ff */
[----:B------:R-:W0:Y:S02]  /*0790*/  MUFU.RCP64H R9, R5 ;  /* 0x0000000500097308 */ /* 0x000e240000001800 */
[----:B0-----:R-:W-:-:S08]  /*07a0*/  DFMA R12, R8, -R4, 1 ;  /* 0x3ff00000080c742b */ /* 0x001fd00000000804 */
[----:B------:R-:W-:Y:S01]  /*07b0*/  DFMA R14, R12, R12, R12 ;  /* 0x0000000c0c0e722b */ /* 0x000fe2000000000c */
[----:B------:R-:W-:Y:S01]  /*07c0*/  LOP3.LUT R12, R3, 0x7ff00000, RZ, 0xc0, !PT ;  /* 0x7ff00000030c7812 */ /* 0x000fe200078ec0ff */
[----:B------:R-:W-:-:S03]  /*07d0*/  IMAD.MOV.U32 R13, RZ, RZ, 0x1ca00000 ;  /* 0x1ca00000ff0d7424 */ /* 0x000fc600078e00ff */
[----:B------:R-:W-:Y:S01]  /*07e0*/  ISETP.GE.U32.AND P1, PT, R11, R12, PT ;  /* 0x0000000c0b00720c */ /* 0x000fe20003f26070 */
[----:B------:R-:W-:Y:S02]  /*07f0*/  IMAD.MOV.U32 R20, RZ, RZ, R12 ;  /* 0x000000ffff147224 */ /* 0x000fe400078e000c */
[----:B------:R-:W-:Y:S01]  /*0800*/  DFMA R16, R8, R14, R8 ;  /* 0x0000000e0810722b */ /* 0x000fe20000000008 */
[----:B------:R-:W-:Y:S01]  /*0810*/  @!P0 LOP3.LUT R20, R5, 0x7ff00000, RZ, 0xc0, !PT ;  /* 0x7ff0000005148812 */ /* 0x000fe200078ec0ff */
[----:B------:R-:W-:Y:S01]  /*0820*/  IMAD.MOV.U32 R8, RZ, RZ, R6 ;  /* 0x000000ffff087224 */ /* 0x000fe200078e0006 */
[----:B------:R-:W-:-:S03]  /*0830*/  SEL R13, R13, 0x63400000, !P1 ;  /* 0x634000000d0d7807 */ /* 0x000fc60004800000 */
[----:B------:R-:W-:Y:S01]  /*0840*/  VIADD R23, R20, 0xffffffff ;  /* 0xffffffff14177836 */ /* 0x000fe20000000000 */
[C-C-:B------:R-:W-:Y:S01]  /*0850*/  @!P2 LOP3.LUT R14, R13.reuse, 0x80000000, R7.reuse, 0xf8, !PT ;  /* 0x800000000d0ea812 */ /* 0x140fe200078ef807 */
[----:B------:R-:W-:Y:S01]  /*0860*/  DFMA R18, R16, -R4, 1 ;  /* 0x3ff000001012742b */ /* 0x000fe20000000804 */
[----:B------:R-:W-:Y:S02]  /*0870*/  LOP3.LUT R9, R13, 0x800fffff, R7, 0xf8, !PT ;  /* 0x800fffff0d097812 */ /* 0x000fe400078ef807 */
[----:B------:R-:W-:Y:S01]  /*0880*/  @!P2 LOP3.LUT R15, R14, 0x100000, RZ, 0xfc, !PT ;  /* 0x001000000e0fa812 */ /* 0x000fe200078efcff */
[----:B------:R-:W-:-:S06]  /*0890*/  @!P2 IMAD.MOV.U32 R14, RZ, RZ, RZ ;  /* 0x000000ffff0ea224 */ /* 0x000fcc00078e00ff */
[----:B------:R-:W-:Y:S02]  /*08a0*/  @!P2 DFMA R8, R8, 2, -R14 ;  /* 0x400000000808a82b */ /* 0x000fe4000000080e */
[----:B------:R-:W-:-:S08]  /*08b0*/  DFMA R14, R16, R18, R16 ;  /* 0x00000012100e722b */ /* 0x000fd00000000010 */
[----:B------:R-:W-:Y:S01]  /*08c0*/  @!P2 LOP3.LUT R21, R9, 0x7ff00000, RZ, 0xc0, !PT ;  /* 0x7ff000000915a812 */ /* 0x000fe200078ec0ff */
[----:B------:R-:W-:-:S04]  /*08d0*/  DMUL R16, R14, R8 ;  /* 0x000000080e107228 */ /* 0x000fc80000000000 */
[----:B------:R-:W-:-:S04]  /*08e0*/  VIADD R22, R21, 0xffffffff ;  /* 0xffffffff15167836 */ /* 0x000fc80000000000 */
[----:B------:R-:W-:Y:S01]  /*08f0*/  DFMA R18, R16, -R4, R8 ;  /* 0x800000041012722b */ /* 0x000fe20000000008 */
[----:B------:R-:W-:-:S04]  /*0900*/  ISETP.GT.U32.AND P0, PT, R22, 0x7feffffe, PT ;  /* 0x7feffffe1600780c */ /* 0x000fc80003f04070 */
[----:B------:R-:W-:-:S03]  /*0910*/  ISETP.GT.U32.OR P0, PT, R23, 0x7feffffe, P0 ;  /* 0x7feffffe1700780c */ /* 0x000fc60000704470 */
[----:B------:R-:W-:-:S10]  /*0920*/  DFMA R14, R14, R18, R16 ;  /* 0x000000120e0e722b */ /* 0x000fd40000000010 */
[----:B------:R-:W-:Y:S05]  /*0930*/  @P0 BRA `(.L_x_254) ;  /* 0x0000000000600947 */ /* 0x000fea0003800000 */
[----:B------:R-:W-:Y:S01]  /*0940*/  VIADDMNMX R11, R11, -R12, 0xb9600000, !PT ;  /* 0xb96000000b0b7446 */ /* 0x000fe2000780090c */
[----:B------:R-:W-:-:S03]  /*0950*/  IMAD.MOV.U32 R6, RZ, RZ, RZ ;  /* 0x000000ffff067224 */ /* 0x000fc600078e00ff */
[----:B------:R-:W-:-:S05]  /*0960*/  VIMNMX R2, PT, PT, R11, 0x46a00000, PT ;  /* 0x46a000000b027848 */ /* 0x000fca0003fe0100 */
[----:B------:R-:W-:-:S04]  /*0970*/  IMAD.IADD R11, R2, 0x1, -R13 ;  /* 0x00000001020b7824 */ /* 0x000fc800078e0a0d */
[----:B------:R-:W-:-:S06]  /*0980*/  VIADD R7, R11, 0x7fe00000 ;  /* 0x7fe000000b077836 */ /* 0x000fcc0000000000 */
[----:B------:R-:W-:-:S10]  /*0990*/  DMUL R12, R14, R6 ;  /* 0x000000060e0c7228 */ /* 0x000fd40000000000 */
[----:B------:R-:W-:-:S13]  /*09a0*/  FSETP.GTU.AND P0, PT, |R13|, 1.469367938527859385e-39, PT ;  /* 0x001000000d00780b */ /* 0x000fda0003f0c200 */
[----:B------:R-:W-:Y:S05]  /*09b0*/  @P0 BRA `(.L_x_255) ;  /* 0x0000000000980947 */ /* 0x000fea0003800000 */
[----:B------:R-:W-:Y:S01]  /*09c0*/  DFMA R4, R14, -R4, R8 ;  /* 0x800000040e04722b */ /* 0x000fe20000000008 */
[----:B------:R-:W-:-:S09]  /*09d0*/  IMAD.MOV.U32 R6, RZ, RZ, RZ ;  /* 0x000000ffff067224 */ /* 0x000fd200078e00ff */
[C---:B------:R-:W-:Y:S02]  /*09e0*/  FSETP.NEU.AND P0, PT, R5.reuse, RZ, PT ;  /* 0x000000ff0500720b */ /* 0x040fe40003f0d000 */
[----:B------:R-:W-:-:S04]  /*09f0*/  LOP3.LUT R9, R5, 0x80000000, R3, 0x48, !PT ;  /* 0x8000000005097812 */ /* 0x000fc800078e4803 */
[----:B------:R-:W-:-:S07]  /*0a00*/  LOP3.LUT R7, R9, R7, RZ, 0xfc, !PT ;  /* 0x0000000709077212 */ /* 0x000fce00078efcff */
[----:B------:R-:W-:Y:S05]  /*0a10*/  @!P0 BRA `(.L_x_255) ;  /* 0x0000000000808947 */ /* 0x000fea0003800000 */
[----:B------:R-:W-:Y:S01]  /*0a20*/  IMAD.MOV R3, RZ, RZ, -R11 ;  /* 0x000000ffff037224 */ /* 0x000fe200078e0a0b */
[----:B------:R-:W-:Y:S01]  /*0a30*/  DMUL.RP R6, R14, R6 ;  /* 0x000000060e067228 */ /* 0x000fe20000008000 */
[----:B------:R-:W-:-:S06]  /*0a40*/  IMAD.MOV.U32 R2, RZ, RZ, RZ ;  /* 0x000000ffff027224 */ /* 0x000fcc00078e00ff */
[----:B------:R-:W-:-:S03]  /*0a50*/  DFMA R2, R12, -R2, R14 ;  /* 0x800000020c02722b */ /* 0x000fc6000000000e */
[----:B------:R-:W-:-:S03]  /*0a60*/  LOP3.LUT R9, R7, R9, RZ, 0x3c, !PT ;  /* 0x0000000907097212 */ /* 0x000fc600078e3cff */
[----:B------:R-:W-:-:S04]  /*0a70*/  IADD3 R2, PT, PT, -R11, -0x43300000, RZ ;  /* 0xbcd000000b027810 */ /* 0x000fc80007ffe1ff */
[----:B------:R-:W-:-:S04]  /*0a80*/  FSETP.NEU.AND P0, PT, |R3|, R2, PT ;  /* 0x000000020300720b */ /* 0x000fc80003f0d200 */
[----:B------:R-:W-:Y:S02]  /*0a90*/  FSEL R12, R6, R12, !P0 ;  /* 0x0000000c060c7208 */ /* 0x000fe40004000000 */
[----:B------:R-:W-:Y:S01]  /*0aa0*/  FSEL R13, R9, R13, !P0 ;  /* 0x0000000d090d7208 */ /* 0x000fe20004000000 */
[----:B------:R-:W-:Y:S06]  /*0ab0*/  BRA `(.L_x_255) ;  /* 0x0000000000587947 */ /* 0x000fec0003800000 */
.L_x_254:
[----:B------:R-:W-:-:S14]  /*0ac0*/  DSETP.NAN.AND P0, PT, R6, R6, PT ;  /* 0x000000060600722a */ /* 0x000fdc0003f08000 */
[----:B------:R-:W-:Y:S05]  /*0ad0*/  @P0 BRA `(.L_x_256) ;  /* 0x0000000000480947 */ /* 0x000fea0003800000 */
[----:B------:R-:W0:Y:S02]  /*0ae0*/  LDC.64 R4, c[0x0][0x3a0] ;  /* 0x0000e800ff047b82 */ /* 0x000e240000000a00 */
[----:B0-----:R-:W-:-:S14]  /*0af0*/  DSETP.NAN.AND P0, PT, R4, R4, PT ;  /* 0x000000040400722a */ /* 0x001fdc0003f08000 */
[----:B------:R-:W-:Y:S05]  /*0b00*/  @P0 BRA `(.L_x_257) ;  /* 0x0000000000300947 */ /* 0x000fea0003800000 */
[----:B------:R-:W-:Y:S01]  /*0b10*/  ISETP.NE.AND P0, PT, R21, R20, PT ;  /* 0x000000141500720c */ /* 0x000fe20003f05270 */
[----:B------:R-:W-:Y:S02]  /*0b20*/  IMAD.MOV.U32 R12, RZ, RZ, 0x0 ;  /* 0x00000000ff0c7424 */ /* 0x000fe400078e00ff */
[----:B------:R-:W-:-:S10]  /*0b30*/  IMAD.MOV.U32 R13, RZ, RZ, -0x80000 ;  /* 0xfff80000ff0d7424 */ /* 0x000fd400078e00ff */
[----:B------:R-:W-:Y:S05]  /*0b40*/  @!P0 BRA `(.L_x_255) ;  /* 0x0000000000348947 */ /* 0x000fea0003800000 */
[----:B------:R-:W-:Y:S02]  /*0b50*/  ISETP.NE.AND P0, PT, R21, 0x7ff00000, PT ;  /* 0x7ff000001500780c */ /* 0x000fe40003f05270 */
[----:B------:R-:W-:Y:S02]  /*0b60*/  LOP3.LUT R13, R7, 0x80000000, R3, 0x48, !PT ;  /* 0x80000000070d7812 */ /* 0x000fe400078e4803 */
[----:B------:R-:W-:-:S13]  /*0b70*/  ISETP.EQ.OR P0, PT, R20, RZ, !P0 ;  /* 0x000000ff1400720c */ /* 0x000fda0004702670 */
[----:B------:R-:W-:Y:S01]  /*0b80*/  @P0 LOP3.LUT R2, R13, 0x7ff00000, RZ, 0xfc, !PT ;  /* 0x7ff000000d020812 */ /* 0x000fe200078efcff */
[----:B------:R-:W-:Y:S02]  /*0b90*/  @!P0 IMAD.MOV.U32 R12, RZ, RZ, RZ ;  /* 0x000000ffff0c8224 */ /* 0x000fe400078e00ff */
[----:B------:R-:W-:Y:S02]  /*0ba0*/  @P0 IMAD.MOV.U32 R12, RZ, RZ, RZ ;  /* 0x000000ffff0c0224 */ /* 0x000fe400078e00ff */
[----:B------:R-:W-:Y:S01]  /*0bb0*/  @P0 IMAD.MOV.U32 R13, RZ, RZ, R2 ;  /* 0x000000ffff0d0224 */ /* 0x000fe200078e0002 */
[----:B------:R-:W-:Y:S06]  /*0bc0*/  BRA `(.L_x_255) ;  /* 0x0000000000147947 */ /* 0x000fec0003800000 */
.L_x_257:
[----:B------:R-:W-:Y:S01]  /*0bd0*/  LOP3.LUT R13, R3, 0x80000, RZ, 0xfc, !PT ;  /* 0x00080000030d7812 */ /* 0x000fe200078efcff */
[----:B------:R-:W-:Y:S01]  /*0be0*/  IMAD.MOV.U32 R12, RZ, RZ, R2 ;  /* 0x000000ffff0c7224 */ /* 0x000fe200078e0002 */
[----:B------:R-:W-:Y:S06]  /*0bf0*/  BRA `(.L_x_255) ;  /* 0x0000000000087947 */ /* 0x000fec0003800000 */
.L_x_256:
[----:B------:R-:W-:Y:S01]  /*0c00*/  LOP3.LUT R13, R7, 0x80000, RZ, 0xfc, !PT ;  /* 0x00080000070d7812 */ /* 0x000fe200078efcff */
[----:B------:R-:W-:-:S07]  /*0c10*/  IMAD.MOV.U32 R12, RZ, RZ, R6 ;  /* 0x000000ffff0c7224 */ /* 0x000fce00078e0006 */
.L_x_255:
[----:B------:R-:W-:Y:S05]  /*0c20*/  BSYNC.RECONVERGENT B1 ;  /* 0x0000000000017941 */ /* 0x000fea0003800200 */
.L_x_253:
[----:B------:R-:W-:Y:S02]  /*0c30*/  IMAD.MOV.U32 R11, RZ, RZ, 0x0 ;  /* 0x00000000ff0b7424 */ /* 0x000fe400078e00ff */
[----:B------:R-:W-:Y:S02]  /*0c40*/  IMAD.MOV.U32 R2, RZ, RZ, R12 ;  /* 0x000000ffff027224 */ /* 0x000fe400078e000c */
[----:B------:R-:W-:Y:S01]  /*0c50*/  IMAD.MOV.U32 R3, RZ, RZ, R13 ;  /* 0x000000ffff037224 */ /* 0x000fe200078e000d */
[----:B------:R-:W-:Y:S06]  /*0c60*/  RET.REL.NODEC R10 `(_Z13SoftmaxKernelPdS_idd) ;  /* 0xfffffff00ae47950 */ /* 0x000fec0003c3ffff */
.L_x_258:
        /* <DEDUP_REMOVED lines=9> */
.L_x_307:


//--------------------- .text._Z27FeedForwardSoftmaxSumKernel9LayerDataPdiS0_ --------------------------
	.section	.text._Z27FeedForwardSoftmaxSumKernel9LayerDataPdiS0_,"ax",@progbits
	.align	128
        .global         _Z27FeedForwardSoftmaxSumKernel9LayerDataPdiS0_
        .type           _Z27FeedForwardSoftmaxSumKernel9LayerDataPdiS0_,@function
        .size           _Z27FeedForwardSoftmaxSumKernel9LayerDataPdiS0_,(.L_x_316 - _Z27FeedForwardSoftmaxSumKernel9LayerDataPdiS0_)
        .other          _Z27FeedForwardSoftmaxSumKernel9LayerDataPdiS0_,@"STO_CUDA_ENTRY STV_DEFAULT"
_Z27FeedForwardSoftmaxSumKernel9LayerDataPdiS0_:
.text._Z27FeedForwardSoftmaxSumKernel9LayerDataPdiS0_:
        /* <DEDUP_REMOVED lines=10> */
[----:B------:R-:W2:Y:S01]  /*00a0*/  LDCU UR8, c[0x0][0x3e0] ;  /* 0x00007c00ff0877ac */ /* 0x000ea20008000800 */
[----:B0-----:R-:W-:-:S06]  /*00b0*/  IMAD.WIDE R24, R0, 0x8, R24 ;  /* 0x0000000800187825 */ /* 0x001fcc00078e0218 */
[----:B-1----:R-:W5:Y:S01]  /*00c0*/  LDG.E.64 R24, desc[UR12][R24.64] ;  /* 0x0000000c18187981 */ /* 0x002f62000c1e1b00 */
[----:B--2---:R-:W-:-:S09]  /*00d0*/  UISETP.GE.AND UP0, UPT, UR8, 0x1, UPT ;  /* 0x000000010800788c */ /* 0x004fd2000bf06270 */
[----:B------:R-:W-:Y:S05]  /*00e0*/  BRA.U !UP0, `(.L_x_259) ;  /* 0x0000000908707547 */ /* 0x000fea000b800000 */
[----:B------:R-:W0:Y:S01]  /*00f0*/  LDCU UR4, c[0x0][0x3cc] ;  /* 0x00007980ff0477ac */ /* 0x000e220008000800 */
[----:B------:R-:W-:Y:S01]  /*0100*/  HFMA2 R2, -RZ, RZ, 0, 0 ;  /* 0x00000000ff027431 */ /* 0x000fe200000001ff */
[----:B------:R-:W-:Y:S02]  /*0110*/  UISETP.GE.U32.AND UP1, UPT, UR8, 0x10, UPT ;  /* 0x000000100800788c */ /* 0x000fe4000bf26070 */
[----:B------:R-:W-:-:S04]  /*0120*/  ULOP3.LUT UR9, UR8, 0xf, URZ, 0xc0, !UPT ;  /* 0x0000000f08097892 */ /* 0x000fc8000f8ec0ff */
[----:B------:R-:W-:Y:S01]  /*0130*/  UISETP.NE.AND UP0, UPT, UR9, URZ, UPT ;  /* 0x000000ff0900728c */ /* 0x000fe2000bf05270 */
[----:B0-----:R-:W-:Y:S02]  /*0140*/  IMAD R3, R0, UR4, RZ ;  /* 0x0000000400037c24 */ /* 0x001fe4000f8e02ff */
[----:B------:R-:W-:Y:S08]  /*0150*/  BRA.U !UP1, `(.L_x_260) ;  /* 0x00000005091c7547 */ /* 0x000ff0000b800000 */
[----:B------:R-:W0:Y:S01]  /*0160*/  LDCU.64 UR6, c[0x0][0x3d8] ;  /* 0x00007b00ff0677ac */ /* 0x000e220008000a00 */
[----:B------:R-:W-:Y:S01]  /*0170*/  MOV R26, R3 ;  /* 0x00000003001a7202 */ /* 0x000fe20000000f00 */
[----:B------:R-:W1:Y:S01]  /*0180*/  LDCU.64 UR4, c[0x0][0x380] ;  /* 0x00007000ff0477ac */ /* 0x000e620008000a00 */
[----:B------:R-:W-:-:S04]  /*0190*/  ULOP3.LUT UR10, UR8, 0x7ffffff0, URZ, 0xc0, !UPT ;  /* 0x7ffffff0080a7892 */ /* 0x000fc8000f8ec0ff */
[----:B------:R-:W-:Y:S02]  /*01a0*/  UIADD3 UR11, UPT, UPT, -UR10, URZ, URZ ;  /* 0x000000ff0a0b7290 */ /* 0x000fe4000fffe1ff */
[----:B------:R-:W-:Y:S01]  /*01b0*/  IMAD.U32 R2, RZ, RZ, UR10 ;  /* 0x0000000aff027e24 */ /* 0x000fe2000f8e00ff */
[----:B0-----:R-:W-:-:S04]  /*01c0*/  UIADD3 UR6, UP1, UPT, UR6, 0x40, URZ ;  /* 0x0000004006067890 */ /* 0x001fc8000ff3e0ff */
[----:B------:R-:W-:Y:S02]  /*01d0*/  UIADD3.X UR7, UPT, UPT, URZ, UR7, URZ, UP1, !UPT ;  /* 0x00000007ff077290 */ /* 0x000fe40008ffe4ff */
[----:B-1----:R-:W-:Y:S01]  /*01e0*/  UIADD3 UR4, UP2, UPT, UR4, 0x40, URZ ;  /* 0x0000004004047890 */ /* 0x002fe2000ff5e0ff */
[----:B------:R-:W-:-:S03]  /*01f0*/  MOV R10, UR6 ;  /* 0x00000006000a7c02 */ /* 0x000fc60008000f00 */
[----:B------:R-:W-:Y:S01]  /*0200*/  IMAD.U32 R11, RZ, RZ, UR7 ;  /* 0x00000007ff0b7e24 */ /* 0x000fe2000f8e00ff */
[----:B------:R-:W-:-:S12]  /*0210*/  UIADD3.X UR5, UPT, UPT, URZ, UR5, URZ, UP2, !UPT ;  /* 0x00000005ff057290 */ /* 0x000fd800097fe4ff */
.L_x_261:
[----:B------:R-:W-:Y:S01]  /*0220*/  MOV R4, UR4 ;  /* 0x0000000400047c02 */ /* 0x000fe20008000f00 */
[----:B------:R-:W-:Y:S01]  /*0230*/  IMAD.MOV.U32 R6, RZ, RZ, R10 ;  /* 0x000000ffff067224 */ /* 0x000fe200078e000a */
[----:B------:R-:W-:Y:S02]  /*0240*/  MOV R5, UR5 ;  /* 0x0000000500057c02 */ /* 0x000fe40008000f00 */
[----:B------:R-:W-:Y:S01]  /*0250*/  MOV R7, R11 ;  /* 0x0000000b00077202 */ /* 0x000fe20000000f00 */
[----:B------:R-:W-:-:S04]  /*0260*/  IMAD.WIDE R4, R26, 0x8, R4 ;  /* 0x000000081a047825 */ /* 0x000fc800078e0204 */
[----:B------:R-:W2:Y:S04]  /*0270*/  LDG.E.64 R22, desc[UR12][R6.64+-0x40] ;  /* 0xffffc00c06167981 */ /* 0x000ea8000c1e1b00 */
[----:B------:R-:W2:Y:S04]  /*0280*/  LDG.E.64 R12, desc[UR12][R4.64+-0x40] ;  /* 0xffffc00c040c7981 */ /* 0x000ea8000c1e1b00 */
[----:B------:R-:W3:Y:S04]  /*0290*/  LDG.E.64 R16, desc[UR12][R6.64+-0x38] ;  /* 0xffffc80c06107981 */ /* 0x000ee8000c1e1b00 */
[----:B------:R-:W3:Y:S04]  /*02a0*/  LDG.E.64 R20, desc[UR12][R4.64+-0x38] ;  /* 0xffffc80c04147981 */ /* 0x000ee8000c1e1b00 */
[----:B------:R-:W4:Y:S04]  /*02b0*/  LDG.E.64 R10, desc[UR12][R6.64+-0x30] ;  /* 0xffffd00c060a7981 */ /* 0x000f28000c1e1b00 */
[----:B------:R-:W4:Y:S04]  /*02c0*/  LDG.E.64 R14, desc[UR12][R4.64+-0x30] ;  /* 0xffffd00c040e7981 */ /* 0x000f28000c1e1b00 */
[----:B------:R-:W4:Y:S04]  /*02d0*/  LDG.E.64 R8, desc[UR12][R6.64+-0x28] ;  /* 0xffffd80c06087981 */ /* 0x000f28000c1e1b00 */
[----:B------:R-:W4:Y:S01]  /*02e0*/  LDG.E.64 R18, desc[UR12][R4.64+-0x28] ;  /* 0xffffd80c04127981 */ /* 0x000f22000c1e1b00 */
[----:B--2--5:R-:W-:-:S03]  /*02f0*/  DFMA R22, R22, R12, R24 ;  /* 0x0000000c1616722b */ /* 0x024fc60000000018 */
[----:B------:R-:W2:Y:S04]  /*0300*/  LDG.E.64 R12, desc[UR12][R6.64+-0x20] ;  /* 0xffffe00c060c7981 */ /* 0x000ea8000c1e1b00 */
[----:B------:R-:W2:Y:S01]  /*0310*/  LDG.E.64 R24, desc[UR12][R4.64+-0x20] ;  /* 0xffffe00c04187981 */ /* 0x000ea2000c1e1b00 */
[----:B---3--:R-:W-:-:S03]  /*0320*/  DFMA R20, R16, R20, R22 ;  /* 0x000000141014722b */ /* 0x008fc60000000016 */
[----:B------:R-:W3:Y:S04]  /*0330*/  LDG.E.64 R16, desc[UR12][R6.64+-0x18] ;  /* 0xffffe80c06107981 */ /* 0x000ee8000c1e1b00 */
[----:B------:R-:W3:Y:S01]  /*0340*/  LDG.E.64 R22, desc[UR12][R4.64+-0x18] ;  /* 0xffffe80c04167981 */ /* 0x000ee2000c1e1b00 */
[----:B----4-:R-:W-:-:S03]  /*0350*/  DFMA R14, R10, R14, R20 ;  /* 0x0000000e0a0e722b */ /* 0x010fc60000000014 */
[----:B------:R-:W4:Y:S04]  /*0360*/  LDG.E.64 R20, desc[UR12][R6.64+-0x10] ;  /* 0xfffff00c06147981 */ /* 0x000f28000c1e1b00 */
[----:B------:R-:W4:Y:S01]  /*0370*/  LDG.E.64 R10, desc[UR12][R4.64+-0x10] ;  /* 0xfffff00c040a7981 */ /* 0x000f22000c1e1b00 */
[----:B------:R-:W-:-:S03]  /*0380*/  DFMA R18, R8, R18, R14 ;  /* 0x000000120812722b */ /* 0x000fc6000000000e */
[----:B------:R-:W4:Y:S04]  /*0390*/  LDG.E.64 R8, desc[UR12][R6.64+-0x8] ;  /* 0xfffff80c06087981 */ /* 0x000f28000c1e1b00 */
[----:B------:R-:W4:Y:S01]  /*03a0*/  LDG.E.64 R14, desc[UR12][R4.64+-0x8] ;  /* 0xfffff80c040e7981 */ /* 0x000f22000c1e1b00 */
[----:B--2---:R-:W-:-:S03]  /*03b0*/  DFMA R24, R12, R24, R18 ;  /* 0x000000180c18722b */ /* 0x004fc60000000012 */
        /* <DEDUP_REMOVED lines=23> */
[----:B------:R-:W-:Y:S01]  /*0530*/  UIADD3 UR11, UPT, UPT, UR11, 0x10, URZ ;  /* 0x000000100b0b7890 */ /* 0x000fe2000fffe0ff */
[----:B------:R-:W-:-:S03]  /*0540*/  VIADD R26, R26, 0x10 ;  /* 0x000000101a1a7836 */ /* 0x000fc60000000000 */
[----:B------:R-:W-:Y:S01]  /*0550*/  UISETP.NE.AND UP1, UPT, UR11, URZ, UPT ;  /* 0x000000ff0b00728c */ /* 0x000fe2000bf25270 */
[----:B--2---:R-:W-:-:S08]  /*0560*/  DFMA R10, R12, R14, R10 ;  /* 0x0000000e0c0a722b */ /* 0x004fd0000000000a */
[----:B---3--:R-:W-:-:S08]  /*0570*/  DFMA R10, R16, R18, R10 ;  /* 0x00000012100a722b */ /* 0x008fd0000000000a */
[----:B----4-:R-:W-:Y:S01]  /*0580*/  DFMA R24, R22, R24, R10 ;  /* 0x000000181618722b */ /* 0x010fe2000000000a */
[----:B------:R-:W-:-:S04]  /*0590*/  IADD3 R10, P0, PT, R6, 0x80, RZ ;  /* 0x00000080060a7810 */ /* 0x000fc80007f1e0ff */
[----:B------:R-:W-:-:S03]  /*05a0*/  IADD3.X R11, PT, PT, RZ, R7, RZ, P0, !PT ;  /* 0x00000007ff0b7210 */ /* 0x000fc600007fe4ff */
[----:B------:R-:W-:Y:S01]  /*05b0*/  DFMA R24, R8, R20, R24 ;  /* 0x000000140818722b */ /* 0x000fe20000000018 */
[----:B------:R-:W-:Y:S10]  /*05c0*/  BRA.U UP1, `(.L_x_261) ;  /* 0xfffffffd01147547 */ /* 0x000ff4000b83ffff */
.L_x_260:
[----:B------:R-:W-:Y:S05]  /*05d0*/  BRA.U !UP0, `(.L_x_259) ;  /* 0x0000000508347547 */ /* 0x000fea000b800000 */
[----:B------:R-:W-:Y:S02]  /*05e0*/  UISETP.GE.U32.AND UP0, UPT, UR9, 0x8, UPT ;  /* 0x000000080900788c */ /* 0x000fe4000bf06070 */
[----:B------:R-:W-:-:S04]  /*05f0*/  ULOP3.LUT UR5, UR8, 0x7, URZ, 0xc0, !UPT ;  /* 0x0000000708057892 */ /* 0x000fc8000f8ec0ff */
[----:B------:R-:W-:-:S03]  /*0600*/  UISETP.NE.AND UP1, UPT, UR5, URZ, UPT ;  /* 0x000000ff0500728c */ /* 0x000fc6000bf25270 */
[----:B------:R-:W-:Y:S08]  /*0610*/  BRA.U !UP0, `(.L_x_262) ;  /* 0x0000000108787547 */ /* 0x000ff0000b800000 */
[----:B------:R-:W0:Y:S01]  /*0620*/  LDC.64 R6, c[0x0][0x380] ;  /* 0x0000e000ff067b82 */ /* 0x000e220000000a00 */
[----:B------:R-:W-:-:S07]  /*0630*/  IADD3 R9, PT, PT, R3, R2, RZ ;  /* 0x0000000203097210 */ /* 0x000fce0007ffe0ff */
[----:B------:R-:W1:Y:S01]  /*0640*/  LDC.64 R4, c[0x0][0x3d8] ;  /* 0x0000f600ff047b82 */ /* 0x000e620000000a00 */
[----:B0-----:R-:W-:-:S05]  /*0650*/  IMAD.WIDE R6, R9, 0x8, R6 ;  /* 0x0000000809067825 */ /* 0x001fca00078e0206 */
[----:B------:R-:W2:Y:S01]  /*0660*/  LDG.E.64 R14, desc[UR12][R6.64] ;  /* 0x0000000c060e7981 */ /* 0x000ea2000c1e1b00 */
[----:B-1----:R-:W-:-:S03]  /*0670*/  IMAD.WIDE.U32 R4, R2, 0x8, R4 ;  /* 0x0000000802047825 */ /* 0x002fc600078e0004 */
[----:B------:R-:W3:Y:S04]  /*0680*/  LDG.E.64 R16, desc[UR12][R6.64+0x8] ;  /* 0x0000080c06107981 */ /* 0x000ee8000c1e1b00 */
[----:B------:R-:W2:Y:S04]  /*0690*/  LDG.E.64 R12, desc[UR12][R4.64] ;  /* 0x0000000c040c7981 */ /* 0x000ea8000c1e1b00 */
[----:B------:R-:W3:Y:S04]  /*06a0*/  LDG.E.64 R18, desc[UR12][R4.64+0x8] ;  /* 0x0000080c04127981 */ /* 0x000ee8000c1e1b00 */
[----:B------:R-:W4:Y:S04]  /*06b0*/  LDG.E.64 R20, desc[UR12][R6.64+0x10] ;  /* 0x0000100c06147981 */ /* 0x000f28000c1e1b00 */
[----:B------:R-:W4:Y:S04]  /*06c0*/  LDG.E.64 R22, desc[UR12][R4.64+0x10] ;  /* 0x0000100c04167981 */ /* 0x000f28000c1e1b00 */
        /* <DEDUP_REMOVED lines=13> */
[----:B------:R-:W-:Y:S01]  /*07a0*/  DFMA R8, R8, R10, R20 ;  /* 0x0000000a0808722b */ /* 0x000fe20000000014 */
[----:B------:R-:W-:-:S07]  /*07b0*/  IADD3 R2, PT, PT, R2, 0x8, RZ ;  /* 0x0000000802027810 */ /* 0x000fce0007ffe0ff */
[----:B--2---:R-:W-:-:S08]  /*07c0*/  DFMA R8, R14, R12, R8 ;  /* 0x0000000c0e08722b */ /* 0x004fd00000000008 */
[----:B---3--:R-:W-:-:S08]  /*07d0*/  DFMA R8, R18, R16, R8 ;  /* 0x000000101208722b */ /* 0x008fd00000000008 */
[----:B----4-:R-:W-:-:S08]  /*07e0*/  DFMA R24, R22, R24, R8 ;  /* 0x000000181618722b */ /* 0x010fd00000000008 */
[----:B------:R-:W-:-:S11]  /*07f0*/  DFMA R24, R28, R26, R24 ;  /* 0x0000001a1c18722b */ /* 0x000fd60000000018 */
.L_x_262:
[----:B------:R-:W-:Y:S05]  /*0800*/  BRA.U !UP1, `(.L_x_259) ;  /* 0x0000000109a87547 */ /* 0x000fea000b800000 */
[----:B------:R-:W-:Y:S02]  /*0810*/  UISETP.GE.U32.AND UP0, UPT, UR5, 0x4, UPT ;  /* 0x000000040500788c */ /* 0x000fe4000bf06070 */
[----:B------:R-:W-:-:S04]  /*0820*/  ULOP3.LUT UR4, UR8, 0x3, URZ, 0xc0, !UPT ;  /* 0x0000000308047892 */ /* 0x000fc8000f8ec0ff */
[----:B------:R-:W-:-:S03]  /*0830*/  UISETP.NE.AND UP1, UPT, UR4, URZ, UPT ;  /* 0x000000ff0400728c */ /* 0x000fc6000bf25270 */
[----:B------:R-:W-:Y:S08]  /*0840*/  BRA.U !UP0, `(.L_x_263) ;  /* 0x0000000108487547 */ /* 0x000ff0000b800000 */
[----:B------:R-:W0:Y:S01]  /*0850*/  LDC.64 R6, c[0x0][0x380] ;  /* 0x0000e000ff067b82 */ /* 0x000e220000000a00 */
[----:B------:R-:W-:-:S07]  /*0860*/  IMAD.IADD R21, R3, 0x1, R2 ;  /* 0x0000000103157824 */ /* 0x000fce00078e0202 */
        /* <DEDUP_REMOVED lines=10> */
[----:B------:R-:W4:Y:S01]  /*0910*/  LDG.E.64 R14, desc[UR12][R16.64+0x18] ;  /* 0x0000180c100e7981 */ /* 0x000f22000c1e1b00 */
[----:B------:R-:W-:Y:S01]  /*0920*/  IADD3 R2, PT, PT, R2, 0x4, RZ ;  /* 0x0000000402027810 */ /* 0x000fe20007ffe0ff */
[----:B--2--5:R-:W-:-:S08]  /*0930*/  DFMA R18, R18, R22, R24 ;  /* 0x000000161212722b */ /* 0x024fd00000000018 */
[----:B---3--:R-:W-:-:S08]  /*0940*/  DFMA R8, R8, R10, R18 ;  /* 0x0000000a0808722b */ /* 0x008fd00000000012 */
[----:B----4-:R-:W-:-:S08]  /*0950*/  DFMA R4, R4, R6, R8 ;  /* 0x000000060404722b */ /* 0x010fd00000000008 */
[----:B------:R-:W-:-:S11]  /*0960*/  DFMA R24, R14, R12, R4 ;  /* 0x0000000c0e18722b */ /* 0x000fd60000000004 */
.L_x_263:
[----:B------:R-:W-:Y:S05]  /*0970*/  BRA.U !UP1, `(.L_x_259) ;  /* 0x00000001094c7547 */ /* 0x000fea000b800000 */
[----:B------:R-:W0:Y:S01]  /*0980*/  LDC.64 R4, c[0x0][0x3d8] ;  /* 0x0000f600ff047b82 */ /* 0x000e220000000a00 */
[----:B------:R-:W-:Y:S01]  /*0990*/  IADD3 R9, PT, PT, R3, R2, RZ ;  /* 0x0000000203097210 */ /* 0x000fe20007ffe0ff */
[----:B------:R-:W-:-:S06]  /*09a0*/  UIADD3 UR4, UPT, UPT, -UR4, URZ, URZ ;  /* 0x000000ff04047290 */ /* 0x000fcc000fffe1ff */
[----:B------:R-:W1:Y:S01]  /*09b0*/  LDC.64 R6, c[0x0][0x380] ;  /* 0x0000e000ff067b82 */ /* 0x000e620000000a00 */
[----:B0-----:R-:W-:-:S04]  /*09c0*/  IMAD.WIDE.U32 R4, R2, 0x8, R4 ;  /* 0x0000000802047825 */ /* 0x001fc800078e0004 */
[----:B------:R-:W-:Y:S01]  /*09d0*/  IMAD.MOV.U32 R8, RZ, RZ, R4 ;  /* 0x000000ffff087224 */ /* 0x000fe200078e0004 */
[----:B------:R-:W-:-:S07]  /*09e0*/  MOV R11, R5 ;  /* 0x00000005000b7202 */ /* 0x000fce0000000f00 */
.L_x_264:
[----:B-1----:R-:W-:Y:S01]  /*09f0*/  IMAD.WIDE R2, R9, 0x8, R6 ;  /* 0x0000000809027825 */ /* 0x002fe200078e0206 */
[----:B------:R-:W-:-:S03]  /*0a00*/  MOV R4, R8 ;  /* 0x0000000800047202 */ /* 0x000fc60000000f00 */
[----:B------:R-:W-:Y:S02]  /*0a10*/  IMAD.MOV.U32 R5, RZ, RZ, R11 ;  /* 0x000000ffff057224 */ /* 0x000fe400078e000b */
[----:B------:R-:W2:Y:S04]  /*0a20*/  LDG.E.64 R2, desc[UR12][R2.64] ;  /* 0x0000000c02027981 */ /* 0x000ea8000c1e1b00 */
[----:B------:R-:W2:Y:S01]  /*0a30*/  LDG.E.64 R4, desc[UR12][R4.64] ;  /* 0x0000000c04047981 */ /* 0x000ea2000c1e1b00 */
[----:B------:R-:W-:Y:S01]  /*0a40*/  UIADD3 UR4, UPT, UPT, UR4, 0x1, URZ ;  /* 0x0000000104047890 */ /* 0x000fe2000fffe0ff */
[----:B------:R-:W-:Y:S02]  /*0a50*/  IADD3 R8, P0, PT, R8, 0x8, RZ ;  /* 0x0000000808087810 */ /* 0x000fe40007f1e0ff */
[----:B------:R-:W-:Y:S01]  /*0a60*/  IADD3 R9, PT, PT, R9, 0x1, RZ ;  /* 0x0000000109097810 */ /* 0x000fe20007ffe0ff */
[----:B------:R-:W-:Y:S01]  /*0a70*/  UISETP.NE.AND UP0, UPT, UR4, URZ, UPT ;  /* 0x000000ff0400728c */ /* 0x000fe2000bf05270 */
[----:B------:R-:W-:Y:S01]  /*0a80*/  IADD3.X R11, PT, PT, RZ, R11, RZ, P0, !PT ;  /* 0x0000000bff0b7210 */ /* 0x000fe200007fe4ff */
[----:B--2--5:R-:W-:-:S07]  /*0a90*/  DFMA R24, R4, R2, R24 ;  /* 0x000000020418722b */ /* 0x024fce0000000018 */
[----:B------:R-:W-:Y:S05]  /*0aa0*/  BRA.U UP0, `(.L_x_264) ;  /* 0xfffffffd00d07547 */ /* 0x000fea000b83ffff */
.L_x_259:
[----:B------:R-:W0:Y:S02]  /*0ab0*/  LDC.64 R2, c[0x0][0x3e8] ;  /* 0x0000fa00ff027b82 */ /* 0x000e240000000a00 */
[----:B0-----:R-:W-:-:S05]  /*0ac0*/  IMAD.WIDE R2, R0, 0x8, R2 ;  /* 0x0000000800027825 */ /* 0x001fca00078e0202 */
[----:B-----5:R-:W-:Y:S01]  /*0ad0*/  STG.E.64 desc[UR12][R2.64], R24 ;  /* 0x0000001802007986 */ /* 0x020fe2000c101b0c */
[----:B------:R-:W-:Y:S05]  /*0ae0*/  EXIT ;  /* 0x000000000000794d */ /* 0x000fea0003800000 */
.L_x_265:
        /* <DEDUP_REMOVED lines=9> */
.L_x_316:


//--------------------- .text._Z17FeedForwardKernel9LayerDataPdi --------------------------
	.section	.text._Z17FeedForwardKernel9LayerDataPdi,"ax",@progbits
	.align	128
        .global         _Z17FeedForwardKernel9LayerDataPdi
        .type           _Z17FeedForwardKernel9LayerDataPdi,@function
        .size           _Z17FeedForwardKernel9LayerDataPdi,(.L_x_308 - _Z17FeedForwardKernel9LayerDataPdi)
        .other          _Z17FeedForwardKernel9LayerDataPdi,@"STO_CUDA_ENTRY STV_DEFAULT"
_Z17FeedForwardKernel9LayerDataPdi:
.text._Z17FeedForwardKernel9LayerDataPdi:
        /* <DEDUP_REMOVED lines=16> */
[----:B------:R-:W-:Y:S01]  /*0100*/  IMAD.MOV.U32 R2, RZ, RZ, RZ ;  /* 0x000000ffff027224 */ /* 0x000fe200078e00ff */
[----:B------:R-:W-:Y:S02]  /*0110*/  UISETP.GE.U32.AND UP1, UPT, UR8, 0x10, UPT ;  /* 0x000000100800788c */ /* 0x000fe4000bf26070 */
[----:B------:R-:W-:-:S04]  /*0120*/  ULOP3.LUT UR9, UR8, 0xf, URZ, 0xc0, !UPT ;  /* 0x0000000f08097892 */ /* 0x000fc8000f8ec0ff */
[----:B------:R-:W-:Y:S01]  /*0130*/  UISETP.NE.AND UP0, UPT, UR9, URZ, UPT ;  /* 0x000000ff0900728c */ /* 0x000fe2000bf05270 */
[----:B0-----:R-:W-:Y:S02]  /*0140*/  IMAD R3, R0, UR4, RZ ;  /* 0x0000000400037c24 */ /* 0x001fe4000f8e02ff */
[----:B------:R-:W-:Y:S08]  /*0150*/  BRA.U !UP1, `(.L_x_267) ;  /* 0x00000005091c7547 */ /* 0x000ff0000b800000 */
[----:B------:R-:W0:Y:S01]  /*0160*/  LDCU.64 UR6, c[0x0][0x3d8] ;  /* 0x00007b00ff0677ac */ /* 0x000e220008000a00 */
[----:B------:R-:W-:Y:S01]  /*0170*/  IMAD.MOV.U32 R26, RZ, RZ, R3 ;  /* 0x000000ffff1a7224 */ /* 0x000fe200078e0003 */
[----:B------:R-:W1:Y:S01]  /*0180*/  LDCU.64 UR4, c[0x0][0x380] ;  /* 0x00007000ff0477ac */ /* 0x000e620008000a00 */
[----:B------:R-:W-:-:S04]  /*0190*/  ULOP3.LUT UR12, UR8, 0x7ffffff0, URZ, 0xc0, !UPT ;  /* 0x7ffffff0080c7892 */ /* 0x000fc8000f8ec0ff */
[----:B------:R-:W-:Y:S02]  /*01a0*/  UIADD3 UR13, UPT, UPT, -UR12, URZ, URZ ;  /* 0x000000ff0c0d7290 */ /* 0x000fe4000fffe1ff */
[----:B------:R-:W-:Y:S01]  /*01b0*/  MOV R2, UR12 ;  /* 0x0000000c00027c02 */ /* 0x000fe20008000f00 */
[----:B0-----:R-:W-:-:S04]  /*01c0*/  UIADD3 UR6, UP1, UPT, UR6, 0x40, URZ ;  /* 0x0000004006067890 */ /* 0x001fc8000ff3e0ff */
[----:B------:R-:W-:Y:S02]  /*01d0*/  UIADD3.X UR7, UPT, UPT, URZ, UR7, URZ, UP1, !UPT ;  /* 0x00000007ff077290 */ /* 0x000fe40008ffe4ff */
[----:B-1----:R-:W-:Y:S01]  /*01e0*/  UIADD3 UR4, UP2, UPT, UR4, 0x40, URZ ;  /* 0x0000004004047890 */ /* 0x002fe2000ff5e0ff */
[----:B------:R-:W-:-:S03]  /*01f0*/  IMAD.U32 R10, RZ, RZ, UR6 ;  /* 0x00000006ff0a7e24 */ /* 0x000fc6000f8e00ff */
[----:B------:R-:W-:Y:S01]  /*0200*/  IMAD.U32 R11, RZ, RZ, UR7 ;  /* 0x00000007ff0b7e24 */ /* 0x000fe2000f8e00ff */
[----:B------:R-:W-:-:S12]  /*0210*/  UIADD3.X UR5, UPT, UPT, URZ, UR5, URZ, UP2, !UPT ;  /* 0x00000005ff057290 */ /* 0x000fd800097fe4ff */
.L_x_268:
[----:B------:R-:W-:Y:S01]  /*0220*/  MOV R4, UR4 ;  /* 0x0000000400047c02 */ /* 0x000fe20008000f00 */
[----:B------:R-:W-:Y:S01]  /*0230*/  IMAD.U32 R5, RZ, RZ, UR5 ;  /* 0x00000005ff057e24 */ /* 0x000fe2000f8e00ff */
[----:B------:R-:W-:Y:S01]  /*0240*/  MOV R7, R11 ;  /* 0x0000000b00077202 */ /* 0x000fe20000000f00 */
[----:B------:R-:W-:Y:S02]  /*0250*/  IMAD.MOV.U32 R6, RZ, RZ, R10 ;  /* 0x000000ffff067224 */ /* 0x000fe400078e000a */
[----:B------:R-:W-:-:S03]  /*0260*/  IMAD.WIDE R4, R26, 0x8, R4 ;  /* 0x000000081a047825 */ /* 0x000fc600078e0204 */
        /* <DEDUP_REMOVED lines=50> */
[----:B------:R-:W-:-:S05]  /*0590*/  IADD3 R10, P0, PT, R6, 0x80, RZ ;  /* 0x00000080060a7810 */ /* 0x000fca0007f1e0ff */
[----:B------:R-:W-:Y:S02]  /*05a0*/  IMAD.X R11, RZ, RZ, R7, P0 ;  /* 0x000000ffff0b7224 */ /* 0x000fe400000e0607 */
[----:B------:R-:W-:Y:S01]  /*05b0*/  DFMA R24, R8, R20, R24 ;  /* 0x000000140818722b */ /* 0x000fe20000000018 */
[----:B------:R-:W-:Y:S10]  /*05c0*/  BRA.U UP1, `(.L_x_268) ;  /* 0xfffffffd01147547 */ /* 0x000ff4000b83ffff */
.L_x_267:
        /* <DEDUP_REMOVED lines=30> */
[----:B------:R-:W-:-:S07]  /*07b0*/  VIADD R2, R2, 0x8 ;  /* 0x0000000802027836 */ /* 0x000fce0000000000 */
[----:B--2---:R-:W-:-:S08]  /*07c0*/  DFMA R8, R14, R12, R8 ;  /* 0x0000000c0e08722b */ /* 0x004fd00000000008 */
[----:B---3--:R-:W-:-:S08]  /*07d0*/  DFMA R8, R18, R16, R8 ;  /* 0x000000101208722b */ /* 0x008fd00000000008 */
[----:B----4-:R-:W-:-:S08]  /*07e0*/  DFMA R24, R22, R24, R8 ;  /* 0x000000181618722b */ /* 0x010fd00000000008 */
[----:B------:R-:W-:-:S11]  /*07f0*/  DFMA R24, R28, R26, R24 ;  /* 0x0000001a1c18722b */ /* 0x000fd60000000018 */
.L_x_269:
        /* <DEDUP_REMOVED lines=23> */
.L_x_270:
[----:B------:R-:W-:Y:S05]  /*0970*/  BRA.U !UP1, `(.L_x_266) ;  /* 0x00000001094c7547 */ /* 0x000fea000b800000 */
[----:B------:R-:W0:Y:S01]  /*0980*/  LDC.64 R4, c[0x0][0x3d8] ;  /* 0x0000f600ff047b82 */ /* 0x000e220000000a00 */
[----:B------:R-:W-:Y:S01]  /*0990*/  IMAD.IADD R9, R3, 0x1, R2 ;  /* 0x0000000103097824 */ /* 0x000fe200078e0202 */
[----:B------:R-:W-:-:S06]  /*09a0*/  UIADD3 UR4, UPT, UPT, -UR4, URZ, URZ ;  /* 0x000000ff04047290 */ /* 0x000fcc000fffe1ff */
[----:B------:R-:W1:Y:S01]  /*09b0*/  LDC.64 R6, c[0x0][0x380] ;  /* 0x0000e000ff067b82 */ /* 0x000e620000000a00 */
[----:B0-----:R-:W-:-:S04]  /*09c0*/  IMAD.WIDE.U32 R4, R2, 0x8, R4 ;  /* 0x0000000802047825 */ /* 0x001fc800078e0004 */
[----:B------:R-:W-:Y:S01]  /*09d0*/  IMAD.MOV.U32 R8, RZ, RZ, R4 ;  /* 0x000000ffff087224 */ /* 0x000fe200078e0004 */
[----:B------:R-:W-:-:S07]  /*09e0*/  MOV R11, R5 ;  /* 0x00000005000b7202 */ /* 0x000fce0000000f00 */
.L_x_271:
[----:B-1----:R-:W-:-:S04]  /*09f0*/  IMAD.WIDE R2, R9, 0x8, R6 ;  /* 0x0000000809027825 */ /* 0x002fc800078e0206 */
[----:B------:R-:W-:Y:S02]  /*0a00*/  IMAD.MOV.U32 R4, RZ, RZ, R8 ;  /* 0x000000ffff047224 */ /* 0x000fe400078e0008 */
[----:B------:R-:W-:Y:S01]  /*0a10*/  IMAD.MOV.U32 R5, RZ, RZ, R11 ;  /* 0x000000ffff057224 */ /* 0x000fe200078e000b */
[----:B------:R-:W2:Y:S05]  /*0a20*/  LDG.E.64 R2, desc[UR10][R2.64] ;  /* 0x0000000a02027981 */ /* 0x000eaa000c1e1b00 */
[----:B------:R-:W2:Y:S01]  /*0a30*/  LDG.E.64 R4, desc[UR10][R4.64] ;  /* 0x0000000a04047981 */ /* 0x000ea2000c1e1b00 */
[----:B------:R-:W-:Y:S01]  /*0a40*/  UIADD3 UR4, UPT, UPT, UR4, 0x1, URZ ;  /* 0x0000000104047890 */ /* 0x000fe2000fffe0ff */
[----:B------:R-:W-:-:S02]  /*0a50*/  IADD3 R8, P0, PT, R8, 0x8, RZ ;  /* 0x0000000808087810 */ /* 0x000fc40007f1e0ff */
[----:B------:R-:W-:Y:S01]  /*0a60*/  IADD3 R9, PT, PT, R9, 0x1, RZ ;  /* 0x0000000109097810 */ /* 0x000fe20007ffe0ff */
[----:B------:R-:W-:Y:S02]  /*0a70*/  UISETP.NE.AND UP0, UPT, UR4, URZ, UPT ;  /* 0x000000ff0400728c */ /* 0x000fe4000bf05270 */
[----:B------:R-:W-:Y:S01]  /*0a80*/  IMAD.X R11, RZ, RZ, R11, P0 ;  /* 0x000000ffff0b7224 */ /* 0x000fe200000e060b */
[----:B--2--5:R-:W-:-:S06]  /*0a90*/  DFMA R24, R4, R2, R24 ;  /* 0x000000020418722b */ /* 0x024fcc0000000018 */
[----:B------:R-:W-:Y:S05]  /*0aa0*/  BRA.U UP0, `(.L_x_271) ;  /* 0xfffffffd00d07547 */ /* 0x000fea000b83ffff */
.L_x_266:
[----:B------:R-:W0:Y:S01]  /*0ab0*/  LDC R4, c[0x0][0x3d0] ;  /* 0x0000f400ff047b82 */ /* 0x000e220000000800 */
[----:B------:R-:W-:Y:S01]  /*0ac0*/  IMAD.MOV.U32 R3, RZ, RZ, -0x1 ;  /* 0xffffffffff037424 */ /* 0x000fe200078e00ff */
[----:B------:R-:W-:Y:S04]  /*0ad0*/  BSSY.RECONVERGENT B0, `(.L_x_272) ;  /* 0x000011f000007945 */ /* 0x000fe80003800200 */
[----:B0-----:R-:W-:-:S04]  /*0ae0*/  VIADDMNMX.U32 R2, R4, R3, 0x2, PT ;  /* 0x0000000204027446 */ /* 0x001fc80003800003 */
[----:B------:R-:W-:-:S04]  /*0af0*/  SHF.L.U32 R5, R2, 0x2, RZ ;  /* 0x0000000202057819 */ /* 0x000fc800000006ff */
[----:B------:R-:W0:Y:S02]  /*0b00*/  LDC R2, c[0x2][R5] ;  /* 0x0080000005027b82 */ /* 0x000e240000000800 */
[----:B0-----:R-:W-:-:S04]  /*0b10*/  SHF.R.S32.HI R3, RZ, 0x1f, R2 ;  /* 0x0000001fff037819 */ /* 0x001fc80000011402 */
.L_x_298:
[----:B------:R-:W-:Y:S05]  /*0b20*/  BRX R2 -0xb30                                                                            (*"BRANCH_TARGETS .L_x_299,.L_x_300,.L_x_301"*) ;  /* 0xfffffff402347949 */ /* 0x000fea000383ffff */
.L_x_301:
[----:B------:R-:W-:Y:S02]  /*0b30*/  ISETP.NE.AND P0, PT, R4, RZ, PT ;  /* 0x000000ff0400720c */ /* 0x000fe40003f05270 */
[----:B------:R-:W-:-:S11]  /*0b40*/  CS2R R2, SRZ ;  /* 0x0000000000027805 */ /* 0x000fd6000001ff00 */
[----:B------:R-:W-:Y:S05]  /*0b50*/  @P0 BRA `(.L_x_273) ;  /* 0x0000000400580947 */ /* 0x000fea0003800000 */
[----:B-----5:R-:W-:-:S14]  /*0b60*/  DSETP.GEU.AND P0, PT, R24, -500, PT ;  /* 0xc07f40001800742a */ /* 0x020fdc0003f0e000 */
[----:B------:R-:W-:Y:S05]  /*0b70*/  @!P0 BRA `(.L_x_274) ;  /* 0x0000001000508947 */ /* 0x000fea0003800000 */
[----:B------:R-:W-:Y:S01]  /*0b80*/  DSETP.GT.AND P0, PT, R24, 500, PT ;  /* 0x407f40001800742a */ /* 0x000fe20003f04000 */
[----:B------:R-:W-:Y:S02]  /*0b90*/  IMAD.MOV.U32 R2, RZ, RZ, 0x0 ;  /* 0x00000000ff027424 */ /* 0x000fe400078e00ff */
[----:B------:R-:W-:-:S11]  /*0ba0*/  IMAD.MOV.U32 R3, RZ, RZ, 0x3ff00000 ;  /* 0x3ff00000ff037424 */ /* 0x000fd600078e00ff */
[----:B------:R-:W-:Y:S05]  /*0bb0*/  @P0 BRA `(.L_x_274) ;  /* 0x0000001000400947 */ /* 0x000fea0003800000 */
[----:B------:R-:W-:Y:S01]  /*0bc0*/  MOV R2, 0x652b82fe ;  /* 0x652b82fe00027802 */ /* 0x000fe20000000f00 */
[----:B------:R-:W-:Y:S01]  /*0bd0*/  IMAD.MOV.U32 R3, RZ, RZ, 0x3ff71547 ;  /* 0x3ff71547ff037424 */ /* 0x000fe200078e00ff */
[----:B------:R-:W-:Y:S01]  /*0be0*/  UMOV UR4, 0xfefa39ef ;  /* 0xfefa39ef00047882 */ /* 0x000fe20000000000 */
[----:B------:R-:W-:Y:S01]  /*0bf0*/  UMOV UR5, 0x3fe62e42 ;  /* 0x3fe62e4200057882 */ /* 0x000fe20000000000 */
[----:B------:R-:W-:Y:S01]  /*0c00*/  DADD R8, -RZ, -R24 ;  /* 0x00000000ff087229 */ /* 0x000fe20000000918 */
[----:B------:R-:W-:Y:S02]  /*0c10*/  BSSY.RECONVERGENT B1, `(.L_x_275) ;  /* 0x0000037000017945 */ /* 0x000fe40003800200 */
[----:B------:R-:W-:-:S07]  /*0c20*/  DFMA R2, R24, -R2, 6.75539944105574400000e+15 ;  /* 0x433800001802742b */ /* 0x000fce0000000802 */
[----:B------:R-:W-:Y:S01]  /*0c30*/  FSETP.GEU.AND P0, PT, |R9|, 4.1917929649353027344, PT ;  /* 0x4086232b0900780b */ /* 0x000fe20003f0e200 */
[----:B------:R-:W-:-:S08]  /*0c40*/  DADD R4, R2, -6.75539944105574400000e+15 ;  /* 0xc338000002047429 */ /* 0x000fd00000000000 */
[----:B------:R-:W-:Y:S01]  /*0c50*/  DFMA R6, R4, -UR4, -R24 ;  /* 0x8000000404067c2b */ /* 0x000fe20008000818 */
        /* <DEDUP_REMOVED lines=38> */
[C---:B------:R-:W-:Y:S02]  /*0ec0*/  DADD R4, -R24.reuse, +INF ;  /* 0x7ff0000018047429 */ /* 0x040fe40000000100 */
[----:B------:R-:W-:-:S08]  /*0ed0*/  DSETP.GT.AND P0, PT, R24, RZ, PT ;  /* 0x000000ff1800722a */ /* 0x000fd00003f04000 */
[----:B------:R-:W-:Y:S02]  /*0ee0*/  FSEL R4, R4, RZ, !P0 ;  /* 0x000000ff04047208 */ /* 0x000fe40004000000 */
[----:B------:R-:W-:Y:S02]  /*0ef0*/  @!P1 LEA.HI R3, R2, R2, RZ, 0x1 ;  /* 0x0000000202039211 */ /* 0x000fe400078f08ff */
[----:B------:R-:W-:Y:S02]  /*0f00*/  FSEL R5, R5, RZ, !P0 ;  /* 0x000000ff05057208 */ /* 0x000fe40004000000 */
[----:B------:R-:W-:-:S04]  /*0f10*/  @!P1 SHF.R.S32.HI R3, RZ, 0x1, R3 ;  /* 0x00000001ff039819 */ /* 0x000fc80000011403 */
[----:B------:R-:W-:Y:S01]  /*0f20*/  @!P1 IADD3 R2, PT, PT, R2, -R3, RZ ;  /* 0x8000000302029210 */ /* 0x000fe20007ffe0ff */
[----:B------:R-:W-:-:S03]  /*0f30*/  @!P1 IMAD R3, R3, 0x100000, R7 ;  /* 0x0010000003039824 */ /* 0x000fc600078e0207 */
[----:B------:R-:W-:Y:S01]  /*0f40*/  @!P1 LEA R7, R2, 0x3ff00000, 0x14 ;  /* 0x3ff0000002079811 */ /* 0x000fe200078ea0ff */
[----:B------:R-:W-:Y:S01]  /*0f50*/  @!P1 IMAD.MOV.U32 R2, RZ, RZ, R6 ;  /* 0x000000ffff029224 */ /* 0x000fe200078e0006 */
[----:B------:R-:W-:-:S06]  /*0f60*/  @!P1 MOV R6, RZ ;  /* 0x000000ff00069202 */ /* 0x000fcc0000000f00 */
[----:B------:R-:W-:-:S11]  /*0f70*/  @!P1 DMUL R4, R2, R6 ;  /* 0x0000000602049228 */ /* 0x000fd60000000000 */
.L_x_276:
[----:B------:R-:W-:Y:S05]  /*0f80*/  BSYNC.RECONVERGENT B1 ;  /* 0x0000000000017941 */ /* 0x000fea0003800200 */
.L_x_275:
[----:B------:R-:W-:Y:S01]  /*0f90*/  DADD R8, R4, 1 ;  /* 0x3ff0000004087429 */ /* 0x000fe20000000000 */
[----:B------:R-:W-:Y:S05]  /*0fa0*/  BSSY.RECONVERGENT B1, `(.L_x_277) ;  /* 0x0000010000017945 */ /* 0x000fea0003800200 */
[----:B------:R-:W0:Y:S04]  /*0fb0*/  MUFU.RCP64H R3, R9 ;  /* 0x0000000900037308 */ /* 0x000e280000001800 */
[----:B------:R-:W-:-:S05]  /*0fc0*/  VIADD R2, R9, 0x300402 ;  /* 0x0030040209027836 */ /* 0x000fca0000000000 */
[----:B------:R-:W-:Y:S01]  /*0fd0*/  FSETP.GEU.AND P0, PT, |R2|, 5.8789094863358348022e-39, PT ;  /* 0x004004020200780b */ /* 0x000fe20003f0e200 */
[----:B0-----:R-:W-:-:S08]  /*0fe0*/  DFMA R4, -R8, R2, 1 ;  /* 0x3ff000000804742b */ /* 0x001fd00000000102 */
[----:B------:R-:W-:-:S08]  /*0ff0*/  DFMA R4, R4, R4, R4 ;  /* 0x000000040404722b */ /* 0x000fd00000000004 */
[----:B------:R-:W-:-:S08]  /*1000*/  DFMA R4, R2, R4, R2 ;  /* 0x000000040204722b */ /* 0x000fd00000000002 */
[----:B------:R-:W-:-:S08]  /*1010*/  DFMA R6, -R8, R4, 1 ;  /* 0x3ff000000806742b */ /* 0x000fd00000000104 */
[----:B------:R-:W-:Y:S01]  /*1020*/  DFMA R2, R4, R6, R4 ;  /* 0x000000060402722b */ /* 0x000fe20000000004 */
[----:B------:R-:W-:Y:S10]  /*1030*/  @P0 BRA `(.L_x_278) ;  /* 0x0000000000180947 */ /* 0x000ff40003800000 */
[----:B------:R-:W-:-:S05]  /*1040*/  LOP3.LUT R2, R9, 0x7fffffff, RZ, 0xc0, !PT ;  /* 0x7fffffff09027812 */ /* 0x000fca00078ec0ff */
[----:B------:R-:W-:Y:S01]  /*1050*/  VIADD R3, R2, 0xfff00000 ;  /* 0xfff0000002037836 */ /* 0x000fe20000000000 */
[----:B------:R-:W-:-:S07]  /*1060*/  MOV R2, 0x1080 ;  /* 0x0000108000027802 */ /* 0x000fce0000000f00 */
[----:B------:R-:W-:Y:S05]  /*1070*/  CALL.REL.NOINC `($__internal_5_$__cuda_sm20_dblrcp_rn_slowpath_v3) ;  /* 0x0000000c00247944 */ /* 0x000fea0003c00000 */
[----:B------:R-:W-:Y:S01]  /*1080*/  MOV R2, R6 ;  /* 0x0000000600027202 */ /* 0x000fe20000000f00 */
[----:B------:R-:W-:-:S07]  /*1090*/  IMAD.MOV.U32 R3, RZ, RZ, R7 ;  /* 0x000000ffff037224 */ /* 0x000fce00078e0007 */
.L_x_278:
[----:B------:R-:W-:Y:S05]  /*10a0*/  BSYNC.RECONVERGENT B1 ;  /* 0x0000000000017941 */ /* 0x000fea0003800200 */
.L_x_277:
[----:B------:R-:W-:Y:S05]  /*10b0*/  BRA `(.L_x_274) ;  /* 0x0000000c00007947 */ /* 0x000fea0003800000 */
.L_x_273:
[----:B-----5:R-:W-:-:S14]  /*10c0*/  DSETP.GEU.AND P0, PT, R24, -500, PT ;  /* 0xc07f40001800742a */ /* 0x020fdc0003f0e000 */
[----:B------:R-:W-:Y:S05]  /*10d0*/  @!P0 BRA `(.L_x_274) ;  /* 0x0000000800f88947 */ /* 0x000fea0003800000 */
[----:B------:R-:W-:Y:S01]  /*10e0*/  DSETP.GT.AND P0, PT, R24, 500, PT ;  /* 0x407f40001800742a */ /* 0x000fe20003f04000 */
[----:B------:R-:W-:Y:S01]  /*10f0*/  IMAD.MOV.U32 R2, RZ, RZ, 0x0 ;  /* 0x00000000ff027424 */ /* 0x000fe200078e00ff */
[----:B------:R-:W-:-:S12]  /*1100*/  MOV R3, 0x3ff00000 ;  /* 0x3ff0000000037802 */ /* 0x000fd80000000f00 */
[----:B------:R-:W-:Y:S05]  /*1110*/  @P0 BRA `(.L_x_274) ;  /* 0x0000000800e80947 */ /* 0x000fea0003800000 */
[----:B------:R-:W-:Y:S01]  /*1120*/  IMAD.MOV.U32 R2, RZ, RZ, 0x652b82fe ;  /* 0x652b82feff027424 */ /* 0x000fe200078e00ff */
[----:B------:R-:W-:Y:S01]  /*1130*/  UMOV UR4, 0xfefa39ef ;  /* 0xfefa39ef00047882 */ /* 0x000fe20000000000 */
[----:B------:R-:W-:Y:S01]  /*1140*/  IMAD.MOV.U32 R3, RZ, RZ, 0x3ff71547 ;  /* 0x3ff71547ff037424 */ /* 0x000fe200078e00ff */
[----:B------:R-:W-:Y:S01]  /*1150*/  UMOV UR5, 0x3fe62e42 ;  /* 0x3fe62e4200057882 */ /* 0x000fe20000000000 */
[----:B------:R-:W-:Y:S01]  /*1160*/  DADD R8, -RZ, -R24 ;  /* 0x00000000ff087229 */ /* 0x000fe20000000918 */
[----:B------:R-:W-:Y:S03]  /*1170*/  BSSY.RECONVERGENT B1, `(.L_x_279) ;  /* 0x0000037000017945 */ /* 0x000fe60003800200 */
[----:B------:R-:W-:-:S06]  /*1180*/  DFMA R2, R24, -R2, 6.75539944105574400000e+15 ;  /* 0x433800001802742b */ /* 0x000fcc0000000802 */
[----:B------:R-:W-:Y:S02]  /*1190*/  FSETP.GEU.AND P0, PT, |R9|, 4.1917929649353027344, PT ;  /* 0x4086232b0900780b */ /* 0x000fe40003f0e200 */
[----:B------:R-:W-:-:S08]  /*11a0*/  DADD R4, R2, -6.75539944105574400000e+15 ;  /* 0xc338000002047429 */ /* 0x000fd00000000000 */
[----:B------:R-:W-:Y:S01]  /*11b0*/  DFMA R6, R4, -UR4, -R24 ;  /* 0x8000000404067c2b */ /* 0x000fe20008000818 */
[----:B------:R-:W-:Y:S01]  /*11c0*/  UMOV UR4, 0x3b39803f ;  /* 0x3b39803f00047882 */ /* 0x000fe20000000000 */
[----:B------:R-:W-:-:S06]  /*11d0*/  UMOV UR5, 0x3c7abc9e ;  /* 0x3c7abc9e00057882 */ /* 0x000fcc0000000000 */
[----:B------:R-:W-:Y:S01]  /*11e0*/  DFMA R4, R4, -UR4, R6 ;  /* 0x8000000404047c2b */ /* 0x000fe20008000006 */
[----:B------:R-:W-:Y:S01]  /*11f0*/  UMOV UR4, 0x69ce2bdf ;  /* 0x69ce2bdf00047882 */ /* 0x000fe20000000000 */
[----:B------:R-:W-:Y:S01]  /*1200*/  MOV R6, 0xfca213ea ;  /* 0xfca213ea00067802 */ /* 0x000fe20000000f00 */
[----:B------:R-:W-:Y:S01]  /*1210*/  IMAD.MOV.U32 R7, RZ, RZ, 0x3e928af3 ;  /* 0x3e928af3ff077424 */ /* 0x000fe200078e00ff */
        /* <DEDUP_REMOVED lines=28> */
[----:B------:R-:W-:Y:S01]  /*13e0*/  IMAD R5, R2, 0x100000, R7 ;  /* 0x0010000002057824 */ /* 0x000fe200078e0207 */
[----:B------:R-:W-:Y:S01]  /*13f0*/  MOV R4, R6 ;  /* 0x0000000600047202 */ /* 0x000fe20000000f00 */
[----:B------:R-:W-:Y:S06]  /*1400*/  @!P0 BRA `(.L_x_280) ;  /* 0x0000000000348947 */ /* 0x000fec0003800000 */
[----:B------:R-:W-:Y:S01]  /*1410*/  FSETP.GEU.AND P0, PT, |R9|, 4.2275390625, PT ;  /* 0x408748000900780b */ /* 0x000fe20003f0e200 */
[C---:B------:R-:W-:Y:S02]  /*1420*/  DADD R4, -R24.reuse, +INF ;  /* 0x7ff0000018047429 */ /* 0x040fe40000000100 */
[----:B------:R-:W-:-:S08]  /*1430*/  DSETP.GT.AND P1, PT, R24, RZ, PT ;  /* 0x000000ff1800722a */ /* 0x000fd00003f24000 */
[----:B------:R-:W-:Y:S02]  /*1440*/  FSEL R4, R4, RZ, !P1 ;  /* 0x000000ff04047208 */ /* 0x000fe40004800000 */
[----:B------:R-:W-:Y:S02]  /*1450*/  @!P0 LEA.HI R3, R2, R2, RZ, 0x1 ;  /* 0x0000000202038211 */ /* 0x000fe400078f08ff */
[----:B------:R-:W-:Y:S02]  /*1460*/  FSEL R5, R5, RZ, !P1 ;  /* 0x000000ff05057208 */ /* 0x000fe40004800000 */
[----:B------:R-:W-:-:S05]  /*1470*/  @!P0 SHF.R.S32.HI R3, RZ, 0x1, R3 ;  /* 0x00000001ff038819 */ /* 0x000fca0000011403 */
[----:B------:R-:W-:Y:S02]  /*1480*/  @!P0 IMAD.IADD R2, R2, 0x1, -R3 ;  /* 0x0000000102028824 */ /* 0x000fe400078e0a03 */
[----:B------:R-:W-:-:S03]  /*1490*/  @!P0 IMAD R3, R3, 0x100000, R7 ;  /* 0x0010000003038824 */ /* 0x000fc600078e0207 */
[----:B------:R-:W-:Y:S02]  /*14a0*/  @!P0 LEA R7, R2, 0x3ff00000, 0x14 ;  /* 0x3ff0000002078811 */ /* 0x000fe400078ea0ff */
[----:B------:R-:W-:Y:S01]  /*14b0*/  @!P0 MOV R2, R6 ;  /* 0x0000000600028202 */ /* 0x000fe20000000f00 */
[----:B------:R-:W-:-:S06]  /*14c0*/  @!P0 IMAD.MOV.U32 R6, RZ, RZ, RZ ;  /* 0x000000ffff068224 */ /* 0x000fcc00078e00ff */
[----:B------:R-:W-:-:S11]  /*14d0*/  @!P0 DMUL R4, R2, R6 ;  /* 0x0000000602048228 */ /* 0x000fd60000000000 */
.L_x_280:
[----:B------:R-:W-:Y:S05]  /*14e0*/  BSYNC.RECONVERGENT B1 ;  /* 0x0000000000017941 */ /* 0x000fea0003800200 */
.L_x_279:
        /* <DEDUP_REMOVED lines=11> */
[----:B------:R-:W-:-:S04]  /*15a0*/  LOP3.LUT R2, R9, 0x7fffffff, RZ, 0xc0, !PT ;  /* 0x7fffffff09027812 */ /* 0x000fc800078ec0ff */
[----:B------:R-:W-:Y:S02]  /*15b0*/  IADD3 R3, PT, PT, R2, -0x100000, RZ ;  /* 0xfff0000002037810 */ /* 0x000fe40007ffe0ff */
[----:B------:R-:W-:-:S07]  /*15c0*/  MOV R2, 0x15e0 ;  /* 0x000015e000027802 */ /* 0x000fce0000000f00 */
[----:B------:R-:W-:Y:S05]  /*15d0*/  CALL.REL.NOINC `($__internal_5_$__cuda_sm20_dblrcp_rn_slowpath_v3) ;  /* 0x0000000400cc7944 */ /* 0x000fea0003c00000 */
[----:B------:R-:W-:Y:S02]  /*15e0*/  IMAD.MOV.U32 R2, RZ, RZ, R6 ;  /* 0x000000ffff027224 */ /* 0x000fe400078e0006 */
[----:B------:R-:W-:-:S07]  /*15f0*/  IMAD.MOV.U32 R3, RZ, RZ, R7 ;  /* 0x000000ffff037224 */ /* 0x000fce00078e0007 */
.L_x_282:
[----:B------:R-:W-:Y:S05]  /*1600*/  BSYNC.RECONVERGENT B1 ;  /* 0x0000000000017941 */ /* 0x000fea0003800200 */
.L_x_281:
[----:B------:R-:W-:Y:S05]  /*1610*/  BRA `(.L_x_274) ;  /* 0x0000000400a87947 */ /* 0x000fea0003800000 */
.L_x_299:
[----:B-----5:R-:W-:Y:S01]  /*1620*/  LOP3.LUT R3, R25, 0x7fffffff, RZ, 0xc0, !PT ;  /* 0x7fffffff19037812 */ /* 0x020fe200078ec0ff */
[----:B------:R-:W-:Y:S01]  /*1630*/  UMOV UR4, 0x24dd2f1a ;  /* 0x24dd2f1a00047882 */ /* 0x000fe20000000000 */
[----:B------:R-:W-:Y:S01]  /*1640*/  MOV R2, R24 ;  /* 0x0000001800027202 */ /* 0x000fe20000000f00 */
[----:B------:R-:W-:-:S05]  /*1650*/  UMOV UR5, 0x3fe4f922 ;  /* 0x3fe4f92200057882 */ /* 0x000fca0000000000 */
[----:B------:R-:W-:-:S14]  /*1660*/  DSETP.GE.AND P0, PT, R2, UR4, PT ;  /* 0x0000000402007e2a */ /* 0x000fdc000bf06000 */
[----:B------:R-:W-:Y:S05]  /*1670*/  @!P0 BRA `(.L_x_283) ;  /* 0x0000000000e48947 */ /* 0x000fea0003800000 */
[----:B------:R-:W-:Y:S01]  /*1680*/  DADD R6, R2, R2 ;  /* 0x0000000002067229 */ /* 0x000fe20000000002 */
[----:B------:R-:W-:Y:S01]  /*1690*/  UMOV UR4, 0xfefa39ef ;  /* 0xfefa39ef00047882 */ /* 0x000fe20000000000 */
[----:B------:R-:W-:Y:S01]  /*16a0*/  UMOV UR5, 0x3fe62e42 ;  /* 0x3fe62e4200057882 */ /* 0x000fe20000000000 */
[----:B------:R-:W-:Y:S01]  /*16b0*/  IMAD.MOV.U32 R8, RZ, RZ, -0x7649667 ;  /* 0xf89b6999ff087424 */ /* 0x000fe200078e00ff */
[----:B------:R-:W-:Y:S01]  /*16c0*/  ISETP.GT.U32.AND P0, PT, R3, 0x40330fc1, PT ;  /* 0x40330fc10300780c */ /* 0x000fe20003f04070 */
[----:B------:R-:W-:Y:S01]  /*16d0*/  IMAD.MOV.U32 R9, RZ, RZ, 0x3e928a27 ;  /* 0x3e928a27ff097424 */ /* 0x000fe200078e00ff */
[----:B------:R-:W0:Y:S02]  /*16e0*/  F2F.F32.F64 R2, R6 ;  /* 0x0000000600027310 */ /* 0x000e240000301000 */
[----:B0-----:R-:W-:-:S06]  /*16f0*/  FMUL R2, R2, 1.4426950216293334961 ;  /* 0x3fb8aa3b02027820 */ /* 0x001fcc0000400000 */
[----:B------:R-:W0:Y:S08]  /*1700*/  FRND R2, R2 ;  /* 0x0000000200027307 */ /* 0x000e300000201000 */
[----:B0-----:R0:W1:Y:S08]  /*1710*/  F2F.F64.F32 R4, R2 ;  /* 0x0000000200047310 */ /* 0x0010700000201800 */
[----:B0-----:R-:W0:Y:S01]  /*1720*/  MUFU.EX2 R2, R2 ;  /* 0x0000000200027308 */ /* 0x001e220000000800 */
[----:B-1----:R-:W-:Y:S01]  /*1730*/  DFMA R4, R4, -UR4, R6 ;  /* 0x8000000404047c2b */ /* 0x002fe20008000006 */
[----:B------:R-:W-:Y:S01]  /*1740*/  UMOV UR4, 0xa4741b81 ;  /* 0xa4741b8100047882 */ /* 0x000fe20000000000 */
[----:B------:R-:W-:-:S06]  /*1750*/  UMOV UR5, 0x3e5ae904 ;  /* 0x3e5ae90400057882 */ /* 0x000fcc0000000000 */
[C---:B------:R-:W-:Y:S01]  /*1760*/  DFMA R8, R4.reuse, UR4, R8 ;  /* 0x0000000404087c2b */ /* 0x040fe20008000008 */
[----:B------:R-:W-:Y:S01]  /*1770*/  UMOV UR4, 0x15ff7e07 ;  /* 0x15ff7e0700047882 */ /* 0x000fe20000000000 */
[----:B------:R-:W-:Y:S01]  /*1780*/  UMOV UR5, 0x3ec71de7 ;  /* 0x3ec71de700057882 */ /* 0x000fe20000000000 */
[----:B0-----:R-:W0:Y:S05]  /*1790*/  F2F.F64.F32 R6, R2 ;  /* 0x0000000200067310 */ /* 0x001e2a0000201800 */
[----:B------:R-:W-:Y:S01]  /*17a0*/  DFMA R8, R4, R8, UR4 ;  /* 0x0000000404087e2b */ /* 0x000fe20008000008 */
[----:B------:R-:W-:Y:S01]  /*17b0*/  UMOV UR4, 0x6b0ac45a ;  /* 0x6b0ac45a00047882 */ /* 0x000fe20000000000 */
[----:B------:R-:W-:-:S06]  /*17c0*/  UMOV UR5, 0x3efa019a ;  /* 0x3efa019a00057882 */ /* 0x000fcc0000000000 */
[----:B------:R-:W-:Y:S01]  /*17d0*/  DFMA R8, R4, R8, UR4 ;  /* 0x0000000404087e2b */ /* 0x000fe20008000008 */
[----:B------:R-:W-:Y:S01]  /*17e0*/  UMOV UR4, 0x17eed94f ;  /* 0x17eed94f00047882 */ /* 0x000fe20000000000 */
[----:B------:R-:W-:Y:S01]  /*17f0*/  UMOV UR5, 0x3f2a01a0 ;  /* 0x3f2a01a000057882 */ /* 0x000fe20000000000 */
[----:B0-----:R-:W-:-:S05]  /*1800*/  DADD R10, -R6, 1 ;  /* 0x3ff00000060a7429 */ /* 0x001fca0000000100 */
        /* <DEDUP_REMOVED lines=16> */
[----:B------:R-:W-:-:S08]  /*1910*/  DMUL R8, R4, R8 ;  /* 0x0000000804087228 */ /* 0x000fd00000000000 */
[----:B------:R-:W-:Y:S01]  /*1920*/  DFMA R8, R4, R8, R4 ;  /* 0x000000080408722b */ /* 0x000fe20000000004 */
[----:B------:R-:W-:-:S07]  /*1930*/  MOV R4, RZ ;  /* 0x000000ff00047202 */ /* 0x000fce0000000f00 */
[----:B------:R-:W-:-:S08]  /*1940*/  DFMA R8, -R8, R6, R10 ;  /* 0x000000060808722b */ /* 0x000fd0000000010a */
[----:B------:R-:W-:-:S06]  /*1950*/  DADD R8, -R8, 2 ;  /* 0x4000000008087429 */ /* 0x000fcc0000000100 */
[----:B------:R-:W0:Y:S02]  /*1960*/  MUFU.RCP64H R5, R9 ;  /* 0x0000000900057308 */ /* 0x000e240000001800 */
[----:B0-----:R-:W-:-:S08]  /*1970*/  DFMA R6, -R8, R4, 1 ;  /* 0x3ff000000806742b */ /* 0x001fd00000000104 */
[----:B------:R-:W-:-:S08]  /*1980*/  DFMA R6, R6, R6, R6 ;  /* 0x000000060606722b */ /* 0x000fd00000000006 */
[----:B------:R-:W-:Y:S01]  /*1990*/  DFMA R6, R4, R6, R4 ;  /* 0x000000060406722b */ /* 0x000fe20000000004 */
[----:B------:R-:W-:Y:S02]  /*19a0*/  IMAD.MOV.U32 R4, RZ, RZ, 0x0 ;  /* 0x00000000ff047424 */ /* 0x000fe400078e00ff */
[----:B------:R-:W-:-:S06]  /*19b0*/  IMAD.MOV.U32 R5, RZ, RZ, 0x40000000 ;  /* 0x40000000ff057424 */ /* 0x000fcc00078e00ff */
[----:B------:R-:W-:-:S10]  /*19c0*/  DFMA R6, R6, -R4, 1 ;  /* 0x3ff000000606742b */ /* 0x000fd40000000804 */
[----:B------:R-:W-:Y:S02]  /*19d0*/  FSEL R3, R7, 1.875, !P0 ;  /* 0x3ff0000007037808 */ /* 0x000fe40004000000 */
[----:B------:R-:W-:Y:S02]  /*19e0*/  FSEL R2, R6, RZ, !P0 ;  /* 0x000000ff06027208 */ /* 0x000fe40004000000 */
[----:B------:R-:W-:Y:S01]  /*19f0*/  LOP3.LUT R3, R3, 0x80000000, R25, 0xb8, !PT ;  /* 0x8000000003037812 */ /* 0x000fe200078eb819 */
[----:B------:R-:W-:Y:S06]  /*1a00*/  BRA `(.L_x_274) ;  /* 0x0000000000ac7947 */ /* 0x000fec0003800000 */
.L_x_283:
[----:B------:R-:W-:Y:S01]  /*1a10*/  DMUL R2, R24, R24 ;  /* 0x0000001818027228 */ /* 0x000fe20000000000 */
[----:B------:R-:W-:Y:S01]  /*1a20*/  MOV R4, 0x420afc3d ;  /* 0x420afc3d00047802 */ /* 0x000fe20000000f00 */
[----:B------:R-:W-:Y:S01]  /*1a30*/  IMAD.MOV.U32 R5, RZ, RZ, 0x3f14359f ;  /* 0x3f14359fff057424 */ /* 0x000fe200078e00ff */
[----:B------:R-:W-:Y:S01]  /*1a40*/  UMOV UR4, 0xe2f5e964 ;  /* 0xe2f5e96400047882 */ /* 0x000fe20000000000 */
[----:B------:R-:W-:-:S04]  /*1a50*/  UMOV UR5, 0x3ef0bc46 ;  /* 0x3ef0bc4600057882 */ /* 0x000fc80000000000 */
[----:B------:R-:W-:Y:S01]  /*1a60*/  DFMA R4, R2, -UR4, R4 ;  /* 0x8000000402047c2b */ /* 0x000fe20008000004 */
[----:B------:R-:W-:Y:S01]  /*1a70*/  UMOV UR4, 0x728c5d84 ;  /* 0x728c5d8400047882 */ /* 0x000fe20000000000 */
[----:B------:R-:W-:-:S06]  /*1a80*/  UMOV UR5, 0x3f2df9f0 ;  /* 0x3f2df9f000057882 */ /* 0x000fcc0000000000 */
[----:B------:R-:W-:Y:S01]  /*1a90*/  DFMA R4, R2, R4, -UR4 ;  /* 0x8000000402047e2b */ /* 0x000fe20008000004 */
[----:B------:R-:W-:Y:S01]  /*1aa0*/  UMOV UR4, 0xcec4f033 ;  /* 0xcec4f03300047882 */ /* 0x000fe20000000000 */
[----:B------:R-:W-:-:S06]  /*1ab0*/  UMOV UR5, 0x3f4337d1 ;  /* 0x3f4337d100057882 */ /* 0x000fcc0000000000 */
[----:B------:R-:W-:Y:S01]  /*1ac0*/  DFMA R4, R2, R4, UR4 ;  /* 0x0000000402047e2b */ /* 0x000fe20008000004 */
        /* <DEDUP_REMOVED lines=20> */
[----:B------:R-:W-:-:S08]  /*1c10*/  DFMA R4, R2, R4, -UR4 ;  /* 0x8000000402047e2b */ /* 0x000fd00008000004 */
[----:B------:R-:W-:-:S08]  /*1c20*/  DFMA R2, R2, R4, RZ ;  /* 0x000000040202722b */ /* 0x000fd000000000ff */
[----:B------:R-:W-:Y:S01]  /*1c30*/  DFMA R2, R2, R24, R24 ;  /* 0x000000180202722b */ /* 0x000fe20000000018 */
[----:B------:R-:W-:Y:S10]  /*1c40*/  BRA `(.L_x_274) ;  /* 0x00000000001c7947 */ /* 0x000ff40003800000 */
.L_x_300:
[----:B-----5:R-:W-:Y:S01]  /*1c50*/  DSETP.MAX.AND P0, P1, RZ, R24, PT ;  /* 0x00000018ff00722a */ /* 0x020fe2000390f000 */
[----:B------:R-:W-:Y:S01]  /*1c60*/  IMAD.MOV.U32 R3, RZ, RZ, R25 ;  /* 0x000000ffff037224 */ /* 0x000fe200078e0019 */
[----:B------:R-:W-:-:S04]  /*1c70*/  MOV R2, RZ ;  /* 0x000000ff00027202 */ /* 0x000fc80000000f00 */
[C---:B------:R-:W-:Y:S02]  /*1c80*/  FSEL R5, R2.reuse, R3, P0 ;  /* 0x0000000302057208 */ /* 0x040fe40000000000 */
[----:B------:R-:W-:-:S06]  /*1c90*/  SEL R2, R2, R24, P0 ;  /* 0x0000001802027207 */ /* 0x000fcc0000000000 */
[----:B------:R-:W-:-:S05]  /*1ca0*/  @P1 LOP3.LUT R5, R3, 0x80000, RZ, 0xfc, !PT ;  /* 0x0008000003051812 */ /* 0x000fca00078efcff */
[----:B------:R-:W-:-:S07]  /*1cb0*/  IMAD.MOV.U32 R3, RZ, RZ, R5 ;  /* 0x000000ffff037224 */ /* 0x000fce00078e0005 */
.L_x_274:
[----:B------:R-:W-:Y:S05]  /*1cc0*/  BSYNC.RECONVERGENT B0 ;  /* 0x0000000000007941 */ /* 0x000fea0003800200 */
.L_x_272:
[----:B------:R-:W0:Y:S02]  /*1cd0*/  LDC.64 R4, c[0x0][0x390] ;  /* 0x0000e400ff047b82 */ /* 0x000e240000000a00 */
[----:B0-----:R-:W-:-:S05]  /*1ce0*/  IMAD.WIDE R4, R0, 0x8, R4 ;  /* 0x0000000800047825 */ /* 0x001fca00078e0204 */
[----:B------:R-:W-:Y:S01]  /*1cf0*/  STG.E.64 desc[UR10][R4.64], R2 ;  /* 0x0000000204007986 */ /* 0x000fe2000c101b0a */
[----:B------:R-:W-:Y:S05]  /*1d00*/  EXIT ;  /* 0x000000000000794d */ /* 0x000fea0003800000 */
        .weak           $__internal_5_$__cuda_sm20_dblrcp_rn_slowpath_v3
        .type           $__internal_5_$__cuda_sm20_dblrcp_rn_slowpath_v3,@function
        .size           $__internal_5_$__cuda_sm20_dblrcp_rn_slowpath_v3,(.L_x_308 - $__internal_5_$__cuda_sm20_dblrcp_rn_slowpath_v3)
$__internal_5_$__cuda_sm20_dblrcp_rn_slowpath_v3:
[----:B------:R-:W-:Y:S01]  /*1d10*/  IMAD.MOV.U32 R4, RZ, RZ, R8 ;  /* 0x000000ffff047224 */ /* 0x000fe200078e0008 */
[----:B------:R-:W-:Y:S01]  /*1d20*/  MOV R5, R9 ;  /* 0x0000000900057202 */ /* 0x000fe20000000f00 */
[----:B------:R-:W-:Y:S05]  /*1d30*/  BSSY.RECONVERGENT B2, `(.L_x_284) ;  /* 0x0000025000027945 */ /* 0x000fea0003800200 */
[----:B------:R-:W-:-:S14]  /*1d40*/  DSETP.GTU.AND P0, PT, |R4|, +INF , PT ;  /* 0x7ff000000400742a */ /* 0x000fdc0003f0c200 */
[----:B------:R-:W-:Y:S05]  /*1d50*/  @P0 BRA `(.L_x_285) ;  /* 0x0000000000800947 */ /* 0x000fea0003800000 */
[----:B------:R-:W-:-:S05]  /*1d60*/  LOP3.LUT R8, R9, 0x7fffffff, RZ, 0xc0, !PT ;  /* 0x7fffffff09087812 */ /* 0x000fca00078ec0ff */
[----:B------:R-:W-:-:S05]  /*1d70*/  VIADD R6, R8, 0xffffffff ;  /* 0xffffffff08067836 */ /* 0x000fca0000000000 */
[----:B------:R-:W-:-:S13]  /*1d80*/  ISETP.GE.U32.AND P0, PT, R6, 0x7fefffff, PT ;  /* 0x7fefffff0600780c */ /* 0x000fda0003f06070 */
[----:B------:R-:W-:Y:S01]  /*1d90*/  @P0 LOP3.LUT R7, R5, 0x7ff00000, RZ, 0x3c, !PT ;  /* 0x7ff0000005070812 */ /* 0x000fe200078e3cff */
[----:B------:R-:W-:Y:S01]  /*1da0*/  @P0 IMAD.MOV.U32 R6, RZ, RZ, RZ ;  /* 0x000000ffff060224 */ /* 0x000fe200078e00ff */
[----:B------:R-:W-:Y:S06]  /*1db0*/  @P0 BRA `(.L_x_286) ;  /* 0x0000000000700947 */ /* 0x000fec0003800000 */
[----:B------:R-:W-:-:S13]  /*1dc0*/  ISETP.GE.U32.AND P0, PT, R8, 0x1000001, PT ;  /* 0x010000010800780c */ /* 0x000fda0003f06070 */
[----:B------:R-:W-:Y:S05]  /*1dd0*/  @!P0 BRA `(.L_x_287) ;  /* 0x0000000000388947 */ /* 0x000fea0003800000 */
[----:B------:R-:W-:Y:S01]  /*1de0*/  IADD3 R7, PT, PT, R5, -0x3fe00000, RZ ;  /* 0xc020000005077810 */ /* 0x000fe20007ffe0ff */
[----:B------:R-:W-:Y:S02]  /*1df0*/  IMAD.MOV.U32 R6, RZ, RZ, R4 ;  /* 0x000000ffff067224 */ /* 0x000fe400078e0004 */
[----:B------:R-:W-:Y:S01]  /*1e00*/  IMAD.MOV.U32 R8, RZ, RZ, R3 ;  /* 0x000000ffff087224 */ /* 0x000fe200078e0003 */
[----:B------:R-:W0:Y:S05]  /*1e10*/  MUFU.RCP64H R9, R7 ;  /* 0x0000000700097308 */ /* 0x000e2a0000001800 */
[----:B0-----:R-:W-:-:S08]  /*1e20*/  DFMA R10, -R6, R8, 1 ;  /* 0x3ff00000060a742b */ /* 0x001fd00000000108 */
[----:B------:R-:W-:-:S08]  /*1e30*/  DFMA R10, R10, R10, R10 ;  /* 0x0000000a0a0a722b */ /* 0x000fd0000000000a */
[----:B------:R-:W-:-:S08]  /*1e40*/  DFMA R10, R8, R10, R8 ;  /* 0x0000000a080a722b */ /* 0x000fd00000000008 */
[----:B------:R-:W-:-:S08]  /*1e50*/  DFMA R8, -R6, R10, 1 ;  /* 0x3ff000000608742b */ /* 0x000fd0000000010a */
[----:B------:R-:W-:-:S08]  /*1e60*/  DFMA R8, R10, R8, R10 ;  /* 0x000000080a08722b */ /* 0x000fd0000000000a */
[----:B------:R-:W-:-:S08]  /*1e70*/  DMUL R8, R8, 2.2250738585072013831e-308 ;  /* 0x0010000008087828 */ /* 0x000fd00000000000 */
[----:B------:R-:W-:-:S08]  /*1e80*/  DFMA R4, -R4, R8, 1 ;  /* 0x3ff000000404742b */ /* 0x000fd00000000108 */
[----:B------:R-:W-:-:S08]  /*1e90*/  DFMA R4, R4, R4, R4 ;  /* 0x000000040404722b */ /* 0x000fd00000000004 */
[----:B------:R-:W-:Y:S01]  /*1ea0*/  DFMA R6, R8, R4, R8 ;  /* 0x000000040806722b */ /* 0x000fe20000000008 */
[----:B------:R-:W-:Y:S10]  /*1eb0*/  BRA `(.L_x_286) ;  /* 0x0000000000307947 */ /* 0x000ff40003800000 */
.L_x_287:
[----:B------:R-:W-:Y:S01]  /*1ec0*/  DMUL R4, R4, 8.11296384146066816958e+31 ;  /* 0x4690000004047828 */ /* 0x000fe20000000000 */
[----:B------:R-:W-:-:S05]  /*1ed0*/  MOV R6, R3 ;  /* 0x0000000300067202 */ /* 0x000fca0000000f00 */
[----:B------:R-:W0:Y:S02]  /*1ee0*/  MUFU.RCP64H R7, R5 ;  /* 0x0000000500077308 */ /* 0x000e240000001800 */
[----:B0-----:R-:W-:-:S08]  /*1ef0*/  DFMA R8, -R4, R6, 1 ;  /* 0x3ff000000408742b */ /* 0x001fd00000000106 */
[----:B------:R-:W-:-:S08]  /*1f00*/  DFMA R8, R8, R8, R8 ;  /* 0x000000080808722b */ /* 0x000fd00000000008 */
[----:B------:R-:W-:-:S08]  /*1f10*/  DFMA R8, R6, R8, R6 ;  /* 0x000000080608722b */ /* 0x000fd00000000006 */
[----:B------:R-:W-:-:S08]  /*1f20*/  DFMA R6, -R4, R8, 1 ;  /* 0x3ff000000406742b */ /* 0x000fd00000000108 */
[----:B------:R-:W-:-:S08]  /*1f30*/  DFMA R6, R8, R6, R8 ;  /* 0x000000060806722b */ /* 0x000fd00000000008 */
[----:B------:R-:W-:Y:S01]  /*1f40*/  DMUL R6, R6, 8.11296384146066816958e+31 ;  /* 0x4690000006067828 */ /* 0x000fe20000000000 */
[----:B------:R-:W-:Y:S10]  /*1f50*/  BRA `(.L_x_286) ;  /* 0x0000000000087947 */ /* 0x000ff40003800000 */
.L_x_285:
[----:B------:R-:W-:Y:S01]  /*1f60*/  LOP3.LUT R7, R5, 0x80000, RZ, 0xfc, !PT ;  /* 0x0008000005077812 */ /* 0x000fe200078efcff */
[----:B------:R-:W-:-:S07]  /*1f70*/  IMAD.MOV.U32 R6, RZ, RZ, R4 ;  /* 0x000000ffff067224 */ /* 0x000fce00078e0004 */
.L_x_286:
[----:B------:R-:W-:Y:S05]  /*1f80*/  BSYNC.RECONVERGENT B2 ;  /* 0x0000000000027941 */ /* 0x000fea0003800200 */
.L_x_284:
[----:B------:R-:W-:-:S04]  /*1f90*/  MOV R3, 0x0 ;  /* 0x0000000000037802 */ /* 0x000fc80000000f00 */
[----:B------:R-:W-:Y:S05]  /*1fa0*/  RET.REL.NODEC R2 `(_Z17FeedForwardKernel9LayerDataPdi) ;  /* 0xffffffe002147950 */ /* 0x000fea0003c3ffff */
.L_x_288:
        /* <DEDUP_REMOVED lines=13> */
.L_x_308:


//--------------------- .text._Z14InitRandStatesP17curandStateXORWOWmi --------------------------
	.section	.text._Z14InitRandStatesP17curandStateXORWOWmi,"ax",@progbits
	.align	128
        .global         _Z14InitRandStatesP17curandStateXORWOWmi
        .type           _Z14InitRandStatesP17curandStateXORWOWmi,@function
        .size           _Z14InitRandStatesP17curandStateXORWOWmi,(.L_x_318 - _Z14InitRandStatesP17curandStateXORWOWmi)
        .other          _Z14InitRandStatesP17curandStateXORWOWmi,@"STO_CUDA_ENTRY STV_DEFAULT"
_Z14InitRandStatesP17curandStateXORWOWmi:
.text._Z14InitRandStatesP17curandStateXORWOWmi:
        /* <DEDUP_REMOVED lines=10> */
[----:B------:R-:W-:Y:S01]  /*00a0*/  ISETP.NE.AND P0, PT, R13, RZ, PT ;  /* 0x000000ff0d00720c */ /* 0x000fe20003f05270 */
[----:B------:R-:W-:Y:S05]  /*00b0*/  BSSY.RECONVERGENT B0, `(.L_x_289) ;  /* 0x00000e1000007945 */ /* 0x000fea0003800200 */
[----:B------:R-:W2:Y:S01]  /*00c0*/  LDC.64 R6, c[0x0][0x380] ;  /* 0x0000e000ff067b82 */ /* 0x000ea20000000a00 */
[----:B0-----:R-:W-:Y:S02]  /*00d0*/  LOP3.LUT R0, R2, 0xaad26b49, RZ, 0x3c, !PT ;  /* 0xaad26b4902007812 */ /* 0x001fe400078e3cff */
[----:B------:R-:W-:-:S03]  /*00e0*/  LOP3.LUT R2, R3, 0xf7dcefdd, RZ, 0x3c, !PT ;  /* 0xf7dcefdd03027812 */ /* 0x000fc600078e3cff */
[----:B------:R-:W-:Y:S02]  /*00f0*/  IMAD R0, R0, 0x4182bed5, RZ ;  /* 0x4182bed500007824 */ /* 0x000fe400078e02ff */
[----:B------:R-:W-:Y:S02]  /*0100*/  IMAD R3, R2, -0x658354e5, RZ ;  /* 0x9a7cab1b02037824 */ /* 0x000fe400078e02ff */
[----:B--2---:R-:W-:Y:S01]  /*0110*/  IMAD.WIDE R6, R13, 0x30, R6 ;  /* 0x000000300d067825 */ /* 0x004fe200078e0206 */
[C---:B------:R-:W-:Y:S02]  /*0120*/  LOP3.LUT R8, R0.reuse, 0x159a55e5, RZ, 0x3c, !PT ;  /* 0x159a55e500087812 */ /* 0x040fe400078e3cff */
[C---:B------:R-:W-:Y:S01]  /*0130*/  IADD3 R4, PT, PT, R0.reuse, 0x64f0c9, R3 ;  /* 0x0064f0c900047810 */ /* 0x040fe20007ffe003 */
[C---:B------:R-:W-:Y:S01]  /*0140*/  VIADD R5, R0.reuse, 0x75bcd15 ;  /* 0x075bcd1500057836 */ /* 0x040fe20000000000 */
[----:B------:R-:W-:Y:S01]  /*0150*/  LOP3.LUT R10, R3, 0x5491333, RZ, 0x3c, !PT ;  /* 0x05491333030a7812 */ /* 0x000fe200078e3cff */
[----:B------:R-:W-:-:S02]  /*0160*/  VIADD R11, R0, 0x583f19 ;  /* 0x00583f19000b7836 */ /* 0x000fc40000000000 */
[----:B------:R-:W-:Y:S01]  /*0170*/  VIADD R9, R3, 0x1f123bb5 ;  /* 0x1f123bb503097836 */ /* 0x000fe20000000000 */
[----:B-1----:R0:W-:Y:S04]  /*0180*/  STG.E.64 desc[UR4][R6.64], R4 ;  /* 0x0000000406007986 */ /* 0x0021e8000c101b04 */
[----:B------:R0:W-:Y:S04]  /*0190*/  STG.E.64 desc[UR4][R6.64+0x8], R8 ;  /* 0x0000080806007986 */ /* 0x0001e8000c101b04 */
[----:B------:R0:W-:Y:S01]  /*01a0*/  STG.E.64 desc[UR4][R6.64+0x10], R10 ;  /* 0x0000100a06007986 */ /* 0x0001e2000c101b04 */
[----:B------:R-:W-:Y:S05]  /*01b0*/  @!P0 BRA `(.L_x_290) ;  /* 0x0000000c00408947 */ /* 0x000fea0003800000 */
[----:B------:R-:W-:Y:S01]  /*01c0*/  SHF.R.S32.HI R0, RZ, 0x1f, R13 ;  /* 0x0000001fff007819 */ /* 0x000fe2000001140d */
[----:B------:R-:W-:-:S07]  /*01d0*/  IMAD.MOV.U32 R12, RZ, RZ, RZ ;  /* 0x000000ffff0c7224 */ /* 0x000fce00078e00ff */
.L_x_296:
[----:B-1----:R-:W-:Y:S01]  /*01e0*/  LOP3.LUT R2, R13, 0x3, RZ, 0xc0, !PT ;  /* 0x000000030d027812 */ /* 0x002fe200078ec0ff */
[----:B------:R-:W-:Y:S03]  /*01f0*/  BSSY.RECONVERGENT B1, `(.L_x_291) ;  /* 0x00000c6000017945 */ /* 0x000fe60003800200 */
[----:B------:R-:W-:-:S04]  /*0200*/  ISETP.NE.U32.AND P0, PT, R2, RZ, PT ;  /* 0x000000ff0200720c */ /* 0x000fc80003f05070 */
[----:B------:R-:W-:-:S13]  /*0210*/  ISETP.NE.AND.EX P0, PT, RZ, RZ, PT, P0 ;  /* 0x000000ffff00720c */ /* 0x000fda0003f05300 */
[----:B------:R-:W-:Y:S05]  /*0220*/  @!P0 BRA `(.L_x_292) ;  /* 0x0000000c00088947 */ /* 0x000fea0003800000 */
[----:B0-----:R-:W0:Y:S01]  /*0230*/  LDC.64 R8, c[0x4][RZ] ;  /* 0x01000000ff087b82 */ /* 0x001e220000000a00 */
[----:B------:R-:W-:Y:S02]  /*0240*/  IMAD.MOV.U32 R14, RZ, RZ, RZ ;  /* 0x000000ffff0e7224 */ /* 0x000fe400078e00ff */
[----:B0-----:R-:W-:-:S07]  /*0250*/  IMAD.WIDE.U32 R8, R12, 0xc80, R8 ;  /* 0x00000c800c087825 */ /* 0x001fce00078e0008 */
.L_x_295:
[----:B-1----:R-:W-:Y:S01]  /*0260*/  IMAD.MOV.U32 R15, RZ, RZ, RZ ;  /* 0x000000ffff0f7224 */ /* 0x002fe200078e00ff */
[----:B------:R-:W-:Y:S01]  /*0270*/  CS2R R2, SRZ ;  /* 0x0000000000027805 */ /* 0x000fe2000001ff00 */
[----:B------:R-:W-:Y:S01]  /*0280*/  IMAD.MOV.U32 R17, RZ, RZ, RZ ;  /* 0x000000ffff117224 */ /* 0x000fe200078e00ff */
[----:B------:R-:W-:-:S07]  /*0290*/  CS2R R4, SRZ ;  /* 0x0000000000047805 */ /* 0x000fce000001ff00 */
.L_x_294:
[----:B------:R-:W-:-:S05]  /*02a0*/  IMAD.WIDE.U32 R10, R17, 0x4, R6 ;  /* 0x00000004110a7825 */ /* 0x000fca00078e0006 */
[----:B------:R0:W5:Y:S01]  /*02b0*/  LDG.E R16, desc[UR4][R10.64+0x4] ;  /* 0x000004040a107981 */ /* 0x000162000c1e1900 */
[----:B------:R-:W-:-:S07]  /*02c0*/  IMAD.MOV.U32 R19, RZ, RZ, RZ ;  /* 0x000000ffff137224 */ /* 0x000fce00078e00ff */
.L_x_293:
[----:B-----5:R-:W-:Y:S01]  /*02d0*/  SHF.R.U32.HI R24, RZ, R19, R16 ;  /* 0x00000013ff187219 */ /* 0x020fe20000011610 */
[----:B0-----:R-:W-:-:S03]  /*02e0*/  IMAD.SHL.U32 R10, R17, 0x20, RZ ;  /* 0x00000020110a7824 */ /* 0x001fc600078e00ff */
[----:B------:R-:W-:Y:S01]  /*02f0*/  LOP3.LUT R11, R24, 0x1, RZ, 0xc0, !PT ;  /* 0x00000001180b7812 */ /* 0x000fe200078ec0ff */
[----:B------:R-:W-:-:S03]  /*0300*/  IMAD.IADD R10, R10, 0x1, R19 ;  /* 0x000000010a0a7824 */ /* 0x000fc600078e0213 */
[----:B------:R-:W-:Y:S01]  /*0310*/  ISETP.NE.U32.AND P0, PT, R11, 0x1, PT ;  /* 0x000000010b00780c */ /* 0x000fe20003f05070 */
[----:B------:R-:W-:-:S03]  /*0320*/  IMAD R11, R10, 0x5, RZ ;  /* 0x000000050a0b7824 */ /* 0x000fc600078e02ff */
[----:B------:R-:W-:Y:S01]  /*0330*/  R2P PR, R24, 0x7e ;  /* 0x0000007e18007804 */ /* 0x000fe20000000000 */
[----:B------:R-:W-:-:S08]  /*0340*/  IMAD.WIDE.U32 R10, R11, 0x4, R8 ;  /* 0x000000040b0a7825 */ /* 0x000fd000078e0008 */
[----:B------:R-:W2:Y:S04]  /*0350*/  @!P0 LDG.E R18, desc[UR4][R10.64] ;  /* 0x000000040a128981 */ /* 0x000ea8000c1e1900 */
[----:B------:R-:W3:Y:S04]  /*0360*/  @!P0 LDG.E R20, desc[UR4][R10.64+0x10] ;  /* 0x000010040a148981 */ /* 0x000ee8000c1e1900 */
[----:B------:R-:W4:Y:S04]  /*0370*/  @P1 LDG.E R22, desc[UR4][R10.64+0x14] ;  /* 0x000014040a161981 */ /* 0x000f28000c1e1900 */
[----:B------:R-:W4:Y:S04]  /*0380*/  @P2 LDG.E R26, desc[UR4][R10.64+0x28] ;  /* 0x000028040a1a2981 */ /* 0x000f28000c1e1900 */
[----:B------:R-:W4:Y:S04]  /*0390*/  @!P0 LDG.E R21, desc[UR4][R10.64+0x4] ;  /* 0x000004040a158981 */ /* 0x000f28000c1e1900 */
[----:B------:R-:W4:Y:S04]  /*03a0*/  @!P0 LDG.E R23, desc[UR4][R10.64+0xc] ;  /* 0x00000c040a178981 */ /* 0x000f28000c1e1900 */
[----:B------:R-:W4:Y:S04]  /*03b0*/  @P1 LDG.E R25, desc[UR4][R10.64+0x18] ;  /* 0x000018040a191981 */ /* 0x000f28000c1e1900 */
[----:B------:R-:W4:Y:S04]  /*03c0*/  @P3 LDG.E R28, desc[UR4][R10.64+0x3c] ;  /* 0x00003c040a1c3981 */ /* 0x000f28000c1e1900 */
[----:B------:R-:W4:Y:S01]  /*03d0*/  @P6 LDG.E R27, desc[UR4][R10.64+0x7c] ;  /* 0x00007c040a1b6981 */ /* 0x000f22000c1e1900 */
[----:B--2---:R-:W-:-:S03]  /*03e0*/  @!P0 LOP3.LUT R15, R15, R18, RZ, 0x3c, !PT ;  /* 0x000000120f0f8212 */ /* 0x004fc600078e3cff */
[----:B------:R-:W2:Y:S01]  /*03f0*/  @!P0 LDG.E R18, desc[UR4][R10.64+0x8] ;  /* 0x000008040a128981 */ /* 0x000ea2000c1e1900 */
[----:B---3--:R-:W-:-:S03]  /*0400*/  @!P0 LOP3.LUT R3, R3, R20, RZ, 0x3c, !PT ;  /* 0x0000001403038212 */ /* 0x008fc600078e3cff */
[----:B------:R-:W3:Y:S01]  /*0410*/  @P1 LDG.E R20, desc[UR4][R10.64+0x24] ;  /* 0x000024040a141981 */ /* 0x000ee2000c1e1900 */
[----:B----4-:R-:W-:-:S03]  /*0420*/  @P1 LOP3.LUT R15, R15, R22, RZ, 0x3c, !PT ;  /* 0x000000160f0f1212 */ /* 0x010fc600078e3cff */
[----:B------:R-:W4:Y:S01]  /*0430*/  @P2 LDG.E R22, desc[UR4][R10.64+0x38] ;  /* 0x000038040a162981 */ /* 0x000f22000c1e1900 */
[----:B------:R-:W-:-:S03]  /*0440*/  @P2 LOP3.LUT R15, R15, R26, RZ, 0x3c, !PT ;  /* 0x0000001a0f0f2212 */ /* 0x000fc600078e3cff */
[----:B------:R-:W4:Y:S01]  /*0450*/  @P4 LDG.E R26, desc[UR4][R10.64+0x50] ;  /* 0x000050040a1a4981 */ /* 0x000f22000c1e1900 */
[----:B------:R-:W-:-:S03]  /*0460*/  @!P0 LOP3.LUT R4, R4, R21, RZ, 0x3c, !PT ;  /* 0x0000001504048212 */ /* 0x000fc600078e3cff */
[----:B------:R-:W4:Y:S01]  /*0470*/  @P1 LDG.E R21, desc[UR4][R10.64+0x20] ;  /* 0x000020040a151981 */ /* 0x000f22000c1e1900 */
[----:B------:R-:W-:-:S03]  /*0480*/  @!P0 LOP3.LUT R2, R2, R23, RZ, 0x3c, !PT ;  /* 0x0000001702028212 */ /* 0x000fc600078e3cff */
[----:B------:R-:W4:Y:S01]  /*0490*/  @P2 LDG.E R23, desc[UR4][R10.64+0x2c] ;  /* 0x00002c040a172981 */ /* 0x000f22000c1e1900 */
[----:B------:R-:W-:-:S03]  /*04a0*/  @P1 LOP3.LUT R4, R4, R25, RZ, 0x3c, !PT ;  /* 0x0000001904041212 */ /* 0x000fc600078e3cff */
[----:B------:R-:W4:Y:S01]  /*04b0*/  @P2 LDG.E R25, desc[UR4][R10.64+0x34] ;  /* 0x000034040a192981 */ /* 0x000f22000c1e1900 */
[----:B--2---:R-:W-:-:S03]  /*04c0*/  @!P0 LOP3.LUT R5, R5, R18, RZ, 0x3c, !PT ;  /* 0x0000001205058212 */ /* 0x004fc600078e3cff */
[----:B------:R-:W2:Y:S01]  /*04d0*/  @P1 LDG.E R18, desc[UR4][R10.64+0x1c] ;  /* 0x00001c040a121981 */ /* 0x000ea2000c1e1900 */
[----:B---3--:R-:W-:-:S03]  /*04e0*/  @P1 LOP3.LUT R3, R3, R20, RZ, 0x3c, !PT ;  /* 0x0000001403031212 */ /* 0x008fc600078e3cff */
[----:B------:R-:W3:Y:S01]  /*04f0*/  @P2 LDG.E R20, desc[UR4][R10.64+0x30] ;  /* 0x000030040a142981 */ /* 0x000ee2000c1e1900 */
[----:B----4-:R-:W-:-:S03]  /*0500*/  @P2 LOP3.LUT R3, R3, R22, RZ, 0x3c, !PT ;  /* 0x0000001603032212 */ /* 0x010fc600078e3cff */
[----:B------:R-:W4:Y:S01]  /*0510*/  @P3 LDG.E R22, desc[UR4][R10.64+0x4c] ;  /* 0x00004c040a163981 */ /* 0x000f22000c1e1900 */
[----:B------:R-:W-:-:S04]  /*0520*/  @P3 LOP3.LUT R15, R15, R28, RZ, 0x3c, !PT ;  /* 0x0000001c0f0f3212 */ /* 0x000fc800078e3cff */
[----:B------:R-:W-:Y:S02]  /*0530*/  @P4 LOP3.LUT R15, R15, R26, RZ, 0x3c, !PT ;  /* 0x0000001a0f0f4212 */ /* 0x000fe400078e3cff */
[----:B------:R-:W-:Y:S01]  /*0540*/  @P1 LOP3.LUT R2, R2, R21, RZ, 0x3c, !PT ;  /* 0x0000001502021212 */ /* 0x000fe200078e3cff */
[----:B------:R-:W4:Y:S04]  /*0550*/  @P5 LDG.E R26, desc[UR4][R10.64+0x64] ;  /* 0x000064040a1a5981 */ /* 0x000f28000c1e1900 */
[----:B------:R-:W4:Y:S01]  /*0560*/  @P3 LDG.E R21, desc[UR4][R10.64+0x40] ;  /* 0x000040040a153981 */ /* 0x000f22000c1e1900 */
[----:B------:R-:W-:Y:S02]  /*0570*/  @P2 LOP3.LUT R4, R4, R23, RZ, 0x3c, !PT ;  /* 0x0000001704042212 */ /* 0x000fe400078e3cff */
[----:B------:R-:W-:Y:S01]  /*0580*/  @P2 LOP3.LUT R2, R2, R25, RZ, 0x3c, !PT ;  /* 0x0000001902022212 */ /* 0x000fe200078e3cff */
[----:B------:R-:W4:Y:S04]  /*0590*/  @P3 LDG.E R23, desc[UR4][R10.64+0x48] ;  /* 0x000048040a173981 */ /* 0x000f28000c1e1900 */
[----:B------:R-:W4:Y:S01]  /*05a0*/  @P4 LDG.E R25, desc[UR4][R10.64+0x54] ;  /* 0x000054040a194981 */ /* 0x000f22000c1e1900 */
[----:B--2---:R-:W-:-:S03]  /*05b0*/  @P1 LOP3.LUT R5, R5, R18, RZ, 0x3c, !PT ;  /* 0x0000001205051212 */ /* 0x004fc600078e3cff */
[----:B------:R-:W2:Y:S01]  /*05c0*/  @P3 LDG.E R18, desc[UR4][R10.64+0x44] ;  /* 0x000044040a123981 */ /* 0x000ea2000c1e1900 */
[----:B---3--:R-:W-:-:S03]  /*05d0*/  @P2 LOP3.LUT R5, R5, R20, RZ, 0x3c, !PT ;  /* 0x0000001405052212 */ /* 0x008fc600078e3cff */
[----:B------:R-:W3:Y:S01]  /*05e0*/  @P4 LDG.E R20, desc[UR4][R10.64+0x58] ;  /* 0x000058040a144981 */ /* 0x000ee2000c1e1900 */
[----:B----4-:R-:W-:-:S03]  /*05f0*/  @P3 LOP3.LUT R3, R3, R22, RZ, 0x3c, !PT ;  /* 0x0000001603033212 */ /* 0x010fc600078e3cff */
[----:B------:R-:W4:Y:S01]  /*0600*/  @P4 LDG.E R22, desc[UR4][R10.64+0x60] ;  /* 0x000060040a164981 */ /* 0x000f22000c1e1900 */
[----:B------:R-:W-:Y:S02]  /*0610*/  LOP3.LUT P0, RZ, R24, 0x80, RZ, 0xc0, !PT ;  /* 0x0000008018ff7812 */ /* 0x000fe4000780c0ff */
[----:B------:R-:W-:Y:S02]  /*0620*/  @P5 LOP3.LUT R15, R15, R26, RZ, 0x3c, !PT ;  /* 0x0000001a0f0f5212 */ /* 0x000fe400078e3cff */
[----:B------:R-:W4:Y:S01]  /*0630*/  @P6 LDG.E R26, desc[UR4][R10.64+0x78] ;  /* 0x000078040a1a6981 */ /* 0x000f22000c1e1900 */
[----:B------:R-:W-:-:S03]  /*0640*/  @P3 LOP3.LUT R4, R4, R21, RZ, 0x3c, !PT ;  /* 0x0000001504043212 */ /* 0x000fc600078e3cff */
[----:B------:R-:W4:Y:S01]  /*0650*/  @P4 LDG.E R21, desc[UR4][R10.64+0x5c] ;  /* 0x00005c040a154981 */ /* 0x000f22000c1e1900 */
[----:B------:R-:W-:-:S03]  /*0660*/  @P3 LOP3.LUT R2, R2, R23, RZ, 0x3c, !PT ;  /* 0x0000001702023212 */ /* 0x000fc600078e3cff */
[----:B------:R-:W4:Y:S01]  /*0670*/  @P5 LDG.E R23, desc[UR4][R10.64+0x68] ;  /* 0x000068040a175981 */ /* 0x000f22000c1e1900 */
[----:B------:R-:W-:-:S03]  /*0680*/  @P4 LOP3.LUT R4, R4, R25, RZ, 0x3c, !PT ;  /* 0x0000001904044212 */ /* 0x000fc600078e3cff */
[----:B------:R-:W4:Y:S01]  /*0690*/  @P5 LDG.E R25, desc[UR4][R10.64+0x70] ;  /* 0x000070040a195981 */ /* 0x000f22000c1e1900 */
[----:B--2---:R-:W-:-:S03]  /*06a0*/  @P3 LOP3.LUT R5, R5, R18, RZ, 0x3c, !PT ;  /* 0x0000001205053212 */ /* 0x004fc600078e3cff */
[----:B------:R-:W2:Y:S01]  /*06b0*/  @P5 LDG.E R18, desc[UR4][R10.64+0x6c] ;  /* 0x00006c040a125981 */ /* 0x000ea2000c1e1900 */
[----:B---3--:R-:W-:-:S03]  /*06c0*/  @P4 LOP3.LUT R5, R5, R20, RZ, 0x3c, !PT ;  /* 0x0000001405054212 */ /* 0x008fc600078e3cff */
[----:B------:R-:W3:Y:S01]  /*06d0*/  @P5 LDG.E R20, desc[UR4][R10.64+0x74] ;  /* 0x000074040a145981 */ /* 0x000ee2000c1e1900 */
[----:B----4-:R-:W-:-:S03]  /*06e0*/  @P4 LOP3.LUT R3, R3, R22, RZ, 0x3c, !PT ;  /* 0x0000001603034212 */ /* 0x010fc600078e3cff */
[----:B------:R-:W4:Y:S01]  /*06f0*/  @P0 LDG.E R22, desc[UR4][R10.64+0x8c] ;  /* 0x00008c040a160981 */ /* 0x000f22000c1e1900 */
[----:B------:R-:W-:-:S03]  /*0700*/  @P6 LOP3.LUT R15, R15, R26, RZ, 0x3c, !PT ;  /* 0x0000001a0f0f6212 */ /* 0x000fc600078e3cff */
        /* <DEDUP_REMOVED lines=13> */
[----:B------:R-:W-:Y:S02]  /*07e0*/  @P6 LOP3.LUT R4, R4, R27, RZ, 0x3c, !PT ;  /* 0x0000001b04046212 */ /* 0x000fe400078e3cff */
[----:B------:R-:W-:Y:S02]  /*07f0*/  @P6 LOP3.LUT R2, R2, R21, RZ, 0x3c, !PT ;  /* 0x0000001502026212 */ /* 0x000fe400078e3cff */
[----:B------:R-:W-:Y:S02]  /*0800*/  @P0 LOP3.LUT R4, R4, R23, RZ, 0x3c, !PT ;  /* 0x0000001704040212 */ /* 0x000fe400078e3cff */
[----:B------:R-:W-:Y:S02]  /*0810*/  @P0 LOP3.LUT R2, R2, R25, RZ, 0x3c, !PT ;  /* 0x0000001902020212 */ /* 0x000fe400078e3cff */
[----:B--2---:R-:W-:Y:S02]  /*0820*/  @P6 LOP3.LUT R5, R5, R18, RZ, 0x3c, !PT ;  /* 0x0000001205056212 */ /* 0x004fe400078e3cff */
[----:B---3--:R-:W-:-:S02]  /*0830*/  @P6 LOP3.LUT R3, R3, R20, RZ, 0x3c, !PT ;  /* 0x0000001403036212 */ /* 0x008fc400078e3cff */
[----:B----4-:R-:W-:Y:S02]  /*0840*/  @P0 LOP3.LUT R5, R5, R22, RZ, 0x3c, !PT ;  /* 0x0000001605050212 */ /* 0x010fe400078e3cff */
[----:B------:R-:W-:Y:S02]  /*0850*/  @P0 LOP3.LUT R3, R3, R26, RZ, 0x3c, !PT ;  /* 0x0000001a03030212 */ /* 0x000fe400078e3cff */
[----:B------:R-:W-:-:S13]  /*0860*/  R2P PR, R24.B1, 0x7f ;  /* 0x0000007f18007804 */ /* 0x000fda0000001000 */
[----:B------:R-:W2:Y:S04]  /*0870*/  @P0 LDG.E R18, desc[UR4][R10.64+0xa0] ;  /* 0x0000a0040a120981 */ /* 0x000ea8000c1e1900 */
[----:B------:R-:W3:Y:S04]  /*0880*/  @P1 LDG.E R22, desc[UR4][R10.64+0xb4] ;  /* 0x0000b4040a161981 */ /* 0x000ee8000c1e1900 */
[----:B------:R-:W4:Y:S04]  /*0890*/  @P2 LDG.E R26, desc[UR4][R10.64+0xc8] ;  /* 0x0000c8040a1a2981 */ /* 0x000f28000c1e1900 */
[----:B------:R-:W4:Y:S04]  /*08a0*/  @P3 LDG.E R28, desc[UR4][R10.64+0xdc] ;  /* 0x0000dc040a1c3981 */ /* 0x000f28000c1e1900 */
[----:B------:R-:W4:Y:S04]  /*08b0*/  @P0 LDG.E R23, desc[UR4][R10.64+0xa4] ;  /* 0x0000a4040a170981 */ /* 0x000f28000c1e1900 */
[----:B------:R-:W4:Y:S04]  /*08c0*/  @P0 LDG.E R20, desc[UR4][R10.64+0xa8] ;  /* 0x0000a8040a140981 */ /* 0x000f28000c1e1900 */
[----:B------:R-:W4:Y:S04]  /*08d0*/  @P4 LDG.E R25, desc[UR4][R10.64+0xf0] ;  /* 0x0000f0040a194981 */ /* 0x000f28000c1e1900 */
        /* <DEDUP_REMOVED lines=21> */
[----:B------:R-:W-:Y:S02]  /*0a30*/  LOP3.LUT P0, RZ, R24, 0x8000, RZ, 0xc0, !PT ;  /* 0x0000800018ff7812 */ /* 0x000fe4000780c0ff */
[----:B----4-:R-:W-:Y:S01]  /*0a40*/  @P5 LOP3.LUT R15, R15, R26, RZ, 0x3c, !PT ;  /* 0x0000001a0f0f5212 */ /* 0x010fe200078e3cff */
[----:B------:R-:W4:Y:S04]  /*0a50*/  @P3 LDG.E R24, desc[UR4][R10.64+0xe4] ;  /* 0x0000e4040a183981 */ /* 0x000f28000c1e1900 */
[----:B------:R-:W2:Y:S01]  /*0a60*/  @P6 LDG.E R26, desc[UR4][R10.64+0x118] ;  /* 0x000118040a1a6981 */ /* 0x000ea2000c1e1900 */
        /* <DEDUP_REMOVED lines=8> */
[----:B---3--:R-:W-:-:S03]  /*0af0*/  @P2 LOP3.LUT R3, R3, R22, RZ, 0x3c, !PT ;  /* 0x0000001603032212 */ /* 0x008fc600078e3cff */
[----:B------:R-:W3:Y:S01]  /*0b00*/  @P4 LDG.E R22, desc[UR4][R10.64+0x100] ;  /* 0x000100040a164981 */ /* 0x000ee2000c1e1900 */
[----:B--2---:R-:W-:-:S03]  /*0b10*/  @P6 LOP3.LUT R15, R15, R26, RZ, 0x3c, !PT ;  /* 0x0000001a0f0f6212 */ /* 0x004fc600078e3cff */
[----:B------:R-:W2:Y:S01]  /*0b20*/  @P0 LDG.E R26, desc[UR4][R10.64+0x12c] ;  /* 0x00012c040a1a0981 */ /* 0x000ea2000c1e1900 */
[----:B----4-:R-:W-:-:S03]  /*0b30*/  @P2 LOP3.LUT R2, R2, R23, RZ, 0x3c, !PT ;  /* 0x0000001702022212 */ /* 0x010fc600078e3cff */
[----:B------:R-:W4:Y:S01]  /*0b40*/  @P4 LDG.E R23, desc[UR4][R10.64+0xfc] ;  /* 0x0000fc040a174981 */ /* 0x000f22000c1e1900 */
[----:B------:R-:W-:-:S03]  /*0b50*/  @P2 LOP3.LUT R5, R5, R20, RZ, 0x3c, !PT ;  /* 0x0000001405052212 */ /* 0x000fc600078e3cff */
[----:B------:R-:W4:Y:S01]  /*0b60*/  @P4 LDG.E R20, desc[UR4][R10.64+0xf8] ;  /* 0x0000f8040a144981 */ /* 0x000f22000c1e1900 */
[----:B------:R-:W-:Y:S02]  /*0b70*/  @P3 LOP3.LUT R2, R2, R27, RZ, 0x3c, !PT ;  /* 0x0000001b02023212 */ /* 0x000fe400078e3cff */
[----:B------:R-:W-:Y:S01]  /*0b80*/  @P3 LOP3.LUT R4, R4, R25, RZ, 0x3c, !PT ;  /* 0x0000001904043212 */ /* 0x000fe200078e3cff */
[----:B------:R-:W4:Y:S01]  /*0b90*/  @P5 LDG.E R27, desc[UR4][R10.64+0x110] ;  /* 0x000110040a1b5981 */ /* 0x000f22000c1e1900 */
[----:B------:R-:W-:-:S03]  /*0ba0*/  @P3 LOP3.LUT R5, R5, R24, RZ, 0x3c, !PT ;  /* 0x0000001805053212 */ /* 0x000fc600078e3cff */
[----:B------:R-:W4:Y:S04]  /*0bb0*/  @P5 LDG.E R25, desc[UR4][R10.64+0x108] ;  /* 0x000108040a195981 */ /* 0x000f28000c1e1900 */
        /* <DEDUP_REMOVED lines=19> */
[----:B------:R-:W-:-:S05]  /*0cf0*/  VIADD R19, R19, 0x10 ;  /* 0x0000001013137836 */ /* 0x000fca0000000000 */
[----:B------:R-:W-:Y:S02]  /*0d00*/  ISETP.NE.AND P1, PT, R19, 0x20, PT ;  /* 0x000000201300780c */ /* 0x000fe40003f25270 */
[----:B------:R-:W-:Y:S02]  /*0d10*/  @P5 LOP3.LUT R3, R3, R18, RZ, 0x3c, !PT ;  /* 0x0000001203035212 */ /* 0x000fe400078e3cff */
[----:B------:R-:W-:Y:S02]  /*0d20*/  @P6 LOP3.LUT R4, R4, R21, RZ, 0x3c, !PT ;  /* 0x0000001504046212 */ /* 0x000fe400078e3cff */
[----:B---3--:R-:W-:-:S04]  /*0d30*/  @P6 LOP3.LUT R3, R3, R22, RZ, 0x3c, !PT ;  /* 0x0000001603036212 */ /* 0x008fc800078e3cff */
[----:B--2---:R-:W-:Y:S02]  /*0d40*/  @P0 LOP3.LUT R3, R3, R26, RZ, 0x3c, !PT ;  /* 0x0000001a03030212 */ /* 0x004fe400078e3cff */
[----:B----4-:R-:W-:Y:S02]  /*0d50*/  @P6 LOP3.LUT R2, R2, R23, RZ, 0x3c, !PT ;  /* 0x0000001702026212 */ /* 0x010fe400078e3cff */
[----:B------:R-:W-:Y:S02]  /*0d60*/  @P6 LOP3.LUT R5, R5, R20, RZ, 0x3c, !PT ;  /* 0x0000001405056212 */ /* 0x000fe400078e3cff */
[----:B------:R-:W-:Y:S02]  /*0d70*/  @P0 LOP3.LUT R2, R2, R27, RZ, 0x3c, !PT ;  /* 0x0000001b02020212 */ /* 0x000fe400078e3cff */
[----:B------:R-:W-:Y:S02]  /*0d80*/  @P0 LOP3.LUT R4, R4, R25, RZ, 0x3c, !PT ;  /* 0x0000001904040212 */ /* 0x000fe400078e3cff */
[----:B------:R-:W-:Y:S01]  /*0d90*/  @P0 LOP3.LUT R5, R5, R24, RZ, 0x3c, !PT ;  /* 0x0000001805050212 */ /* 0x000fe200078e3cff */
[----:B------:R-:W-:Y:S06]  /*0da0*/  @P1 BRA `(.L_x_293) ;  /* 0xfffffff400481947 */ /* 0x000fec000383ffff */
[----:B------:R-:W-:-:S05]  /*0db0*/  VIADD R17, R17, 0x1 ;  /* 0x0000000111117836 */ /* 0x000fca0000000000 */
[----:B------:R-:W-:-:S13]  /*0dc0*/  ISETP.NE.AND P0, PT, R17, 0x5, PT ;  /* 0x000000051100780c */ /* 0x000fda0003f05270 */
[----:B------:R-:W-:Y:S05]  /*0dd0*/  @P0 BRA `(.L_x_294) ;  /* 0xfffffff400300947 */ /* 0x000fea000383ffff */
[----:B------:R1:W-:Y:S01]  /*0de0*/  STG.E.64 desc[UR4][R6.64+0x8], R4 ;  /* 0x0000080406007986 */ /* 0x0003e2000c101b04 */
[----:B------:R-:W-:Y:S01]  /*0df0*/  VIADD R14, R14, 0x1 ;  /* 0x000000010e0e7836 */ /* 0x000fe20000000000 */
[----:B------:R-:W-:Y:S02]  /*0e00*/  LOP3.LUT R11, R13, 0x3, RZ, 0xc0, !PT ;  /* 0x000000030d0b7812 */ /* 0x000fe400078ec0ff */
[----:B------:R1:W-:Y:S02]  /*0e10*/  STG.E.64 desc[UR4][R6.64+0x10], R2 ;  /* 0x0000100206007986 */ /* 0x0003e4000c101b04 */
[----:B------:R-:W-:Y:S02]  /*0e20*/  ISETP.GE.U32.AND P0, PT, R14, R11, PT ;  /* 0x0000000b0e00720c */ /* 0x000fe40003f06070 */
[----:B------:R1:W-:Y:S11]  /*0e30*/  STG.E desc[UR4][R6.64+0x4], R15 ;  /* 0x0000040f06007986 */ /* 0x0003f6000c101904 */
[----:B------:R-:W-:Y:S05]  /*0e40*/  @!P0 BRA `(.L_x_295) ;  /* 0xfffffff400048947 */ /* 0x000fea000383ffff */
.L_x_292:
[----:B------:R-:W-:Y:S05]  /*0e50*/  BSYNC.RECONVERGENT B1 ;  /* 0x0000000000017941 */ /* 0x000fea0003800200 */
.L_x_291:
[C---:B------:R-:W-:Y:S01]  /*0e60*/  ISETP.GT.U32.AND P0, PT, R13.reuse, 0x3, PT ;  /* 0x000000030d00780c */ /* 0x040fe20003f04070 */
[----:B------:R-:W-:Y:S01]  /*0e70*/  VIADD R12, R12, 0x1 ;  /* 0x000000010c0c7836 */ /* 0x000fe20000000000 */
[--C-:B------:R-:W-:Y:S02]  /*0e80*/  SHF.R.U64 R13, R13, 0x2, R0.reuse ;  /* 0x000000020d0d7819 */ /* 0x100fe40000001200 */
[----:B------:R-:W-:Y:S02]  /*0e90*/  ISETP.GT.U32.AND.EX P0, PT, R0, RZ, PT, P0 ;  /* 0x000000ff0000720c */ /* 0x000fe40003f04100 */
[----:B------:R-:W-:-:S11]  /*0ea0*/  SHF.R.U32.HI R0, RZ, 0x2, R0 ;  /* 0x00000002ff007819 */ /* 0x000fd60000011600 */
[----:B------:R-:W-:Y:S05]  /*0eb0*/  @P0 BRA `(.L_x_296) ;  /* 0xfffffff000c80947 */ /* 0x000fea000383ffff */
.L_x_290:
[----:B------:R-:W-:Y:S05]  /*0ec0*/  BSYNC.RECONVERGENT B0 ;  /* 0x0000000000007941 */ /* 0x000fea0003800200 */
.L_x_289:
[----:B------:R-:W-:Y:S04]  /*0ed0*/  STG.E.64 desc[UR4][R6.64+0x18], RZ ;  /* 0x000018ff06007986 */ /* 0x000fe8000c101b04 */
[----:B------:R-:W-:Y:S04]  /*0ee0*/  STG.E desc[UR4][R6.64+0x20], RZ ;  /* 0x000020ff06007986 */ /* 0x000fe8000c101904 */
[----:B------:R-:W-:Y:S01]  /*0ef0*/  STG.E.64 desc[UR4][R6.64+0x28], RZ ;  /* 0x000028ff06007986 */ /* 0x000fe2000c101b04 */
[----:B------:R-:W-:Y:S05]  /*0f00*/  EXIT ;  /* 0x000000000000794d */ /* 0x000fea0003800000 */
.L_x_297:
        /* <DEDUP_REMOVED lines=15> */
.L_x_318:


//--------------------- .nv.global.init           --------------------------
	.section	.nv.global.init,"aw",@progbits
	.align	4
.nv.global.init:
	.type		mrg32k3aM1SubSeq,@object
	.size		mrg32k3aM1SubSeq,(mrg32k3aM2SubSeq - mrg32k3aM1SubSeq)
mrg32k3aM1SubSeq:
        /*0000*/ 	.byte	0x0b, 0xcc, 0xee, 0x04, 0x73, 0x29, 0x8b, 0x6f, 0xf6, 0x53, 0x03, 0xf6, 0x23, 0xf6, 0xea, 0xda
        /* <DEDUP_REMOVED lines=125> */
	.type		mrg32k3aM2SubSeq,@object
	.size		mrg32k3aM2SubSeq,(mrg32k3aM1 - mrg32k3aM2SubSeq)
mrg32k3aM2SubSeq:
        /* <DEDUP_REMOVED lines=126> */
	.type		mrg32k3aM1,@object
	.size		mrg32k3aM1,(mrg32k3aM1Seq - mrg32k3aM1)
mrg32k3aM1:
        /* <DEDUP_REMOVED lines=144> */
	.type		mrg32k3aM1Seq,@object
	.size		mrg32k3aM1Seq,(mrg32k3aM2 - mrg32k3aM1Seq)
mrg32k3aM1Seq:
        /* <DEDUP_REMOVED lines=144> */
	.type		mrg32k3aM2,@object
	.size		mrg32k3aM2,(mrg32k3aM2Seq - mrg32k3aM2)
mrg32k3aM2:
        /* <DEDUP_REMOVED lines=144> */
	.type		mrg32k3aM2Seq,@object
	.size		mrg32k3aM2Seq,(precalc_xorwow_matrix - mrg32k3aM2Seq)
mrg32k3aM2Seq:
        /* <DEDUP_REMOVED lines=144> */
	.type		precalc_xorwow_matrix,@object
	.size		precalc_xorwow_matrix,(precalc_xorwow_offset_matrix - precalc_xorwow_matrix)
precalc_xorwow_matrix:
        /* <DEDUP_REMOVED lines=6400> */
	.type		precalc_xorwow_offset_matrix,@object
	.size		precalc_xorwow_offset_matrix,(.L_1 - precalc_xorwow_offset_matrix)
precalc_xorwow_offset_matrix:
        /* <DEDUP_REMOVED lines=6400> */
.L_1:


//--------------------- .nv.shared.reserved.0     --------------------------
	.section	.nv.shared.reserved.0,"aw",@nobits
	.weak		__nv_reservedSMEM_offset_0_alias
	.size		__nv_reservedSMEM_offset_0_alias, 0, 64
	.other		__nv_reservedSMEM_offset_0_alias,@"STO_CUDA_RESERVED_SHARED STV_DEFAULT"
__nv_reservedSMEM_offset_0_alias:
	.zero		0
	.zero		64


//--------------------- .nv.constant0._Z26UpdateWeightsRMSPropKernel9LayerDataPddd --------------------------
	.section	.nv.constant0._Z26UpdateWeightsRMSPropKernel9LayerDataPddd,"a",@progbits
	.sectionflags	@""
	.align	4
.nv.constant0._Z26UpdateWeightsRMSPropKernel9LayerDataPddd:
	.zero		1008


//--------------------- .nv.constant0._Z23UpdateWeightsAdamKernel9LayerDataPdddddi --------------------------
	.section	.nv.constant0._Z23UpdateWeightsAdamKernel9LayerDataPdddddi,"a",@progbits
	.sectionflags	@""
	.align	4
.nv.constant0._Z23UpdateWeightsAdamKernel9LayerDataPdddddi:
	.zero		1028


//--------------------- .nv.constant0._Z22UpdateWeightsSGDKernel9LayerDataPddd --------------------------
	.section	.nv.constant0._Z22UpdateWeightsSGDKernel9LayerDataPddd,"a",@progbits
	.sectionflags	@""
	.align	4
.nv.constant0._Z22UpdateWeightsSGDKernel9LayerDataPddd:
	.zero		1008


//--------------------- .nv.constant0._Z20BackPropHiddenKernel9LayerDataS_ --------------------------
	.section	.nv.constant0._Z20BackPropHiddenKernel9LayerDataS_,"a",@progbits
	.sectionflags	@""
	.align	4
.nv.constant0._Z20BackPropHiddenKernel9LayerDataS_:
	.zero		1072


//--------------------- .nv.constant0._Z20BackPropOutputKernel9LayerDataPdb --------------------------
	.section	.nv.constant0._Z20BackPropOutputKernel9LayerDataPdb,"a",@progbits
	.sectionflags	@""
	.align	4
.nv.constant0._Z20BackPropOutputKernel9LayerDataPdb:
	.zero		993


//--------------------- .nv.constant0._Z18ApplyDropoutKernel9LayerDataP17curandStateXORWOWdd --------------------------
	.section	.nv.constant0._Z18ApplyDropoutKernel9LayerDataP17curandStateXORWOWdd,"a",@progbits
	.sectionflags	@""
	.align	4
.nv.constant0._Z18ApplyDropoutKernel9LayerDataP17curandStateXORWOWdd:
	.zero		1008


//--------------------- .nv.constant0._Z13SoftmaxKernelPdS_idd --------------------------
	.section	.nv.constant0._Z13SoftmaxKernelPdS_idd,"a",@progbits
	.sectionflags	@""
	.align	4
.nv.constant0._Z13SoftmaxKernelPdS_idd:
	.zero		936


//--------------------- .nv.constant0._Z27FeedForwardSoftmaxSumKernel9LayerDataPdiS0_ --------------------------
	.section	.nv.constant0._Z27FeedForwardSoftmaxSumKernel9LayerDataPdiS0_,"a",@progbits
	.sectionflags	@""
	.align	4
.nv.constant0._Z27FeedForwardSoftmaxSumKernel9LayerDataPdiS0_:
	.zero		1008


//--------------------- .nv.constant0._Z17FeedForwardKernel9LayerDataPdi --------------------------
	.section	.nv.constant0._Z17FeedForwardKernel9LayerDataPdi,"a",@progbits
	.sectionflags	@""
	.align	4
.nv.constant0._Z17FeedForwardKernel9LayerDataPdi:
	.zero		996


//--------------------- .nv.constant0._Z14InitRandStatesP17curandStateXORWOWmi --------------------------
	.section	.nv.constant0._Z14InitRandStatesP17curandStateXORWOWmi,"a",@progbits
	.sectionflags	@""
	.align	4
.nv.constant0._Z14InitRandStatesP17curandStateXORWOWmi:
	.zero		916


//--------------------- SYMBOLS --------------------------

	.type		.nv.reservedSmem.offset0,@object
	.size		.nv.reservedSmem.offset0,0x4
